	.target	sm_100a

	.elftype	@"ET_EXEC"


//--------------------- .note.nv.tkinfo           --------------------------
	.section	.note.nv.tkinfo,"",@"SHT_NOTE"
	.sectionflags	@"SHF_NOTE_NV_TKINFO"
	.tkinfo
        /*0018*/ 	.word	0x00000002
        /*0030*/ 	.string	""
        /*0030*/ 	.string	"ptxas"
        /*0030*/ 	.string	"Cuda compilation tools, release 13.0, V13.0.88"
        /*0030*/ 	.string	"Build cuda_13.0.r13.0/compiler.36424714_0"
        /*0030*/ 	.string	"-arch sm_100a -m 64 "



//--------------------- .note.nv.cuinfo           --------------------------
	.section	.note.nv.cuinfo,"",@"SHT_NOTE"
	.sectionflags	@"SHF_NOTE_NV_CUINFO"
        /*0018*/ 	.short	0x0002
        /*001a*/ 	.short	0x0064
        /*001c*/ 	.short	0x0082
	.zero		2


//--------------------- .nv.info                  --------------------------
	.section	.nv.info,"",@"SHT_CUDA_INFO"
	.align	4


	//----- nvinfo : EIATTR_REGCOUNT
	.align		4
        /*0000*/ 	.byte	0x04, 0x2f
        /*0002*/ 	.short	(.L_34 - .L_33)
	.align		4
.L_33:
        /*0004*/ 	.word	index@(_ZN7cutlass13device_kernelINS_4gemm6kernel13GemmUniversalINS1_15MoEProblemShapeIN4cute5tupleIJiiiEEEEENS1_10collective13CollectiveMmaINS1_58MainloopSm100UmmaMixedTmaCpAsyncWarpSpecializedBlockScaledILi7ELi3ELi2ENS6_IJNS5_1CILi1EEESD_SD_EEEEENS6_IJNSC_ILi128EEENSC_ILi64EEENSC_ILi256EEEEEENS6_IJNS_12float_e2m1_tENS_13float_ue4m3_tEEEENS6_IJNS6_IJlSD_lEEENS5_6LayoutINS6_IJNS6_IJNS6_IJNSC_ILi32EEENSC_ILi4EEEEEEiEEENS6_IJNS6_IJNSC_ILi16EEESQ_EEEiEEENS6_IJSD_iEEEEEENS6_IJSV_NS6_IJNS6_IJNSC_ILi0EEESD_EEENSC_ILi512EEEEEENS6_IJSY_iEEEEEEEEEEESM_S15_NS5_8TiledMMAINS5_8MMA_AtomIJNS5_17SM100_MMA_MXF4_SSISK_SK_fSL_Li128ELi64ELi16ELNS5_4UMMA5MajorE0ELS1A_0ELNS19_7ScaleInE0ELS1B_0EEEEEENSO_ISE_NS6_IJSY_SY_SY_EEEEENS6_IJNS5_10UnderscoreES1G_S1G_EEEEENS6_IJNS5_13SM90_TMA_LOADES1J_EEENS6_IJNS5_14ComposedLayoutINS5_7SwizzleILi3ELi4ELi3EEENS5_18smem_ptr_flag_bitsILi4EEENSO_INS6_IJNSC_ILi8EEESI_EEENS6_IJSI_SD_EEEEEEENSO_INS6_IJNS6_IJNS6_IJSR_SD_EEESU_EEESD_NS6_IJSD_SQ_EEEEEENS6_IJNS6_IJNS6_IJSU_S10_EEESZ_EEESY_NS6_IJSQ_S10_EEEEEEEEEEEvNS5_8identityENS6_IJNS5_9TiledCopyINS5_9Copy_AtomIJNS5_31SM80_CP_ASYNC_CACHEGLOBAL_ZFILLINS_9uint128_tES29_EESK_EEENSO_INS6_IJNS6_IJS1Q_ST_EEESP_EEENS6_IJNS6_IJS10_SD_EEEST_EEEEENS6_IJST_SI_EEEEES1J_EEES24_vS25_EENS_8epilogue10collective18CollectiveEpilogueINS2L_23Sm100TmaWarpSpecializedILi3ELi2ELi32ELb1ELb0EEEJSJ_NS6_IJNSO_ISG_SD_EENSO_ISP_SD_EEEEENS_6half_tENS6_IJSD_llEEES2T_S2U_NS2L_6fusion15FusionCallbacksIS2P_NS2V_17LinearCombinationIS2T_fS2T_fLNS_15FloatRoundStyleE2EEESJ_S2S_JEEENS5_5SM1004TMEM4LOAD26SM100_TMEM_LOAD_16dp256b4xES1J_NS1L_IS1N_NS1O_ILi16EEENSO_INS6_IJSH_S1Q_EEENS6_IJSD_SH_EEEEEEENS5_17SM75_U16x8_LDSM_TENS5_14SM90_TMA_STOREES39_NS5_17SM90_U16x8_STSM_TENS5_39AutoVectorizingCopyWithAssumedAlignmentILi128EEEEEEvvEEEEvNT_6ParamsE)
        /*0008*/ 	.word	0x0000005b


	//----- nvinfo : EIATTR_FRAME_SIZE
	.align		4
.L_34:
        /*000c*/ 	.byte	0x04, 0x11
        /*000e*/ 	.short	(.L_36 - .L_35)
	.align		4
.L_35:
        /*0010*/ 	.word	index@($__internal_3_$__cuda_sm20_div_u64)
        /*0014*/ 	.word	0x00000000


	//----- nvinfo : EIATTR_FRAME_SIZE
	.align		4
.L_36:
        /*0018*/ 	.byte	0x04, 0x11
        /*001a*/ 	.short	(.L_38 - .L_37)
	.align		4
.L_37:
        /*001c*/ 	.word	index@($__internal_2_$__cuda_sm10x_tcgen05_guardrail_trap_unallocated_columns_being_dealloced)
        /*0020*/ 	.word	0x00000000


	//----- nvinfo : EIATTR_FRAME_SIZE
	.align		4
.L_38:
        /*0024*/ 	.byte	0x04, 0x11
        /*0026*/ 	.short	(.L_40 - .L_39)
	.align		4
.L_39:
        /*0028*/ 	.word	index@($__internal_1_$__cuda_sm10x_tcgen05_guardrail_trap_phase_invalid_during_alloc)
        /*002c*/ 	.word	0x00000000


	//----- nvinfo : EIATTR_FRAME_SIZE
	.align		4
.L_40:
        /*0030*/ 	.byte	0x04, 0x11
        /*0032*/ 	.short	(.L_42 - .L_41)
	.align		4
.L_41:
        /*0034*/ 	.word	index@($__internal_0_$__cuda_sm10x_tcgen05_guardrail_trap_col_being_dealloced_not_returned_by_alloc)
        /*0038*/ 	.word	0x00000000


	//----- nvinfo : EIATTR_FRAME_SIZE
	.align		4
.L_42:
        /*003c*/ 	.byte	0x04, 0x11
        /*003e*/ 	.short	(.L_44 - .L_43)
	.align		4
.L_43:
        /*0040*/ 	.word	index@(_ZN7cutlass13device_kernelINS_4gemm6kernel13GemmUniversalINS1_15MoEProblemShapeIN4cute5tupleIJiiiEEEEENS1_10collective13CollectiveMmaINS1_58MainloopSm100UmmaMixedTmaCpAsyncWarpSpecializedBlockScaledILi7ELi3ELi2ENS6_IJNS5_1CILi1EEESD_SD_EEEEENS6_IJNSC_ILi128EEENSC_ILi64EEENSC_ILi256EEEEEENS6_IJNS_12float_e2m1_tENS_13float_ue4m3_tEEEENS6_IJNS6_IJlSD_lEEENS5_6LayoutINS6_IJNS6_IJNS6_IJNSC_ILi32EEENSC_ILi4EEEEEEiEEENS6_IJNS6_IJNSC_ILi16EEESQ_EEEiEEENS6_IJSD_iEEEEEENS6_IJSV_NS6_IJNS6_IJNSC_ILi0EEESD_EEENSC_ILi512EEEEEENS6_IJSY_iEEEEEEEEEEESM_S15_NS5_8TiledMMAINS5_8MMA_AtomIJNS5_17SM100_MMA_MXF4_SSISK_SK_fSL_Li128ELi64ELi16ELNS5_4UMMA5MajorE0ELS1A_0ELNS19_7ScaleInE0ELS1B_0EEEEEENSO_ISE_NS6_IJSY_SY_SY_EEEEENS6_IJNS5_10UnderscoreES1G_S1G_EEEEENS6_IJNS5_13SM90_TMA_LOADES1J_EEENS6_IJNS5_14ComposedLayoutINS5_7SwizzleILi3ELi4ELi3EEENS5_18smem_ptr_flag_bitsILi4EEENSO_INS6_IJNSC_ILi8EEESI_EEENS6_IJSI_SD_EEEEEEENSO_INS6_IJNS6_IJNS6_IJSR_SD_EEESU_EEESD_NS6_IJSD_SQ_EEEEEENS6_IJNS6_IJNS6_IJSU_S10_EEESZ_EEESY_NS6_IJSQ_S10_EEEEEEEEEEEvNS5_8identityENS6_IJNS5_9TiledCopyINS5_9Copy_AtomIJNS5_31SM80_CP_ASYNC_CACHEGLOBAL_ZFILLINS_9uint128_tES29_EESK_EEENSO_INS6_IJNS6_IJS1Q_ST_EEESP_EEENS6_IJNS6_IJS10_SD_EEEST_EEEEENS6_IJST_SI_EEEEES1J_EEES24_vS25_EENS_8epilogue10collective18CollectiveEpilogueINS2L_23Sm100TmaWarpSpecializedILi3ELi2ELi32ELb1ELb0EEEJSJ_NS6_IJNSO_ISG_SD_EENSO_ISP_SD_EEEEENS_6half_tENS6_IJSD_llEEES2T_S2U_NS2L_6fusion15FusionCallbacksIS2P_NS2V_17LinearCombinationIS2T_fS2T_fLNS_15FloatRoundStyleE2EEESJ_S2S_JEEENS5_5SM1004TMEM4LOAD26SM100_TMEM_LOAD_16dp256b4xES1J_NS1L_IS1N_NS1O_ILi16EEENSO_INS6_IJSH_S1Q_EEENS6_IJSD_SH_EEEEEEENS5_17SM75_U16x8_LDSM_TENS5_14SM90_TMA_STOREES39_NS5_17SM90_U16x8_STSM_TENS5_39AutoVectorizingCopyWithAssumedAlignmentILi128EEEEEEvvEEEEvNT_6ParamsE)
        /*0044*/ 	.word	0x00000000


	//----- nvinfo : EIATTR_MIN_STACK_SIZE
	.align		4
.L_44:
        /*0048*/ 	.byte	0x04, 0x12
        /*004a*/ 	.short	(.L_46 - .L_45)
	.align		4
.L_45:
        /*004c*/ 	.word	index@(_ZN7cutlass13device_kernelINS_4gemm6kernel13GemmUniversalINS1_15MoEProblemShapeIN4cute5tupleIJiiiEEEEENS1_10collective13CollectiveMmaINS1_58MainloopSm100UmmaMixedTmaCpAsyncWarpSpecializedBlockScaledILi7ELi3ELi2ENS6_IJNS5_1CILi1EEESD_SD_EEEEENS6_IJNSC_ILi128EEENSC_ILi64EEENSC_ILi256EEEEEENS6_IJNS_12float_e2m1_tENS_13float_ue4m3_tEEEENS6_IJNS6_IJlSD_lEEENS5_6LayoutINS6_IJNS6_IJNS6_IJNSC_ILi32EEENSC_ILi4EEEEEEiEEENS6_IJNS6_IJNSC_ILi16EEESQ_EEEiEEENS6_IJSD_iEEEEEENS6_IJSV_NS6_IJNS6_IJNSC_ILi0EEESD_EEENSC_ILi512EEEEEENS6_IJSY_iEEEEEEEEEEESM_S15_NS5_8TiledMMAINS5_8MMA_AtomIJNS5_17SM100_MMA_MXF4_SSISK_SK_fSL_Li128ELi64ELi16ELNS5_4UMMA5MajorE0ELS1A_0ELNS19_7ScaleInE0ELS1B_0EEEEEENSO_ISE_NS6_IJSY_SY_SY_EEEEENS6_IJNS5_10UnderscoreES1G_S1G_EEEEENS6_IJNS5_13SM90_TMA_LOADES1J_EEENS6_IJNS5_14ComposedLayoutINS5_7SwizzleILi3ELi4ELi3EEENS5_18smem_ptr_flag_bitsILi4EEENSO_INS6_IJNSC_ILi8EEESI_EEENS6_IJSI_SD_EEEEEEENSO_INS6_IJNS6_IJNS6_IJSR_SD_EEESU_EEESD_NS6_IJSD_SQ_EEEEEENS6_IJNS6_IJNS6_IJSU_S10_EEESZ_EEESY_NS6_IJSQ_S10_EEEEEEEEEEEvNS5_8identityENS6_IJNS5_9TiledCopyINS5_9Copy_AtomIJNS5_31SM80_CP_ASYNC_CACHEGLOBAL_ZFILLINS_9uint128_tES29_EESK_EEENSO_INS6_IJNS6_IJS1Q_ST_EEESP_EEENS6_IJNS6_IJS10_SD_EEEST_EEEEENS6_IJST_SI_EEEEES1J_EEES24_vS25_EENS_8epilogue10collective18CollectiveEpilogueINS2L_23Sm100TmaWarpSpecializedILi3ELi2ELi32ELb1ELb0EEEJSJ_NS6_IJNSO_ISG_SD_EENSO_ISP_SD_EEEEENS_6half_tENS6_IJSD_llEEES2T_S2U_NS2L_6fusion15FusionCallbacksIS2P_NS2V_17LinearCombinationIS2T_fS2T_fLNS_15FloatRoundStyleE2EEESJ_S2S_JEEENS5_5SM1004TMEM4LOAD26SM100_TMEM_LOAD_16dp256b4xES1J_NS1L_IS1N_NS1O_ILi16EEENSO_INS6_IJSH_S1Q_EEENS6_IJSD_SH_EEEEEEENS5_17SM75_U16x8_LDSM_TENS5_14SM90_TMA_STOREES39_NS5_17SM90_U16x8_STSM_TENS5_39AutoVectorizingCopyWithAssumedAlignmentILi128EEEEEEvvEEEEvNT_6ParamsE)
        /*0050*/ 	.word	0x00000000
.L_46:


//--------------------- .nv.compat                --------------------------
	.section	.nv.compat,"",@"SHT_CUDA_COMPAT_INFO"
	.align	4
        /*0000*/ 	.byte	0x02, 0x09, 0x01, 0x00, 0x02, 0x02, 0x02, 0x00, 0x02, 0x05, 0x05, 0x00, 0x03, 0x07, 0x01, 0x01
        /*0010*/ 	.byte	0x02, 0x03, 0x01, 0x00, 0x02, 0x06, 0x01, 0x00, 0x04, 0x0b, 0x08, 0x00, 0x09, 0x00, 0x00, 0x00
        /*0020*/ 	.byte	0x00, 0x00, 0x00, 0x00


//--------------------- .nv.info._ZN7cutlass13device_kernelINS_4gemm6kernel13GemmUniversalINS1_15MoEProblemShapeIN4cute5tupleIJiiiEEEEENS1_10collective13CollectiveMmaINS1_58MainloopSm100UmmaMixedTmaCpAsyncWarpSpecializedBlockScaledILi7ELi3ELi2ENS6_IJNS5_1CILi1EEESD_SD_EEEEENS6_IJNSC_ILi128EEENSC_ILi64EEENSC_ILi256EEEEEENS6_IJNS_12float_e2m1_tENS_13float_ue4m3_tEEEENS6_IJNS6_IJlSD_lEEENS5_6LayoutINS6_IJNS6_IJNS6_IJNSC_ILi32EEENSC_ILi4EEEEEEiEEENS6_IJNS6_IJNSC_ILi16EEESQ_EEEiEEENS6_IJSD_iEEEEEENS6_IJSV_NS6_IJNS6_IJNSC_ILi0EEESD_EEENSC_ILi512EEEEEENS6_IJSY_iEEEEEEEEEEESM_S15_NS5_8TiledMMAINS5_8MMA_AtomIJNS5_17SM100_MMA_MXF4_SSISK_SK_fSL_Li128ELi64ELi16ELNS5_4UMMA5MajorE0ELS1A_0ELNS19_7ScaleInE0ELS1B_0EEEEEENSO_ISE_NS6_IJSY_SY_SY_EEEEENS6_IJNS5_10UnderscoreES1G_S1G_EEEEENS6_IJNS5_13SM90_TMA_LOADES1J_EEENS6_IJNS5_14ComposedLayoutINS5_7SwizzleILi3ELi4ELi3EEENS5_18smem_ptr_flag_bitsILi4EEENSO_INS6_IJNSC_ILi8EEESI_EEENS6_IJSI_SD_EEEEEEENSO_INS6_IJNS6_IJNS6_IJSR_SD_EEESU_EEESD_NS6_IJSD_SQ_EEEEEENS6_IJNS6_IJNS6_IJSU_S10_EEESZ_EEESY_NS6_IJSQ_S10_EEEEEEEEEEEvNS5_8identityENS6_IJNS5_9TiledCopyINS5_9Copy_AtomIJNS5_31SM80_CP_ASYNC_CACHEGLOBAL_ZFILLINS_9uint128_tES29_EESK_EEENSO_INS6_IJNS6_IJS1Q_ST_EEESP_EEENS6_IJNS6_IJS10_SD_EEEST_EEEEENS6_IJST_SI_EEEEES1J_EEES24_vS25_EENS_8epilogue10collective18CollectiveEpilogueINS2L_23Sm100TmaWarpSpecializedILi3ELi2ELi32ELb1ELb0EEEJSJ_NS6_IJNSO_ISG_SD_EENSO_ISP_SD_EEEEENS_6half_tENS6_IJSD_llEEES2T_S2U_NS2L_6fusion15FusionCallbacksIS2P_NS2V_17LinearCombinationIS2T_fS2T_fLNS_15FloatRoundStyleE2EEESJ_S2S_JEEENS5_5SM1004TMEM4LOAD26SM100_TMEM_LOAD_16dp256b4xES1J_NS1L_IS1N_NS1O_ILi16EEENSO_INS6_IJSH_S1Q_EEENS6_IJSD_SH_EEEEEEENS5_17SM75_U16x8_LDSM_TENS5_14SM90_TMA_STOREES39_NS5_17SM90_U16x8_STSM_TENS5_39AutoVectorizingCopyWithAssumedAlignmentILi128EEEEEEvvEEEEvNT_6ParamsE --------------------------
	.section	.nv.info._ZN7cutlass13device_kernelINS_4gemm6kernel13GemmUniversalINS1_15MoEProblemShapeIN4cute5tupleIJiiiEEEEENS1_10collective13CollectiveMmaINS1_58MainloopSm100UmmaMixedTmaCpAsyncWarpSpecializedBlockScaledILi7ELi3ELi2ENS6_IJNS5_1CILi1EEESD_SD_EEEEENS6_IJNSC_ILi128EEENSC_ILi64EEENSC_ILi256EEEEEENS6_IJNS_12float_e2m1_tENS_13float_ue4m3_tEEEENS6_IJNS6_IJlSD_lEEENS5_6LayoutINS6_IJNS6_IJNS6_IJNSC_ILi32EEENSC_ILi4EEEEEEiEEENS6_IJNS6_IJNSC_ILi16EEESQ_EEEiEEENS6_IJSD_iEEEEEENS6_IJSV_NS6_IJNS6_IJNSC_ILi0EEESD_EEENSC_ILi512EEEEEENS6_IJSY_iEEEEEEEEEEESM_S15_NS5_8TiledMMAINS5_8MMA_AtomIJNS5_17SM100_MMA_MXF4_SSISK_SK_fSL_Li128ELi64ELi16ELNS5_4UMMA5MajorE0ELS1A_0ELNS19_7ScaleInE0ELS1B_0EEEEEENSO_ISE_NS6_IJSY_SY_SY_EEEEENS6_IJNS5_10UnderscoreES1G_S1G_EEEEENS6_IJNS5_13SM90_TMA_LOADES1J_EEENS6_IJNS5_14ComposedLayoutINS5_7SwizzleILi3ELi4ELi3EEENS5_18smem_ptr_flag_bitsILi4EEENSO_INS6_IJNSC_ILi8EEESI_EEENS6_IJSI_SD_EEEEEEENSO_INS6_IJNS6_IJNS6_IJSR_SD_EEESU_EEESD_NS6_IJSD_SQ_EEEEEENS6_IJNS6_IJNS6_IJSU_S10_EEESZ_EEESY_NS6_IJSQ_S10_EEEEEEEEEEEvNS5_8identityENS6_IJNS5_9TiledCopyINS5_9Copy_AtomIJNS5_31SM80_CP_ASYNC_CACHEGLOBAL_ZFILLINS_9uint128_tES29_EESK_EEENSO_INS6_IJNS6_IJS1Q_ST_EEESP_EEENS6_IJNS6_IJS10_SD_EEEST_EEEEENS6_IJST_SI_EEEEES1J_EEES24_vS25_EENS_8epilogue10collective18CollectiveEpilogueINS2L_23Sm100TmaWarpSpecializedILi3ELi2ELi32ELb1ELb0EEEJSJ_NS6_IJNSO_ISG_SD_EENSO_ISP_SD_EEEEENS_6half_tENS6_IJSD_llEEES2T_S2U_NS2L_6fusion15FusionCallbacksIS2P_NS2V_17LinearCombinationIS2T_fS2T_fLNS_15FloatRoundStyleE2EEESJ_S2S_JEEENS5_5SM1004TMEM4LOAD26SM100_TMEM_LOAD_16dp256b4xES1J_NS1L_IS1N_NS1O_ILi16EEENSO_INS6_IJSH_S1Q_EEENS6_IJSD_SH_EEEEEEENS5_17SM75_U16x8_LDSM_TENS5_14SM90_TMA_STOREES39_NS5_17SM90_U16x8_STSM_TENS5_39AutoVectorizingCopyWithAssumedAlignmentILi128EEEEEEvvEEEEvNT_6ParamsE,"",@"SHT_CUDA_INFO"
	.sectionflags	@""
	.align	4


	//----- nvinfo : EIATTR_CUDA_API_VERSION
	.align		4
        /*0000*/ 	.byte	0x04, 0x37
        /*0002*/ 	.short	(.L_48 - .L_47)
.L_47:
        /*0004*/ 	.word	0x00000082


	//----- nvinfo : EIATTR_KPARAM_INFO
	.align		4
.L_48:
        /*0008*/ 	.byte	0x04, 0x17
        /*000a*/ 	.short	(.L_50 - .L_49)
.L_49:
        /*000c*/ 	.word	0x00000000
        /*0010*/ 	.short	0x0000
        /*0012*/ 	.short	0x0000
        /*0014*/ 	.byte	0x00, 0xf0, 0x01, 0x1e


	//----- nvinfo : EIATTR_AT_ENTRY_FRAGMENTS
	.align		4
.L_50:
        /*0018*/ 	.byte	0x04, 0x4f
        /*001a*/ 	.short	(.L_52 - .L_51)


	//   ....[0]....
.L_51:
        /*001c*/ 	.word	0x00000006


	//----- nvinfo : EIATTR_RESERVED_SMEM_USED
	.align		4
.L_52:
        /*0020*/ 	.byte	0x01, 0x41
	.zero		2


	//----- nvinfo : EIATTR_SPARSE_MMA_MASK
	.align		4
        /*0024*/ 	.byte	0x03, 0x50
        /*0026*/ 	.short	0x0000


	//----- nvinfo : EIATTR_TCGEN05_1CTA_USED
	.align		4
        /*0028*/ 	.byte	0x01, 0x51
	.zero		2


	//----- nvinfo : EIATTR_MAXREG_COUNT
	.align		4
        /*002c*/ 	.byte	0x03, 0x1b
        /*002e*/ 	.short	0x00a8


	//----- nvinfo : EIATTR_NUM_BARRIERS
	.align		4
        /*0030*/ 	.byte	0x02, 0x4c
        /*0032*/ 	.byte	0x07
	.zero		1


	//----- nvinfo : EIATTR_EXTERNS
	.align		4
        /*0034*/ 	.byte	0x04, 0x0f
        /*0036*/ 	.short	(.L_54 - .L_53)


	//   ....[0]....
	.align		4
.L_53:
        /*0038*/ 	.word	index@(__assertfail)


	//----- nvinfo : EIATTR_MERCURY_ISA_VERSION
	.align		4
.L_54:
        /*003c*/ 	.byte	0x03, 0x5f
        /*003e*/ 	.short	0x0101


	//----- nvinfo : EIATTR_UNUSED_LOAD_BYTE_OFFSET
	.align		4
        /*0040*/ 	.byte	0x04, 0x44
        /*0042*/ 	.short	(.L_56 - .L_55)


	//   ....[0]....
.L_55:
        /*0044*/ 	.word	0x00005b20
        /*0048*/ 	.word	0x0000fff0


	//   ....[1]....
        /*004c*/ 	.word	0x00008280
        /*0050*/ 	.word	0x0000fff0


	//----- nvinfo : EIATTR_INT_WARP_WIDE_INSTR_OFFSETS
	.align		4
.L_56:
        /*0054*/ 	.byte	0x04, 0x31
        /*0056*/ 	.short	(.L_58 - .L_57)


	//   ....[0]....
.L_57:
        /*0058*/ 	.word	0x00003180


	//   ....[1]....
        /*005c*/ 	.word	0x00003400


	//   ....[2]....
        /*0060*/ 	.word	0x00003480


	//   ....[3]....
        /*0064*/ 	.word	0x00003570


	//   ....[4]....
        /*0068*/ 	.word	0x00008710


	//   ....[5]....
        /*006c*/ 	.word	0x00008860


	//   ....[6]....
        /*0070*/ 	.word	0x000088a0


	//   ....[7]....
        /*0074*/ 	.word	0x000088d0


	//   ....[8]....
        /*0078*/ 	.word	0x000088f0


	//   ....[9]....
        /*007c*/ 	.word	0x00008940


	//   ....[10]....
        /*0080*/ 	.word	0x000089b0


	//   ....[11]....
        /*0084*/ 	.word	0x000089d0


	//   ....[12]....
        /*0088*/ 	.word	0x00008a40


	//   ....[13]....
        /*008c*/ 	.word	0x00008b70


	//   ....[14]....
        /*0090*/ 	.word	0x00008ca0


	//   ....[15]....
        /*0094*/ 	.word	0x00008df0


	//   ....[16]....
        /*0098*/ 	.word	0x00008ef0


	//   ....[17]....
        /*009c*/ 	.word	0x00008f50


	//   ....[18]....
        /*00a0*/ 	.word	0x00009110


	//   ....[19]....
        /*00a4*/ 	.word	0x00009270


	//   ....[20]....
        /*00a8*/ 	.word	0x00009500


	//   ....[21]....
        /*00ac*/ 	.word	0x00009530


	//   ....[22]....
        /*00b0*/ 	.word	0x00009580


	//   ....[23]....
        /*00b4*/ 	.word	0x0000ed10


	//   ....[24]....
        /*00b8*/ 	.word	0x0000ee10


	//   ....[25]....
        /*00bc*/ 	.word	0x0000ee30


	//   ....[26]....
        /*00c0*/ 	.word	0x0000ee50


	//   ....[27]....
        /*00c4*/ 	.word	0x0000eee0


	//   ....[28]....
        /*00c8*/ 	.word	0x0000ef20


	//   ....[29]....
        /*00cc*/ 	.word	0x0000ef40


	//   ....[30]....
        /*00d0*/ 	.word	0x0000ef90


	//   ....[31]....
        /*00d4*/ 	.word	0x0000f0a0


	//   ....[32]....
        /*00d8*/ 	.word	0x0000f260


	//   ....[33]....
        /*00dc*/ 	.word	0x0000f420


	//   ....[34]....
        /*00e0*/ 	.word	0x0000f600


	//   ....[35]....
        /*00e4*/ 	.word	0x0000f7a0


	//----- nvinfo : EIATTR_COOP_GROUP_MASK_REGIDS
	.align		4
.L_58:
        /*00e8*/ 	.byte	0x04, 0x29
        /*00ea*/ 	.short	(.L_60 - .L_59)


	//   ....[0]....
.L_59:
        /*00ec*/ 	.word	0xffffffff


	//   ....[1]....
        /*00f0*/ 	.word	0xffffffff


	//   ....[2]....
        /*00f4*/ 	.word	0xffffffff


	//   ....[3]....
        /*00f8*/ 	.word	0xffffffff


	//   ....[4]....
        /*00fc*/ 	.word	0xffffffff


	//   ....[5]....
        /*0100*/ 	.word	0xffffffff


	//   ....[6]....
        /*0104*/ 	.word	0xffffffff


	//   ....[7]....
        /*0108*/ 	.word	0xffffffff


	//   ....[8]....
        /*010c*/ 	.word	0xffffffff


	//   ....[9]....
        /*0110*/ 	.word	0xffffffff


	//   ....[10]....
        /*0114*/ 	.word	0xffffffff


	//   ....[11]....
        /*0118*/ 	.word	0xffffffff


	//   ....[12]....
        /*011c*/ 	.word	0xffffffff


	//   ....[13]....
        /*0120*/ 	.word	0xffffffff


	//   ....[14]....
        /*0124*/ 	.word	0xffffffff


	//   ....[15]....
        /*0128*/ 	.word	0xffffffff


	//   ....[16]....
        /*012c*/ 	.word	0xffffffff


	//   ....[17]....
        /*0130*/ 	.word	0xffffffff


	//   ....[18]....
        /*0134*/ 	.word	0xffffffff


	//   ....[19]....
        /*0138*/ 	.word	0xffffffff


	//   ....[20]....
        /*013c*/ 	.word	0xffffffff


	//   ....[21]....
        /*0140*/ 	.word	0xffffffff


	//   ....[22]....
        /*0144*/ 	.word	0xffffffff


	//   ....[23]....
        /*0148*/ 	.word	0xffffffff


	//   ....[24]....
        /*014c*/ 	.word	0xffffffff


	//   ....[25]....
        /*0150*/ 	.word	0xffffffff


	//   ....[26]....
        /*0154*/ 	.word	0xffffffff


	//   ....[27]....
        /*0158*/ 	.word	0xffffffff


	//   ....[28]....
        /*015c*/ 	.word	0xffffffff


	//   ....[29]....
        /*0160*/ 	.word	0xffffffff


	//   ....[30]....
        /*0164*/ 	.word	0xffffffff


	//   ....[31]....
        /*0168*/ 	.word	0xffffffff


	//   ....[32]....
        /*016c*/ 	.word	0xffffffff


	//   ....[33]....
        /*0170*/ 	.word	0xffffffff


	//   ....[34]....
        /*0174*/ 	.word	0xffffffff


	//   ....[35]....
        /*0178*/ 	.word	0xffffffff


	//   ....[36]....
        /*017c*/ 	.word	0xffffffff


	//   ....[37]....
        /*0180*/ 	.word	0xffffffff


	//   ....[38]....
        /*0184*/ 	.word	0xffffffff


	//   ....[39]....
        /*0188*/ 	.word	0xffffffff


	//   ....[40]....
        /*018c*/ 	.word	0xffffffff


	//   ....[41]....
        /*0190*/ 	.word	0xffffffff


	//   ....[42]....
        /*0194*/ 	.word	0xffffffff


	//   ....[43]....
        /*0198*/ 	.word	0xffffffff


	//   ....[44]....
        /*019c*/ 	.word	0xffffffff


	//   ....[45]....
        /*01a0*/ 	.word	0xffffffff


	//   ....[46]....
        /*01a4*/ 	.word	0xffffffff


	//   ....[47]....
        /*01a8*/ 	.word	0xffffffff


	//   ....[48]....
        /*01ac*/ 	.word	0xffffffff


	//   ....[49]....
        /*01b0*/ 	.word	0xffffffff


	//   ....[50]....
        /*01b4*/ 	.word	0xffffffff


	//   ....[51]....
        /*01b8*/ 	.word	0xffffffff


	//   ....[52]....
        /*01bc*/ 	.word	0xffffffff


	//   ....[53]....
        /*01c0*/ 	.word	0x0500000f


	//   ....[54]....
        /*01c4*/ 	.word	0x0500000f


	//   ....[55]....
        /*01c8*/ 	.word	0x0500000f


	//   ....[56]....
        /*01cc*/ 	.word	0x0500000f


	//   ....[57]....
        /*01d0*/ 	.word	0x0500000f


	//   ....[58]....
        /*01d4*/ 	.word	0x0500000f


	//   ....[59]....
        /*01d8*/ 	.word	0x0500000f


	//   ....[60]....
        /*01dc*/ 	.word	0x0500000f


	//   ....[61]....
        /*01e0*/ 	.word	0x0500000f


	//   ....[62]....
        /*01e4*/ 	.word	0x0500000f


	//   ....[63]....
        /*01e8*/ 	.word	0x0500000f


	//   ....[64]....
        /*01ec*/ 	.word	0x0500000f


	//   ....[65]....
        /*01f0*/ 	.word	0x0500000f


	//   ....[66]....
        /*01f4*/ 	.word	0x0500000f


	//   ....[67]....
        /*01f8*/ 	.word	0x0500000f


	//   ....[68]....
        /*01fc*/ 	.word	0x0500000f


	//   ....[69]....
        /*0200*/ 	.word	0x0500000f


	//   ....[70]....
        /*0204*/ 	.word	0x0500000f


	//   ....[71]....
        /*0208*/ 	.word	0x0500000f


	//   ....[72]....
        /*020c*/ 	.word	0x0500000f


	//   ....[73]....
        /*0210*/ 	.word	0x0500000f


	//   ....[74]....
        /*0214*/ 	.word	0x0500000f


	//   ....[75]....
        /*0218*/ 	.word	0x0500000f


	//   ....[76]....
        /*021c*/ 	.word	0x0500000f


	//   ....[77]....
        /*0220*/ 	.word	0x0500000f


	//   ....[78]....
        /*0224*/ 	.word	0x0500000f


	//   ....[79]....
        /*0228*/ 	.word	0x0500000f


	//   ....[80]....
        /*022c*/ 	.word	0x0500000f


	//   ....[81]....
        /*0230*/ 	.word	0x0500000f


	//   ....[82]....
        /*0234*/ 	.word	0x0500000f


	//   ....[83]....
        /*0238*/ 	.word	0x0500000f


	//   ....[84]....
        /*023c*/ 	.word	0x0500000f


	//   ....[85]....
        /*0240*/ 	.word	0x0500000f


	//   ....[86]....
        /*0244*/ 	.word	0x0500000f


	//   ....[87]....
        /*0248*/ 	.word	0x0500000f


	//   ....[88]....
        /*024c*/ 	.word	0x0500000f


	//   ....[89]....
        /*0250*/ 	.word	0x0500000f


	//   ....[90]....
        /*0254*/ 	.word	0x0500000f


	//   ....[91]....
        /*0258*/ 	.word	0x0500000f


	//   ....[92]....
        /*025c*/ 	.word	0x0500000f


	//   ....[93]....
        /*0260*/ 	.word	0x0500000f


	//   ....[94]....
        /*0264*/ 	.word	0x0500000f


	//----- nvinfo : EIATTR_COOP_GROUP_INSTR_OFFSETS
	.align		4
.L_60:
        /*0268*/ 	.byte	0x04, 0x28
        /*026a*/ 	.short	(.L_62 - .L_61)


	//   ....[0]....
.L_61:
        /*026c*/ 	.word	0x00000090


	//   ....[1]....
        /*0270*/ 	.word	0x00000360


	//   ....[2]....
        /*0274*/ 	.word	0x00000510


	//   ....[3]....
        /*0278*/ 	.word	0x00000710


	//   ....[4]....
        /*027c*/ 	.word	0x00000890


	//   ....[5]....
        /*0280*/ 	.word	0x00000a30


	//   ....[6]....
        /*0284*/ 	.word	0x00002190


	//   ....[7]....
        /*0288*/ 	.word	0x000021a0


	//   ....[8]....
        /*028c*/ 	.word	0x000021f0


	//   ....[9]....
        /*0290*/ 	.word	0x00002200


	//   ....[10]....
        /*0294*/ 	.word	0x00002240


	//   ....[11]....
        /*0298*/ 	.word	0x00002260


	//   ....[12]....
        /*029c*/ 	.word	0x000022a0


	//   ....[13]....
        /*02a0*/ 	.word	0x000022c0


	//   ....[14]....
        /*02a4*/ 	.word	0x00002300


	//   ....[15]....
        /*02a8*/ 	.word	0x00002320


	//   ....[16]....
        /*02ac*/ 	.word	0x000023b0


	//   ....[17]....
        /*02b0*/ 	.word	0x00002400


	//   ....[18]....
        /*02b4*/ 	.word	0x00002410


	//   ....[19]....
        /*02b8*/ 	.word	0x000024e0


	//   ....[20]....
        /*02bc*/ 	.word	0x000024f0


	//   ....[21]....
        /*02c0*/ 	.word	0x00002500


	//   ....[22]....
        /*02c4*/ 	.word	0x00002510


	//   ....[23]....
        /*02c8*/ 	.word	0x00002520


	//   ....[24]....
        /*02cc*/ 	.word	0x00002530


	//   ....[25]....
        /*02d0*/ 	.word	0x00002540


	//   ....[26]....
        /*02d4*/ 	.word	0x000035e0


	//   ....[27]....
        /*02d8*/ 	.word	0x00005a80


	//   ....[28]....
        /*02dc*/ 	.word	0x00006d10


	//   ....[29]....
        /*02e0*/ 	.word	0x00006d20


	//   ....[30]....
        /*02e4*/ 	.word	0x00006d70


	//   ....[31]....
        /*02e8*/ 	.word	0x00006d80


	//   ....[32]....
        /*02ec*/ 	.word	0x00006dc0


	//   ....[33]....
        /*02f0*/ 	.word	0x00006de0


	//   ....[34]....
        /*02f4*/ 	.word	0x00006e20


	//   ....[35]....
        /*02f8*/ 	.word	0x00006e40


	//   ....[36]....
        /*02fc*/ 	.word	0x00006e80


	//   ....[37]....
        /*0300*/ 	.word	0x00006ea0


	//   ....[38]....
        /*0304*/ 	.word	0x00006f30


	//   ....[39]....
        /*0308*/ 	.word	0x00006f80


	//   ....[40]....
        /*030c*/ 	.word	0x00006f90


	//   ....[41]....
        /*0310*/ 	.word	0x00007050


	//   ....[42]....
        /*0314*/ 	.word	0x00007060


	//   ....[43]....
        /*0318*/ 	.word	0x00007070


	//   ....[44]....
        /*031c*/ 	.word	0x00007080


	//   ....[45]....
        /*0320*/ 	.word	0x00007090


	//   ....[46]....
        /*0324*/ 	.word	0x000070a0


	//   ....[47]....
        /*0328*/ 	.word	0x000070b0


	//   ....[48]....
        /*032c*/ 	.word	0x00007b00


	//   ....[49]....
        /*0330*/ 	.word	0x00007d10


	//   ....[50]....
        /*0334*/ 	.word	0x00007d40


	//   ....[51]....
        /*0338*/ 	.word	0x000093d0


	//   ....[52]....
        /*033c*/ 	.word	0x00009620


	//   ....[53]....
        /*0340*/ 	.word	0x0000cff0


	//   ....[54]....
        /*0344*/ 	.word	0x0000d080


	//   ....[55]....
        /*0348*/ 	.word	0x0000d120


	//   ....[56]....
        /*034c*/ 	.word	0x0000d170


	//   ....[57]....
        /*0350*/ 	.word	0x0000d210


	//   ....[58]....
        /*0354*/ 	.word	0x0000d260


	//   ....[59]....
        /*0358*/ 	.word	0x0000d300


	//   ....[60]....
        /*035c*/ 	.word	0x0000d350


	//   ....[61]....
        /*0360*/ 	.word	0x0000d3f0


	//   ....[62]....
        /*0364*/ 	.word	0x0000d440


	//   ....[63]....
        /*0368*/ 	.word	0x0000d510


	//   ....[64]....
        /*036c*/ 	.word	0x0000d590


	//   ....[65]....
        /*0370*/ 	.word	0x0000d620


	//   ....[66]....
        /*0374*/ 	.word	0x0000d6b0


	//   ....[67]....
        /*0378*/ 	.word	0x0000d730


	//   ....[68]....
        /*037c*/ 	.word	0x0000d790


	//   ....[69]....
        /*0380*/ 	.word	0x0000d7e0


	//   ....[70]....
        /*0384*/ 	.word	0x0000d840


	//   ....[71]....
        /*0388*/ 	.word	0x0000d8b0


	//   ....[72]....
        /*038c*/ 	.word	0x0000d910


	//   ....[73]....
        /*0390*/ 	.word	0x0000da50


	//   ....[74]....
        /*0394*/ 	.word	0x0000dd90


	//   ....[75]....
        /*0398*/ 	.word	0x0000e060


	//   ....[76]....
        /*039c*/ 	.word	0x0000e0f0


	//   ....[77]....
        /*03a0*/ 	.word	0x0000e190


	//   ....[78]....
        /*03a4*/ 	.word	0x0000e1e0


	//   ....[79]....
        /*03a8*/ 	.word	0x0000e280


	//   ....[80]....
        /*03ac*/ 	.word	0x0000e2d0


	//   ....[81]....
        /*03b0*/ 	.word	0x0000e370


	//   ....[82]....
        /*03b4*/ 	.word	0x0000e3c0


	//   ....[83]....
        /*03b8*/ 	.word	0x0000e460


	//   ....[84]....
        /*03bc*/ 	.word	0x0000e4b0


	//   ....[85]....
        /*03c0*/ 	.word	0x0000e580


	//   ....[86]....
        /*03c4*/ 	.word	0x0000e600


	//   ....[87]....
        /*03c8*/ 	.word	0x0000e690


	//   ....[88]....
        /*03cc*/ 	.word	0x0000e720


	//   ....[89]....
        /*03d0*/ 	.word	0x0000e7a0


	//   ....[90]....
        /*03d4*/ 	.word	0x0000e7f0


	//   ....[91]....
        /*03d8*/ 	.word	0x0000e840


	//   ....[92]....
        /*03dc*/ 	.word	0x0000e890


	//   ....[93]....
        /*03e0*/ 	.word	0x0000e900


	//   ....[94]....
        /*03e4*/ 	.word	0x0000e960


	//----- nvinfo : EIATTR_VRC_CTA_INIT_COUNT
	.align		4
.L_62:
        /*03e8*/ 	.byte	0x02, 0x4a
        /*03ea*/ 	.byte	0x80
	.zero		1


	//----- nvinfo : EIATTR_SYSCALL_OFFSETS
	.align		4
        /*03ec*/ 	.byte	0x04, 0x46
        /*03ee*/ 	.short	(.L_64 - .L_63)


	//   ....[0]....
.L_63:
        /*03f0*/ 	.word	0x00000f10


	//   ....[1]....
        /*03f4*/ 	.word	0x000010b0


	//   ....[2]....
        /*03f8*/ 	.word	0x00001af0


	//   ....[3]....
        /*03fc*/ 	.word	0x00002710


	//   ....[4]....
        /*0400*/ 	.word	0x00002e20


	//   ....[5]....
        /*0404*/ 	.word	0x00003fd0


	//   ....[6]....
        /*0408*/ 	.word	0x000045f0


	//   ....[7]....
        /*040c*/ 	.word	0x000048c0


	//   ....[8]....
        /*0410*/ 	.word	0x00004ad0


	//   ....[9]....
        /*0414*/ 	.word	0x00004ce0


	//   ....[10]....
        /*0418*/ 	.word	0x000051a0


	//   ....[11]....
        /*041c*/ 	.word	0x000053d0


	//   ....[12]....
        /*0420*/ 	.word	0x000055f0


	//   ....[13]....
        /*0424*/ 	.word	0x00005890


	//   ....[14]....
        /*0428*/ 	.word	0x00006640


	//   ....[15]....
        /*042c*/ 	.word	0x00007250


	//   ....[16]....
        /*0430*/ 	.word	0x00008150


	//   ....[17]....
        /*0434*/ 	.word	0x0000a6b0


	//   ....[18]....
        /*0438*/ 	.word	0x0000a7a0


	//   ....[19]....
        /*043c*/ 	.word	0x0000afb0


	//   ....[20]....
        /*0440*/ 	.word	0x0000b120


	//   ....[21]....
        /*0444*/ 	.word	0x0000bf70


	//   ....[22]....
        /*0448*/ 	.word	0x0000c0e0


	//----- nvinfo : EIATTR_MBARRIER_INSTR_OFFSETS
	.align		4
.L_64:
        /*044c*/ 	.byte	0x04, 0x39
        /*044e*/ 	.short	(.L_66 - .L_65)


	//   ....[0]....
.L_65:
        /*0450*/ 	.word	0x00000420
        /*0454*/ 	.word	0x000000ff
        /*0458*/ 	.word	0x00000000
        /*045c*/ 	.short	0x0100
        /*045e*/ 	.byte	0x05
	.zero		1


	//   ....[1]....
        /*0460*/ 	.word	0x00000430
        /*0464*/ 	.word	0x000000ff
        /*0468*/ 	.word	0x00000038
        /*046c*/ 	.short	0x0100
        /*046e*/ 	.byte	0x05
	.zero		1


	//   ....[2]....
        /*0470*/ 	.word	0x00000440
        /*0474*/ 	.word	0x000000ff
        /*0478*/ 	.word	0x00000008
        /*047c*/ 	.short	0x0100
        /*047e*/ 	.byte	0x05
	.zero		1


	//   ....[3]....
        /*0480*/ 	.word	0x00000450
        /*0484*/ 	.word	0x000000ff
        /*0488*/ 	.word	0x00000040
        /*048c*/ 	.short	0x0100
        /*048e*/ 	.byte	0x05
	.zero		1


	//   ....[4]....
        /*0490*/ 	.word	0x00000460
        /*0494*/ 	.word	0x000000ff
        /*0498*/ 	.word	0x00000010
        /*049c*/ 	.short	0x0100
        /*049e*/ 	.byte	0x05
	.zero		1


	//   ....[5]....
        /*04a0*/ 	.word	0x00000470
        /*04a4*/ 	.word	0x000000ff
        /*04a8*/ 	.word	0x00000048
        /*04ac*/ 	.short	0x0100
        /*04ae*/ 	.byte	0x05
	.zero		1


	//   ....[6]....
        /*04b0*/ 	.word	0x00000480
        /*04b4*/ 	.word	0x000000ff
        /*04b8*/ 	.word	0x00000018
        /*04bc*/ 	.short	0x0100
        /*04be*/ 	.byte	0x05
	.zero		1


	//   ....[7]....
        /*04c0*/ 	.word	0x00000490
        /*04c4*/ 	.word	0x000000ff
        /*04c8*/ 	.word	0x00000050
        /*04cc*/ 	.short	0x0100
        /*04ce*/ 	.byte	0x05
	.zero		1


	//   ....[8]....
        /*04d0*/ 	.word	0x000004a0
        /*04d4*/ 	.word	0x000000ff
        /*04d8*/ 	.word	0x00000020
        /*04dc*/ 	.short	0x0100
        /*04de*/ 	.byte	0x05
	.zero		1


	//   ....[9]....
        /*04e0*/ 	.word	0x000004b0
        /*04e4*/ 	.word	0x000000ff
        /*04e8*/ 	.word	0x00000058
        /*04ec*/ 	.short	0x0100
        /*04ee*/ 	.byte	0x05
	.zero		1


	//   ....[10]....
        /*04f0*/ 	.word	0x000004c0
        /*04f4*/ 	.word	0x000000ff
        /*04f8*/ 	.word	0x00000028
        /*04fc*/ 	.short	0x0100
        /*04fe*/ 	.byte	0x05
	.zero		1


	//   ....[11]....
        /*0500*/ 	.word	0x000004d0
        /*0504*/ 	.word	0x000000ff
        /*0508*/ 	.word	0x00000060
        /*050c*/ 	.short	0x0100
        /*050e*/ 	.byte	0x05
	.zero		1


	//   ....[12]....
        /*0510*/ 	.word	0x000004e0
        /*0514*/ 	.word	0x000000ff
        /*0518*/ 	.word	0x00000030
        /*051c*/ 	.short	0x0100
        /*051e*/ 	.byte	0x05
	.zero		1


	//   ....[13]....
        /*0520*/ 	.word	0x000004f0
        /*0524*/ 	.word	0x000000ff
        /*0528*/ 	.word	0x00000068
        /*052c*/ 	.short	0x0100
        /*052e*/ 	.byte	0x05
	.zero		1


	//   ....[14]....
        /*0530*/ 	.word	0x00000620
        /*0534*/ 	.word	0x000000ff
        /*0538*/ 	.word	0x00000070
        /*053c*/ 	.short	0x0100
        /*053e*/ 	.byte	0x06
	.zero		1


	//   ....[15]....
        /*0540*/ 	.word	0x00000630
        /*0544*/ 	.word	0x000000ff
        /*0548*/ 	.word	0x000000a8
        /*054c*/ 	.short	0x0100
        /*054e*/ 	.byte	0x06
	.zero		1


	//   ....[16]....
        /*0550*/ 	.word	0x00000640
        /*0554*/ 	.word	0x000000ff
        /*0558*/ 	.word	0x00000078
        /*055c*/ 	.short	0x0100
        /*055e*/ 	.byte	0x06
	.zero		1


	//   ....[17]....
        /*0560*/ 	.word	0x00000650
        /*0564*/ 	.word	0x000000ff
        /*0568*/ 	.word	0x000000b0
        /*056c*/ 	.short	0x0100
        /*056e*/ 	.byte	0x06
	.zero		1


	//   ....[18]....
        /*0570*/ 	.word	0x00000660
        /*0574*/ 	.word	0x000000ff
        /*0578*/ 	.word	0x00000080
        /*057c*/ 	.short	0x0100
        /*057e*/ 	.byte	0x06
	.zero		1


	//   ....[19]....
        /*0580*/ 	.word	0x00000670
        /*0584*/ 	.word	0x000000ff
        /*0588*/ 	.word	0x000000b8
        /*058c*/ 	.short	0x0100
        /*058e*/ 	.byte	0x06
	.zero		1


	//   ....[20]....
        /*0590*/ 	.word	0x00000680
        /*0594*/ 	.word	0x000000ff
        /*0598*/ 	.word	0x00000088
        /*059c*/ 	.short	0x0100
        /*059e*/ 	.byte	0x06
	.zero		1


	//   ....[21]....
        /*05a0*/ 	.word	0x00000690
        /*05a4*/ 	.word	0x000000ff
        /*05a8*/ 	.word	0x000000c0
        /*05ac*/ 	.short	0x0100
        /*05ae*/ 	.byte	0x06
	.zero		1


	//   ....[22]....
        /*05b0*/ 	.word	0x000006a0
        /*05b4*/ 	.word	0x000000ff
        /*05b8*/ 	.word	0x00000090
        /*05bc*/ 	.short	0x0100
        /*05be*/ 	.byte	0x06
	.zero		1


	//   ....[23]....
        /*05c0*/ 	.word	0x000006b0
        /*05c4*/ 	.word	0x000000ff
        /*05c8*/ 	.word	0x000000c8
        /*05cc*/ 	.short	0x0100
        /*05ce*/ 	.byte	0x06
	.zero		1


	//   ....[24]....
        /*05d0*/ 	.word	0x000006c0
        /*05d4*/ 	.word	0x000000ff
        /*05d8*/ 	.word	0x00000098
        /*05dc*/ 	.short	0x0100
        /*05de*/ 	.byte	0x06
	.zero		1


	//   ....[25]....
        /*05e0*/ 	.word	0x000006d0
        /*05e4*/ 	.word	0x000000ff
        /*05e8*/ 	.word	0x000000d0
        /*05ec*/ 	.short	0x0100
        /*05ee*/ 	.byte	0x06
	.zero		1


	//   ....[26]....
        /*05f0*/ 	.word	0x000006e0
        /*05f4*/ 	.word	0x000000ff
        /*05f8*/ 	.word	0x000000a0
        /*05fc*/ 	.short	0x0100
        /*05fe*/ 	.byte	0x06
	.zero		1


	//   ....[27]....
        /*0600*/ 	.word	0x000006f0
        /*0604*/ 	.word	0x000000ff
        /*0608*/ 	.word	0x000000d8
        /*060c*/ 	.short	0x0100
        /*060e*/ 	.byte	0x06
	.zero		1


	//   ....[28]....
        /*0610*/ 	.word	0x00000820
        /*0614*/ 	.word	0x000000ff
        /*0618*/ 	.word	0x000000e0
        /*061c*/ 	.short	0x0100
        /*061e*/ 	.byte	0x06
	.zero		1


	//   ....[29]....
        /*0620*/ 	.word	0x00000830
        /*0624*/ 	.word	0x000000ff
        /*0628*/ 	.word	0x000000f8
        /*062c*/ 	.short	0x0100
        /*062e*/ 	.byte	0x06
	.zero		1


	//   ....[30]....
        /*0630*/ 	.word	0x00000840
        /*0634*/ 	.word	0x000000ff
        /*0638*/ 	.word	0x000000e8
        /*063c*/ 	.short	0x0100
        /*063e*/ 	.byte	0x06
	.zero		1


	//   ....[31]....
        /*0640*/ 	.word	0x00000850
        /*0644*/ 	.word	0x000000ff
        /*0648*/ 	.word	0x00000100
        /*064c*/ 	.short	0x0100
        /*064e*/ 	.byte	0x06
	.zero		1


	//   ....[32]....
        /*0650*/ 	.word	0x00000860
        /*0654*/ 	.word	0x000000ff
        /*0658*/ 	.word	0x000000f0
        /*065c*/ 	.short	0x0100
        /*065e*/ 	.byte	0x06
	.zero		1


	//   ....[33]....
        /*0660*/ 	.word	0x00000870
        /*0664*/ 	.word	0x000000ff
        /*0668*/ 	.word	0x00000108
        /*066c*/ 	.short	0x0100
        /*066e*/ 	.byte	0x06
	.zero		1


	//   ....[34]....
        /*0670*/ 	.word	0x000009c0
        /*0674*/ 	.word	0x000000ff
        /*0678*/ 	.word	0x00000110
        /*067c*/ 	.short	0x0100
        /*067e*/ 	.byte	0x06
	.zero		1


	//   ....[35]....
        /*0680*/ 	.word	0x000009d0
        /*0684*/ 	.word	0x000000ff
        /*0688*/ 	.word	0x00000128
        /*068c*/ 	.short	0x0100
        /*068e*/ 	.byte	0x06
	.zero		1


	//   ....[36]....
        /*0690*/ 	.word	0x000009e0
        /*0694*/ 	.word	0x000000ff
        /*0698*/ 	.word	0x00000118
        /*069c*/ 	.short	0x0100
        /*069e*/ 	.byte	0x06
	.zero		1


	//   ....[37]....
        /*06a0*/ 	.word	0x000009f0
        /*06a4*/ 	.word	0x000000ff
        /*06a8*/ 	.word	0x00000130
        /*06ac*/ 	.short	0x0100
        /*06ae*/ 	.byte	0x06
	.zero		1


	//   ....[38]....
        /*06b0*/ 	.word	0x00000a00
        /*06b4*/ 	.word	0x000000ff
        /*06b8*/ 	.word	0x00000120
        /*06bc*/ 	.short	0x0100
        /*06be*/ 	.byte	0x06
	.zero		1


	//   ....[39]....
        /*06c0*/ 	.word	0x00000a10
        /*06c4*/ 	.word	0x000000ff
        /*06c8*/ 	.word	0x00000138
        /*06cc*/ 	.short	0x0100
        /*06ce*/ 	.byte	0x06
	.zero		1


	//   ....[40]....
        /*06d0*/ 	.word	0x00000c40
        /*06d4*/ 	.word	0x000000ff
        /*06d8*/ 	.word	0x00000140
        /*06dc*/ 	.short	0x0100
        /*06de*/ 	.byte	0x07
	.zero		1


	//   ....[41]....
        /*06e0*/ 	.word	0x00000c50
        /*06e4*/ 	.word	0x000000ff
        /*06e8*/ 	.word	0x00000150
        /*06ec*/ 	.short	0x0100
        /*06ee*/ 	.byte	0x07
	.zero		1


	//   ....[42]....
        /*06f0*/ 	.word	0x00000c60
        /*06f4*/ 	.word	0x000000ff
        /*06f8*/ 	.word	0x00000148
        /*06fc*/ 	.short	0x0100
        /*06fe*/ 	.byte	0x07
	.zero		1


	//   ....[43]....
        /*0700*/ 	.word	0x00000c70
        /*0704*/ 	.word	0x000000ff
        /*0708*/ 	.word	0x00000158
        /*070c*/ 	.short	0x0100
        /*070e*/ 	.byte	0x07
	.zero		1


	//   ....[44]....
        /*0710*/ 	.word	0x00002ec0
        /*0714*/ 	.word	0x00000004
        /*0718*/ 	.word	0x00000038
        /*071c*/ 	.short	0x010a
        /*071e*/ 	.byte	0xff
	.zero		1


	//   ....[45]....
        /*0720*/ 	.word	0x00003010
        /*0724*/ 	.word	0x00000000
        /*0728*/ 	.word	0x00000038
        /*072c*/ 	.short	0x010a
        /*072e*/ 	.byte	0xff
	.zero		1


	//   ....[46]....
        /*0730*/ 	.word	0x00003130
        /*0734*/ 	.word	0x0000000a
        /*0738*/ 	.word	0x00000038
        /*073c*/ 	.short	0x010a
        /*073e*/ 	.byte	0xff
	.zero		1


	//   ....[47]....
        /*0740*/ 	.word	0x00003650
        /*0744*/ 	.word	0x00000000
        /*0748*/ 	.word	0x00000110
        /*074c*/ 	.short	0x010a
        /*074e*/ 	.byte	0xff
	.zero		1


	//   ....[48]....
        /*0750*/ 	.word	0x00003760
        /*0754*/ 	.word	0x00000000
        /*0758*/ 	.word	0x00000000
        /*075c*/ 	.short	0x0101
        /*075e*/ 	.byte	0xff
	.zero		1


	//   ....[49]....
        /*0760*/ 	.word	0x00003820
        /*0764*/ 	.word	0x00000002
        /*0768*/ 	.word	0x00000000
        /*076c*/ 	.short	0x010a
        /*076e*/ 	.byte	0xff
	.zero		1


	//   ....[50]....
        /*0770*/ 	.word	0x000038a0
        /*0774*/ 	.word	0x00000005
        /*0778*/ 	.word	0x00000000
        /*077c*/ 	.short	0x010a
        /*077e*/ 	.byte	0xff
	.zero		1


	//   ....[51]....
        /*0780*/ 	.word	0x00003950
        /*0784*/ 	.word	0x00000002
        /*0788*/ 	.word	0x00000000
        /*078c*/ 	.short	0x010a
        /*078e*/ 	.byte	0xff
	.zero		1


	//   ....[52]....
        /*0790*/ 	.word	0x00003a00
        /*0794*/ 	.word	0x00000005
        /*0798*/ 	.word	0x00000000
        /*079c*/ 	.short	0x010a
        /*079e*/ 	.byte	0xff
	.zero		1


	//   ....[53]....
        /*07a0*/ 	.word	0x00003ab0
        /*07a4*/ 	.word	0x00000002
        /*07a8*/ 	.word	0x00000000
        /*07ac*/ 	.short	0x010a
        /*07ae*/ 	.byte	0xff
	.zero		1


	//   ....[54]....
        /*07b0*/ 	.word	0x00003b60
        /*07b4*/ 	.word	0x00000005
        /*07b8*/ 	.word	0x00000000
        /*07bc*/ 	.short	0x010a
        /*07be*/ 	.byte	0xff
	.zero		1


	//   ....[55]....
        /*07c0*/ 	.word	0x00003c10
        /*07c4*/ 	.word	0x00000002
        /*07c8*/ 	.word	0x00000000
        /*07cc*/ 	.short	0x010a
        /*07ce*/ 	.byte	0xff
	.zero		1


	//   ....[56]....
        /*07d0*/ 	.word	0x000044a0
        /*07d4*/ 	.word	0x00000027
        /*07d8*/ 	.word	0x000000a8
        /*07dc*/ 	.short	0x010a
        /*07de*/ 	.byte	0xff
	.zero		1


	//   ....[57]....
        /*07e0*/ 	.word	0x00004dd0
        /*07e4*/ 	.word	0x00000027
        /*07e8*/ 	.word	0x00000070
        /*07ec*/ 	.short	0x0107
        /*07ee*/ 	.byte	0xff
	.zero		1


	//   ....[58]....
        /*07f0*/ 	.word	0x00004e80
        /*07f4*/ 	.word	0x00000027
        /*07f8*/ 	.word	0x00000070
        /*07fc*/ 	.short	0x0101
        /*07fe*/ 	.byte	0xff
	.zero		1


	//   ....[59]....
        /*0800*/ 	.word	0x00004fb0
        /*0804*/ 	.word	0x00000023
        /*0808*/ 	.word	0x000000a8
        /*080c*/ 	.short	0x010a
        /*080e*/ 	.byte	0xff
	.zero		1


	//   ....[60]....
        /*0810*/ 	.word	0x00005960
        /*0814*/ 	.word	0x00000023
        /*0818*/ 	.word	0x00000070
        /*081c*/ 	.short	0x0107
        /*081e*/ 	.byte	0xff
	.zero		1


	//   ....[61]....
        /*0820*/ 	.word	0x000059e0
        /*0824*/ 	.word	0x00000023
        /*0828*/ 	.word	0x00000070
        /*082c*/ 	.short	0x0101
        /*082e*/ 	.byte	0xff
	.zero		1


	//   ....[62]....
        /*0830*/ 	.word	0x00005af0
        /*0834*/ 	.word	0x00000000
        /*0838*/ 	.word	0x00000110
        /*083c*/ 	.short	0x010a
        /*083e*/ 	.byte	0xff
	.zero		1


	//   ....[63]....
        /*0840*/ 	.word	0x00005c20
        /*0844*/ 	.word	0x00000000
        /*0848*/ 	.word	0x00000000
        /*084c*/ 	.short	0x0101
        /*084e*/ 	.byte	0xff
	.zero		1


	//   ....[64]....
        /*0850*/ 	.word	0x00005cf0
        /*0854*/ 	.word	0x00000002
        /*0858*/ 	.word	0x00000000
        /*085c*/ 	.short	0x010a
        /*085e*/ 	.byte	0xff
	.zero		1


	//   ....[65]....
        /*0860*/ 	.word	0x00005d60
        /*0864*/ 	.word	0x00000005
        /*0868*/ 	.word	0x00000000
        /*086c*/ 	.short	0x010a
        /*086e*/ 	.byte	0xff
	.zero		1


	//   ....[66]....
        /*0870*/ 	.word	0x00005e10
        /*0874*/ 	.word	0x00000002
        /*0878*/ 	.word	0x00000000
        /*087c*/ 	.short	0x010a
        /*087e*/ 	.byte	0xff
	.zero		1


	//   ....[67]....
        /*0880*/ 	.word	0x00005ec0
        /*0884*/ 	.word	0x00000005
        /*0888*/ 	.word	0x00000000
        /*088c*/ 	.short	0x010a
        /*088e*/ 	.byte	0xff
	.zero		1


	//   ....[68]....
        /*0890*/ 	.word	0x00005f70
        /*0894*/ 	.word	0x00000002
        /*0898*/ 	.word	0x00000000
        /*089c*/ 	.short	0x010a
        /*089e*/ 	.byte	0xff
	.zero		1


	//   ....[69]....
        /*08a0*/ 	.word	0x00006020
        /*08a4*/ 	.word	0x00000005
        /*08a8*/ 	.word	0x00000000
        /*08ac*/ 	.short	0x010a
        /*08ae*/ 	.byte	0xff
	.zero		1


	//   ....[70]....
        /*08b0*/ 	.word	0x000060d0
        /*08b4*/ 	.word	0x00000002
        /*08b8*/ 	.word	0x00000000
        /*08bc*/ 	.short	0x010a
        /*08be*/ 	.byte	0xff
	.zero		1


	//   ....[71]....
        /*08c0*/ 	.word	0x00007740
        /*08c4*/ 	.word	0x00000003
        /*08c8*/ 	.word	0x00000128
        /*08cc*/ 	.short	0x010a
        /*08ce*/ 	.byte	0xff
	.zero		1


	//   ....[72]....
        /*08d0*/ 	.word	0x00007840
        /*08d4*/ 	.word	0x00000003
        /*08d8*/ 	.word	0x00000110
        /*08dc*/ 	.short	0x0101
        /*08de*/ 	.byte	0xff
	.zero		1


	//   ....[73]....
        /*08e0*/ 	.word	0x00007940
        /*08e4*/ 	.word	0x00000000
        /*08e8*/ 	.word	0x00000000
        /*08ec*/ 	.short	0x010a
        /*08ee*/ 	.byte	0xff
	.zero		1


	//   ....[74]....
        /*08f0*/ 	.word	0x000079c0
        /*08f4*/ 	.word	0x00000005
        /*08f8*/ 	.word	0x00000000
        /*08fc*/ 	.short	0x010a
        /*08fe*/ 	.byte	0xff
	.zero		1


	//   ....[75]....
        /*0900*/ 	.word	0x00007a70
        /*0904*/ 	.word	0x00000002
        /*0908*/ 	.word	0x00000000
        /*090c*/ 	.short	0x010a
        /*090e*/ 	.byte	0xff
	.zero		1


	//   ....[76]....
        /*0910*/ 	.word	0x00008250
        /*0914*/ 	.word	0x00000003
        /*0918*/ 	.word	0x00000110
        /*091c*/ 	.short	0x010a
        /*091e*/ 	.byte	0xff
	.zero		1


	//   ....[77]....
        /*0920*/ 	.word	0x00008390
        /*0924*/ 	.word	0x00000003
        /*0928*/ 	.word	0x00000000
        /*092c*/ 	.short	0x0101
        /*092e*/ 	.byte	0xff
	.zero		1


	//   ....[78]....
        /*0930*/ 	.word	0x00008420
        /*0934*/ 	.word	0x00000020
        /*0938*/ 	.word	0x00000150
        /*093c*/ 	.short	0x010a
        /*093e*/ 	.byte	0xff
	.zero		1


	//   ....[79]....
        /*0940*/ 	.word	0x00008620
        /*0944*/ 	.word	0x00000008
        /*0948*/ 	.word	0x00000000
        /*094c*/ 	.short	0x010a
        /*094e*/ 	.byte	0xff
	.zero		1


	//   ....[80]....
        /*0950*/ 	.word	0x00008680
        /*0954*/ 	.word	0x00000006
        /*0958*/ 	.word	0x00000070
        /*095c*/ 	.short	0x010a
        /*095e*/ 	.byte	0xff
	.zero		1


	//   ....[81]....
        /*0960*/ 	.word	0x000092f0
        /*0964*/ 	.word	0x00000003
        /*0968*/ 	.word	0x00000150
        /*096c*/ 	.short	0x010a
        /*096e*/ 	.byte	0xff
	.zero		1


	//   ....[82]....
        /*0970*/ 	.word	0x000093b0
        /*0974*/ 	.word	0x0000001e
        /*0978*/ 	.word	0x00000150
        /*097c*/ 	.short	0x010a
        /*097e*/ 	.byte	0xff
	.zero		1


	//   ....[83]....
        /*0980*/ 	.word	0x00009770
        /*0984*/ 	.word	0x000000ff
        /*0988*/ 	.word	0x00000110
        /*098c*/ 	.short	0x010a
        /*098e*/ 	.byte	0x08
	.zero		1


	//   ....[84]....
        /*0990*/ 	.word	0x000098a0
        /*0994*/ 	.word	0x000000ff
        /*0998*/ 	.word	0x00000000
        /*099c*/ 	.short	0x0101
        /*099e*/ 	.byte	0x08
	.zero		1


	//   ....[85]....
        /*09a0*/ 	.word	0x00009a90
        /*09a4*/ 	.word	0x000000ff
        /*09a8*/ 	.word	0x000000f8
        /*09ac*/ 	.short	0x010a
        /*09ae*/ 	.byte	0x13
	.zero		1


	//   ....[86]....
        /*09b0*/ 	.word	0x00009c00
        /*09b4*/ 	.word	0x000000ff
        /*09b8*/ 	.word	0x000000e0
        /*09bc*/ 	.short	0x010b
        /*09be*/ 	.byte	0x13
	.zero		1


	//   ....[87]....
        /*09c0*/ 	.word	0x00009c90
        /*09c4*/ 	.word	0x000000ff
        /*09c8*/ 	.word	0x00000000
        /*09cc*/ 	.short	0x0101
        /*09ce*/ 	.byte	0x08
	.zero		1


	//   ....[88]....
        /*09d0*/ 	.word	0x00009d10
        /*09d4*/ 	.word	0x000000ff
        /*09d8*/ 	.word	0x000000f8
        /*09dc*/ 	.short	0x010a
        /*09de*/ 	.byte	0x13
	.zero		1


	//   ....[89]....
        /*09e0*/ 	.word	0x00009e90
        /*09e4*/ 	.word	0x000000ff
        /*09e8*/ 	.word	0x000000e0
        /*09ec*/ 	.short	0x010b
        /*09ee*/ 	.byte	0x13
	.zero		1


	//   ....[90]....
        /*09f0*/ 	.word	0x00009f90
        /*09f4*/ 	.word	0x000000ff
        /*09f8*/ 	.word	0x00000000
        /*09fc*/ 	.short	0x0101
        /*09fe*/ 	.byte	0x13
	.zero		1


	//   ....[91]....
        /*0a00*/ 	.word	0x0000a040
        /*0a04*/ 	.word	0x000000ff
        /*0a08*/ 	.word	0x000000f8
        /*0a0c*/ 	.short	0x010a
        /*0a0e*/ 	.byte	0x04
	.zero		1


	//   ....[92]....
        /*0a10*/ 	.word	0x0000a100
        /*0a14*/ 	.word	0x000000ff
        /*0a18*/ 	.word	0x000000f8
        /*0a1c*/ 	.short	0x010a
        /*0a1e*/ 	.byte	0x05
	.zero		1


	//   ....[93]....
        /*0a20*/ 	.word	0x0000a1c0
        /*0a24*/ 	.word	0x00000000
        /*0a28*/ 	.word	0x000000f8
        /*0a2c*/ 	.short	0x010a
        /*0a2e*/ 	.byte	0xff
	.zero		1


	//   ....[94]....
        /*0a30*/ 	.word	0x0000a480
        /*0a34*/ 	.word	0x000000ff
        /*0a38*/ 	.word	0x00000110
        /*0a3c*/ 	.short	0x010a
        /*0a3e*/ 	.byte	0x04
	.zero		1


	//   ....[95]....
        /*0a40*/ 	.word	0x0000a5a0
        /*0a44*/ 	.word	0x000000ff
        /*0a48*/ 	.word	0x00000000
        /*0a4c*/ 	.short	0x0101
        /*0a4e*/ 	.byte	0x04
	.zero		1


	//   ....[96]....
        /*0a50*/ 	.word	0x0000abc0
        /*0a54*/ 	.word	0x00000000
        /*0a58*/ 	.word	0x000000e0
        /*0a5c*/ 	.short	0x010a
        /*0a5e*/ 	.byte	0xff
	.zero		1


	//   ....[97]....
        /*0a60*/ 	.word	0x0000ac10
        /*0a64*/ 	.word	0x0000002c
        /*0a68*/ 	.word	0x00000140
        /*0a6c*/ 	.short	0x010a
        /*0a6e*/ 	.byte	0xff
	.zero		1


	//   ....[98]....
        /*0a70*/ 	.word	0x0000aca0
        /*0a74*/ 	.word	0x00000000
        /*0a78*/ 	.word	0x000000e0
        /*0a7c*/ 	.short	0x010a
        /*0a7e*/ 	.byte	0xff
	.zero		1


	//   ....[99]....
        /*0a80*/ 	.word	0x0000ae90
        /*0a84*/ 	.word	0x0000002c
        /*0a88*/ 	.word	0x00000140
        /*0a8c*/ 	.short	0x010a
        /*0a8e*/ 	.byte	0xff
	.zero		1


	//   ....[100]....
        /*0a90*/ 	.word	0x0000bcb0
        /*0a94*/ 	.word	0x00000000
        /*0a98*/ 	.word	0x00000000
        /*0a9c*/ 	.short	0x0101
        /*0a9e*/ 	.byte	0xff
	.zero		1


	//   ....[101]....
        /*0aa0*/ 	.word	0x0000bcc0
        /*0aa4*/ 	.word	0x00000003
        /*0aa8*/ 	.word	0x000000e0
        /*0aac*/ 	.short	0x010a
        /*0aae*/ 	.byte	0xff
	.zero		1


	//   ....[102]....
        /*0ab0*/ 	.word	0x0000bd80
        /*0ab4*/ 	.word	0x00000003
        /*0ab8*/ 	.word	0x000000e0
        /*0abc*/ 	.short	0x010a
        /*0abe*/ 	.byte	0xff
	.zero		1


	//   ....[103]....
        /*0ac0*/ 	.word	0x0000c300
        /*0ac4*/ 	.word	0x000000ff
        /*0ac8*/ 	.word	0x00000000
        /*0acc*/ 	.short	0x0101
        /*0ace*/ 	.byte	0x05
	.zero		1


	//   ....[104]....
        /*0ad0*/ 	.word	0x0000cce0
        /*0ad4*/ 	.word	0x00000000
        /*0ad8*/ 	.word	0x00000000
        /*0adc*/ 	.short	0x0101
        /*0ade*/ 	.byte	0xff
	.zero		1


	//   ....[105]....
        /*0ae0*/ 	.word	0x0000cf70
        /*0ae4*/ 	.word	0x000000ff
        /*0ae8*/ 	.word	0x00000000
        /*0aec*/ 	.short	0x0101
        /*0aee*/ 	.byte	0x04
	.zero		1


	//   ....[106]....
        /*0af0*/ 	.word	0x0000d950
        /*0af4*/ 	.word	0x00000000
        /*0af8*/ 	.word	0x00000038
        /*0afc*/ 	.short	0x010a
        /*0afe*/ 	.byte	0xff
	.zero		1


	//   ....[107]....
        /*0b00*/ 	.word	0x0000da90
        /*0b04*/ 	.word	0x00000000
        /*0b08*/ 	.word	0x00000110
        /*0b0c*/ 	.short	0x010a
        /*0b0e*/ 	.byte	0xff
	.zero		1


	//   ....[108]....
        /*0b10*/ 	.word	0x0000dae0
        /*0b14*/ 	.word	0x00000002
        /*0b18*/ 	.word	0x00000000
        /*0b1c*/ 	.short	0x010a
        /*0b1e*/ 	.byte	0xff
	.zero		1


	//   ....[109]....
        /*0b20*/ 	.word	0x0000db30
        /*0b24*/ 	.word	0x00000005
        /*0b28*/ 	.word	0x00000000
        /*0b2c*/ 	.short	0x010a
        /*0b2e*/ 	.byte	0xff
	.zero		1


	//   ....[110]....
        /*0b30*/ 	.word	0x0000db80
        /*0b34*/ 	.word	0x00000002
        /*0b38*/ 	.word	0x00000000
        /*0b3c*/ 	.short	0x010a
        /*0b3e*/ 	.byte	0xff
	.zero		1


	//   ....[111]....
        /*0b40*/ 	.word	0x0000dbd0
        /*0b44*/ 	.word	0x00000005
        /*0b48*/ 	.word	0x00000000
        /*0b4c*/ 	.short	0x010a
        /*0b4e*/ 	.byte	0xff
	.zero		1


	//   ....[112]....
        /*0b50*/ 	.word	0x0000dc20
        /*0b54*/ 	.word	0x00000002
        /*0b58*/ 	.word	0x00000000
        /*0b5c*/ 	.short	0x010a
        /*0b5e*/ 	.byte	0xff
	.zero		1


	//   ....[113]....
        /*0b60*/ 	.word	0x0000dc70
        /*0b64*/ 	.word	0x00000005
        /*0b68*/ 	.word	0x00000000
        /*0b6c*/ 	.short	0x010a
        /*0b6e*/ 	.byte	0xff
	.zero		1


	//   ....[114]....
        /*0b70*/ 	.word	0x0000dcc0
        /*0b74*/ 	.word	0x00000027
        /*0b78*/ 	.word	0x000000a8
        /*0b7c*/ 	.short	0x010a
        /*0b7e*/ 	.byte	0xff
	.zero		1


	//   ....[115]....
        /*0b80*/ 	.word	0x0000dd10
        /*0b84*/ 	.word	0x00000023
        /*0b88*/ 	.word	0x000000a8
        /*0b8c*/ 	.short	0x010a
        /*0b8e*/ 	.byte	0xff
	.zero		1


	//   ....[116]....
        /*0b90*/ 	.word	0x0000ddd0
        /*0b94*/ 	.word	0x00000000
        /*0b98*/ 	.word	0x00000110
        /*0b9c*/ 	.short	0x010a
        /*0b9e*/ 	.byte	0xff
	.zero		1


	//   ....[117]....
        /*0ba0*/ 	.word	0x0000de20
        /*0ba4*/ 	.word	0x00000002
        /*0ba8*/ 	.word	0x00000000
        /*0bac*/ 	.short	0x010a
        /*0bae*/ 	.byte	0xff
	.zero		1


	//   ....[118]....
        /*0bb0*/ 	.word	0x0000de70
        /*0bb4*/ 	.word	0x00000005
        /*0bb8*/ 	.word	0x00000000
        /*0bbc*/ 	.short	0x010a
        /*0bbe*/ 	.byte	0xff
	.zero		1


	//   ....[119]....
        /*0bc0*/ 	.word	0x0000dec0
        /*0bc4*/ 	.word	0x00000002
        /*0bc8*/ 	.word	0x00000000
        /*0bcc*/ 	.short	0x010a
        /*0bce*/ 	.byte	0xff
	.zero		1


	//   ....[120]....
        /*0bd0*/ 	.word	0x0000df10
        /*0bd4*/ 	.word	0x00000005
        /*0bd8*/ 	.word	0x00000000
        /*0bdc*/ 	.short	0x010a
        /*0bde*/ 	.byte	0xff
	.zero		1


	//   ....[121]....
        /*0be0*/ 	.word	0x0000df60
        /*0be4*/ 	.word	0x00000002
        /*0be8*/ 	.word	0x00000000
        /*0bec*/ 	.short	0x010a
        /*0bee*/ 	.byte	0xff
	.zero		1


	//   ....[122]....
        /*0bf0*/ 	.word	0x0000dfb0
        /*0bf4*/ 	.word	0x00000005
        /*0bf8*/ 	.word	0x00000000
        /*0bfc*/ 	.short	0x010a
        /*0bfe*/ 	.byte	0xff
	.zero		1


	//   ....[123]....
        /*0c00*/ 	.word	0x0000e9a0
        /*0c04*/ 	.word	0x00000003
        /*0c08*/ 	.word	0x00000128
        /*0c0c*/ 	.short	0x010a
        /*0c0e*/ 	.byte	0xff
	.zero		1


	//   ....[124]....
        /*0c10*/ 	.word	0x0000ea70
        /*0c14*/ 	.word	0x00000000
        /*0c18*/ 	.word	0x00000000
        /*0c1c*/ 	.short	0x010a
        /*0c1e*/ 	.byte	0xff
	.zero		1


	//   ....[125]....
        /*0c20*/ 	.word	0x0000eac0
        /*0c24*/ 	.word	0x00000005
        /*0c28*/ 	.word	0x00000000
        /*0c2c*/ 	.short	0x010a
        /*0c2e*/ 	.byte	0xff
	.zero		1


	//   ....[126]....
        /*0c30*/ 	.word	0x0000eb10
        /*0c34*/ 	.word	0x00000003
        /*0c38*/ 	.word	0x00000110
        /*0c3c*/ 	.short	0x010a
        /*0c3e*/ 	.byte	0xff
	.zero		1


	//   ....[127]....
        /*0c40*/ 	.word	0x0000eb60
        /*0c44*/ 	.word	0x00000020
        /*0c48*/ 	.word	0x00000150
        /*0c4c*/ 	.short	0x010a
        /*0c4e*/ 	.byte	0xff
	.zero		1


	//   ....[128]....
        /*0c50*/ 	.word	0x0000ebb0
        /*0c54*/ 	.word	0x00000008
        /*0c58*/ 	.word	0x00000000
        /*0c5c*/ 	.short	0x010a
        /*0c5e*/ 	.byte	0xff
	.zero		1


	//   ....[129]....
        /*0c60*/ 	.word	0x0000ec00
        /*0c64*/ 	.word	0x00000006
        /*0c68*/ 	.word	0x00000070
        /*0c6c*/ 	.short	0x010a
        /*0c6e*/ 	.byte	0xff
	.zero		1


	//   ....[130]....
        /*0c70*/ 	.word	0x0000f970
        /*0c74*/ 	.word	0x00000003
        /*0c78*/ 	.word	0x00000150
        /*0c7c*/ 	.short	0x010a
        /*0c7e*/ 	.byte	0xff
	.zero		1


	//   ....[131]....
        /*0c80*/ 	.word	0x0000f9c0
        /*0c84*/ 	.word	0x0000001e
        /*0c88*/ 	.word	0x00000150
        /*0c8c*/ 	.short	0x010a
        /*0c8e*/ 	.byte	0xff
	.zero		1


	//   ....[132]....
        /*0c90*/ 	.word	0x0000fa20
        /*0c94*/ 	.word	0x00000002
        /*0c98*/ 	.word	0x00000110
        /*0c9c*/ 	.short	0x010a
        /*0c9e*/ 	.byte	0xff
	.zero		1


	//   ....[133]....
        /*0ca0*/ 	.word	0x0000fa80
        /*0ca4*/ 	.word	0x00000003
        /*0ca8*/ 	.word	0x000000f8
        /*0cac*/ 	.short	0x010a
        /*0cae*/ 	.byte	0xff
	.zero		1


	//   ....[134]....
        /*0cb0*/ 	.word	0x0000fae0
        /*0cb4*/ 	.word	0x00000003
        /*0cb8*/ 	.word	0x000000f8
        /*0cbc*/ 	.short	0x010a
        /*0cbe*/ 	.byte	0xff
	.zero		1


	//   ....[135]....
        /*0cc0*/ 	.word	0x0000fb40
        /*0cc4*/ 	.word	0x00000000
        /*0cc8*/ 	.word	0x000000f8
        /*0ccc*/ 	.short	0x010a
        /*0cce*/ 	.byte	0xff
	.zero		1


	//   ....[136]....
        /*0cd0*/ 	.word	0x0000fba0
        /*0cd4*/ 	.word	0x00000000
        /*0cd8*/ 	.word	0x000000f8
        /*0cdc*/ 	.short	0x010a
        /*0cde*/ 	.byte	0xff
	.zero		1


	//   ....[137]....
        /*0ce0*/ 	.word	0x0000fc00
        /*0ce4*/ 	.word	0x00000000
        /*0ce8*/ 	.word	0x00000110
        /*0cec*/ 	.short	0x010a
        /*0cee*/ 	.byte	0xff
	.zero		1


	//   ....[138]....
        /*0cf0*/ 	.word	0x0000fc50
        /*0cf4*/ 	.word	0x00000000
        /*0cf8*/ 	.word	0x000000e0
        /*0cfc*/ 	.short	0x010a
        /*0cfe*/ 	.byte	0xff
	.zero		1


	//   ....[139]....
        /*0d00*/ 	.word	0x0000fca0
        /*0d04*/ 	.word	0x0000002c
        /*0d08*/ 	.word	0x00000140
        /*0d0c*/ 	.short	0x010a
        /*0d0e*/ 	.byte	0xff
	.zero		1


	//   ....[140]....
        /*0d10*/ 	.word	0x0000fcf0
        /*0d14*/ 	.word	0x00000003
        /*0d18*/ 	.word	0x000000e0
        /*0d1c*/ 	.short	0x010a
        /*0d1e*/ 	.byte	0xff
	.zero		1


	//----- nvinfo : EIATTR_NUM_MBARRIERS
	.align		4
.L_66:
        /*0d20*/ 	.byte	0x03, 0x38
        /*0d22*/ 	.short	0x002c


	//----- nvinfo : EIATTR_EXIT_INSTR_OFFSETS
	.align		4
        /*0d24*/ 	.byte	0x04, 0x1c
        /*0d26*/ 	.short	(.L_68 - .L_67)


	//   ....[0]....
.L_67:
        /*0d28*/ 	.word	0x00002c20


	//   ....[1]....
        /*0d2c*/ 	.word	0x00003c40


	//   ....[2]....
        /*0d30*/ 	.word	0x00006100


	//   ....[3]....
        /*0d34*/ 	.word	0x00007aa0


	//   ....[4]....
        /*0d38*/ 	.word	0x00009630


	//   ....[5]....
        /*0d3c*/ 	.word	0x0000a1f0


	//   ....[6]....
        /*0d40*/ 	.word	0x0000a230


	//   ....[7]....
        /*0d44*/ 	.word	0x0000ce70


	//   ....[8]....
        /*0d48*/ 	.word	0x0000cee0


	//   ....[9]....
        /*0d4c*/ 	.word	0x0000cf10


	//   ....[10]....
        /*0d50*/ 	.word	0x0000cf80


	//----- nvinfo : EIATTR_MAX_THREADS
	.align		4
.L_68:
        /*0d54*/ 	.byte	0x04, 0x05
        /*0d56*/ 	.short	(.L_70 - .L_69)
.L_69:
        /*0d58*/ 	.word	0x00000180
        /*0d5c*/ 	.word	0x00000001
        /*0d60*/ 	.word	0x00000001


	//----- nvinfo : EIATTR_CRS_STACK_SIZE
	.align		4
.L_70:
        /*0d64*/ 	.byte	0x04, 0x1e
        /*0d66*/ 	.short	(.L_72 - .L_71)
.L_71:
        /*0d68*/ 	.word	0x00000000


	//----- nvinfo : EIATTR_CBANK_PARAM_SIZE
	.align		4
.L_72:
        /*0d6c*/ 	.byte	0x03, 0x19
        /*0d6e*/ 	.short	0x0780


	//----- nvinfo : EIATTR_PARAM_CBANK
	.align		4
        /*0d70*/ 	.byte	0x04, 0x0a
        /*0d72*/ 	.short	(.L_74 - .L_73)
	.align		4
.L_73:
        /*0d74*/ 	.word	index@(.nv.constant0._ZN7cutlass13device_kernelINS_4gemm6kernel13GemmUniversalINS1_15MoEProblemShapeIN4cute5tupleIJiiiEEEEENS1_10collective13CollectiveMmaINS1_58MainloopSm100UmmaMixedTmaCpAsyncWarpSpecializedBlockScaledILi7ELi3ELi2ENS6_IJNS5_1CILi1EEESD_SD_EEEEENS6_IJNSC_ILi128EEENSC_ILi64EEENSC_ILi256EEEEEENS6_IJNS_12float_e2m1_tENS_13float_ue4m3_tEEEENS6_IJNS6_IJlSD_lEEENS5_6LayoutINS6_IJNS6_IJNS6_IJNSC_ILi32EEENSC_ILi4EEEEEEiEEENS6_IJNS6_IJNSC_ILi16EEESQ_EEEiEEENS6_IJSD_iEEEEEENS6_IJSV_NS6_IJNS6_IJNSC_ILi0EEESD_EEENSC_ILi512EEEEEENS6_IJSY_iEEEEEEEEEEESM_S15_NS5_8TiledMMAINS5_8MMA_AtomIJNS5_17SM100_MMA_MXF4_SSISK_SK_fSL_Li128ELi64ELi16ELNS5_4UMMA5MajorE0ELS1A_0ELNS19_7ScaleInE0ELS1B_0EEEEEENSO_ISE_NS6_IJSY_SY_SY_EEEEENS6_IJNS5_10UnderscoreES1G_S1G_EEEEENS6_IJNS5_13SM90_TMA_LOADES1J_EEENS6_IJNS5_14ComposedLayoutINS5_7SwizzleILi3ELi4ELi3EEENS5_18smem_ptr_flag_bitsILi4EEENSO_INS6_IJNSC_ILi8EEESI_EEENS6_IJSI_SD_EEEEEEENSO_INS6_IJNS6_IJNS6_IJSR_SD_EEESU_EEESD_NS6_IJSD_SQ_EEEEEENS6_IJNS6_IJNS6_IJSU_S10_EEESZ_EEESY_NS6_IJSQ_S10_EEEEEEEEEEEvNS5_8identityENS6_IJNS5_9TiledCopyINS5_9Copy_AtomIJNS5_31SM80_CP_ASYNC_CACHEGLOBAL_ZFILLINS_9uint128_tES29_EESK_EEENSO_INS6_IJNS6_IJS1Q_ST_EEESP_EEENS6_IJNS6_IJS10_SD_EEEST_EEEEENS6_IJST_SI_EEEEES1J_EEES24_vS25_EENS_8epilogue10collective18CollectiveEpilogueINS2L_23Sm100TmaWarpSpecializedILi3ELi2ELi32ELb1ELb0EEEJSJ_NS6_IJNSO_ISG_SD_EENSO_ISP_SD_EEEEENS_6half_tENS6_IJSD_llEEES2T_S2U_NS2L_6fusion15FusionCallbacksIS2P_NS2V_17LinearCombinationIS2T_fS2T_fLNS_15FloatRoundStyleE2EEESJ_S2S_JEEENS5_5SM1004TMEM4LOAD26SM100_TMEM_LOAD_16dp256b4xES1J_NS1L_IS1N_NS1O_ILi16EEENSO_INS6_IJSH_S1Q_EEENS6_IJSD_SH_EEEEEEENS5_17SM75_U16x8_LDSM_TENS5_14SM90_TMA_STOREES39_NS5_17SM90_U16x8_STSM_TENS5_39AutoVectorizingCopyWithAssumedAlignmentILi128EEEEEEvvEEEEvNT_6ParamsE)
        /*0d78*/ 	.short	0x0380
        /*0d7a*/ 	.short	0x0780


	//----- nvinfo : EIATTR_SW_WAR
	.align		4
.L_74:
        /*0d7c*/ 	.byte	0x04, 0x36
        /*0d7e*/ 	.short	(.L_76 - .L_75)
.L_75:
        /*0d80*/ 	.word	0x00000008
.L_76:


//--------------------- .nv.callgraph             --------------------------
	.section	.nv.callgraph,"",@"SHT_CUDA_CALLGRAPH"
	.align	4
	.sectionentsize	8
	.align		4
        /*0000*/ 	.word	0x00000000
	.align		4
        /*0004*/ 	.word	0xffffffff
	.align		4
        /*0008*/ 	.word	index@(_ZN7cutlass13device_kernelINS_4gemm6kernel13GemmUniversalINS1_15MoEProblemShapeIN4cute5tupleIJiiiEEEEENS1_10collective13CollectiveMmaINS1_58MainloopSm100UmmaMixedTmaCpAsyncWarpSpecializedBlockScaledILi7ELi3ELi2ENS6_IJNS5_1CILi1EEESD_SD_EEEEENS6_IJNSC_ILi128EEENSC_ILi64EEENSC_ILi256EEEEEENS6_IJNS_12float_e2m1_tENS_13float_ue4m3_tEEEENS6_IJNS6_IJlSD_lEEENS5_6LayoutINS6_IJNS6_IJNS6_IJNSC_ILi32EEENSC_ILi4EEEEEEiEEENS6_IJNS6_IJNSC_ILi16EEESQ_EEEiEEENS6_IJSD_iEEEEEENS6_IJSV_NS6_IJNS6_IJNSC_ILi0EEESD_EEENSC_ILi512EEEEEENS6_IJSY_iEEEEEEEEEEESM_S15_NS5_8TiledMMAINS5_8MMA_AtomIJNS5_17SM100_MMA_MXF4_SSISK_SK_fSL_Li128ELi64ELi16ELNS5_4UMMA5MajorE0ELS1A_0ELNS19_7ScaleInE0ELS1B_0EEEEEENSO_ISE_NS6_IJSY_SY_SY_EEEEENS6_IJNS5_10UnderscoreES1G_S1G_EEEEENS6_IJNS5_13SM90_TMA_LOADES1J_EEENS6_IJNS5_14ComposedLayoutINS5_7SwizzleILi3ELi4ELi3EEENS5_18smem_ptr_flag_bitsILi4EEENSO_INS6_IJNSC_ILi8EEESI_EEENS6_IJSI_SD_EEEEEEENSO_INS6_IJNS6_IJNS6_IJSR_SD_EEESU_EEESD_NS6_IJSD_SQ_EEEEEENS6_IJNS6_IJNS6_IJSU_S10_EEESZ_EEESY_NS6_IJSQ_S10_EEEEEEEEEEEvNS5_8identityENS6_IJNS5_9TiledCopyINS5_9Copy_AtomIJNS5_31SM80_CP_ASYNC_CACHEGLOBAL_ZFILLINS_9uint128_tES29_EESK_EEENSO_INS6_IJNS6_IJS1Q_ST_EEESP_EEENS6_IJNS6_IJS10_SD_EEEST_EEEEENS6_IJST_SI_EEEEES1J_EEES24_vS25_EENS_8epilogue10collective18CollectiveEpilogueINS2L_23Sm100TmaWarpSpecializedILi3ELi2ELi32ELb1ELb0EEEJSJ_NS6_IJNSO_ISG_SD_EENSO_ISP_SD_EEEEENS_6half_tENS6_IJSD_llEEES2T_S2U_NS2L_6fusion15FusionCallbacksIS2P_NS2V_17LinearCombinationIS2T_fS2T_fLNS_15FloatRoundStyleE2EEESJ_S2S_JEEENS5_5SM1004TMEM4LOAD26SM100_TMEM_LOAD_16dp256b4xES1J_NS1L_IS1N_NS1O_ILi16EEENSO_INS6_IJSH_S1Q_EEENS6_IJSD_SH_EEEEEEENS5_17SM75_U16x8_LDSM_TENS5_14SM90_TMA_STOREES39_NS5_17SM90_U16x8_STSM_TENS5_39AutoVectorizingCopyWithAssumedAlignmentILi128EEEEEEvvEEEEvNT_6ParamsE)
	.align		4
        /*000c*/ 	.word	index@(__assertfail)
	.align		4
        /*0010*/ 	.word	0x00000000
	.align		4
        /*0014*/ 	.word	0xfffffffe
	.align		4
        /*0018*/ 	.word	0x00000000
	.align		4
        /*001c*/ 	.word	0xfffffffd
	.align		4
        /*0020*/ 	.word	0x00000000
	.align		4
        /*0024*/ 	.word	0xfffffffc


//--------------------- .nv.constant4             --------------------------
	.section	.nv.constant4,"a",@progbits
	.align	8
	.align		8
.nv.constant4:
        /*0000*/ 	.dword	__assertfail
	.align		8
        /*0008*/ 	.dword	precalc_xorwow_matrix
	.align		8
        /*0010*/ 	.dword	precalc_xorwow_offset_matrix
	.align		8
        /*0018*/ 	.dword	mrg32k3aM1
	.align		8
        /*0020*/ 	.dword	mrg32k3aM2
	.align		8
        /*0028*/ 	.dword	mrg32k3aM1SubSeq
	.align		8
        /*0030*/ 	.dword	mrg32k3aM2SubSeq
	.align		8
        /*0038*/ 	.dword	mrg32k3aM1Seq
	.align		8
        /*0040*/ 	.dword	mrg32k3aM2Seq
	.align		8
        /*0048*/ 	.dword	__unnamed_1
	.align		8
        /*0050*/ 	.dword	__unnamed_2
	.align		8
        /*0058*/ 	.dword	__unnamed_3
	.align		8
        /*0060*/ 	.dword	__unnamed_4
	.align		8
        /*0068*/ 	.dword	_ZN30_INTERNAL_e57d69d9_4_k_cu_main4cuda3std3__45__cpo5beginE
	.align		8
        /*0070*/ 	.dword	_ZN30_INTERNAL_e57d69d9_4_k_cu_main4cuda3std3__45__cpo3endE
	.align		8
        /*0078*/ 	.dword	_ZN30_INTERNAL_e57d69d9_4_k_cu_main4cuda3std3__45__cpo6cbeginE
	.align		8
        /*0080*/ 	.dword	_ZN30_INTERNAL_e57d69d9_4_k_cu_main4cuda3std3__45__cpo4cendE
	.align		8
        /*0088*/ 	.dword	_ZN30_INTERNAL_e57d69d9_4_k_cu_main4cuda3std3__432_GLOBAL__N__e57d69d9_4_k_cu_main6ignoreE
	.align		8
        /*0090*/ 	.dword	_ZN30_INTERNAL_e57d69d9_4_k_cu_main4cuda3std3__419piecewise_constructE
	.align		8
        /*0098*/ 	.dword	_ZN30_INTERNAL_e57d69d9_4_k_cu_main4cuda3std3__48in_placeE
	.align		8
        /*00a0*/ 	.dword	_ZN30_INTERNAL_e57d69d9_4_k_cu_main4cuda3std6ranges3__45__cpo4swapE
	.align		8
        /*00a8*/ 	.dword	_ZN30_INTERNAL_e57d69d9_4_k_cu_main4cuda3std6ranges3__45__cpo9iter_moveE
	.align		8
        /*00b0*/ 	.dword	_ZN30_INTERNAL_e57d69d9_4_k_cu_main4cute7productE
	.align		8
        /*00b8*/ 	.dword	_ZN30_INTERNAL_e57d69d9_4_k_cu_main4cute1_E
	.align		8
        /*00c0*/ 	.dword	$str$21
	.align		8
        /*00c8*/ 	.dword	$str$22
	.align		8
        /*00d0*/ 	.dword	$str$26
	.align		8
        /*00d8*/ 	.dword	$str$27
	.align		8
        /*00e0*/ 	.dword	$str$28
	.align		8
        /*00e8*/ 	.dword	$str$29
	.align		8
        /*00f0*/ 	.dword	$str$30
	.align		8
        /*00f8*/ 	.dword	$str$31


//--------------------- .nv.constant3             --------------------------
	.section	.nv.constant3,"a",@progbits
	.align	8
.nv.constant3:
	.type		__cr_lgamma_table,@object
	.size		__cr_lgamma_table,(.L_9 - __cr_lgamma_table)
__cr_lgamma_table:
        /*0000*/ 	.byte	0x00, 0x00, 0x00, 0x00, 0x00, 0x00, 0x00, 0x00, 0x00, 0x00, 0x00, 0x00, 0x00, 0x00, 0x00, 0x00
        /*0010*/ 	.byte	0xef, 0x39, 0xfa, 0xfe, 0x42, 0x2e, 0xe6, 0x3f, 0x02, 0x20, 0x2a, 0xfa, 0x0b, 0xab, 0xfc, 0x3f
        /*0020*/ 	.byte	0xf9, 0x2c, 0x92, 0x7c, 0xa7, 0x6c, 0x09, 0x40, 0xc9, 0x79, 0x44, 0x3c, 0x64, 0x26, 0x13, 0x40
        /*0030*/ 	.byte	0xca, 0x01, 0xcf, 0x3a, 0x27, 0x51, 0x1a, 0x40, 0x30, 0xcc, 0x2d, 0xf3, 0xe1, 0x0c, 0x21, 0x40
        /*0040*/ 	.byte	0x0d, 0xb7, 0xfc, 0x82, 0x8e, 0x35, 0x25, 0x40
.L_9:


//--------------------- .text._ZN7cutlass13device_kernelINS_4gemm6kernel13GemmUniversalINS1_15MoEProblemShapeIN4cute5tupleIJiiiEEEEENS1_10collective13CollectiveMmaINS1_58MainloopSm100UmmaMixedTmaCpAsyncWarpSpecializedBlockScaledILi7ELi3ELi2ENS6_IJNS5_1CILi1EEESD_SD_EEEEENS6_IJNSC_ILi128EEENSC_ILi64EEENSC_ILi256EEEEEENS6_IJNS_12float_e2m1_tENS_13float_ue4m3_tEEEENS6_IJNS6_IJlSD_lEEENS5_6LayoutINS6_IJNS6_IJNS6_IJNSC_ILi32EEENSC_ILi4EEEEEEiEEENS6_IJNS6_IJNSC_ILi16EEESQ_EEEiEEENS6_IJSD_iEEEEEENS6_IJSV_NS6_IJNS6_IJNSC_ILi0EEESD_EEENSC_ILi512EEEEEENS6_IJSY_iEEEEEEEEEEESM_S15_NS5_8TiledMMAINS5_8MMA_AtomIJNS5_17SM100_MMA_MXF4_SSISK_SK_fSL_Li128ELi64ELi16ELNS5_4UMMA5MajorE0ELS1A_0ELNS19_7ScaleInE0ELS1B_0EEEEEENSO_ISE_NS6_IJSY_SY_SY_EEEEENS6_IJNS5_10UnderscoreES1G_S1G_EEEEENS6_IJNS5_13SM90_TMA_LOADES1J_EEENS6_IJNS5_14ComposedLayoutINS5_7SwizzleILi3ELi4ELi3EEENS5_18smem_ptr_flag_bitsILi4EEENSO_INS6_IJNSC_ILi8EEESI_EEENS6_IJSI_SD_EEEEEEENSO_INS6_IJNS6_IJNS6_IJSR_SD_EEESU_EEESD_NS6_IJSD_SQ_EEEEEENS6_IJNS6_IJNS6_IJSU_S10_EEESZ_EEESY_NS6_IJSQ_S10_EEEEEEEEEEEvNS5_8identityENS6_IJNS5_9TiledCopyINS5_9Copy_AtomIJNS5_31SM80_CP_ASYNC_CACHEGLOBAL_ZFILLINS_9uint128_tES29_EESK_EEENSO_INS6_IJNS6_IJS1Q_ST_EEESP_EEENS6_IJNS6_IJS10_SD_EEEST_EEEEENS6_IJST_SI_EEEEES1J_EEES24_vS25_EENS_8epilogue10collective18CollectiveEpilogueINS2L_23Sm100TmaWarpSpecializedILi3ELi2ELi32ELb1ELb0EEEJSJ_NS6_IJNSO_ISG_SD_EENSO_ISP_SD_EEEEENS_6half_tENS6_IJSD_llEEES2T_S2U_NS2L_6fusion15FusionCallbacksIS2P_NS2V_17LinearCombinationIS2T_fS2T_fLNS_15FloatRoundStyleE2EEESJ_S2S_JEEENS5_5SM1004TMEM4LOAD26SM100_TMEM_LOAD_16dp256b4xES1J_NS1L_IS1N_NS1O_ILi16EEENSO_INS6_IJSH_S1Q_EEENS6_IJSD_SH_EEEEEEENS5_17SM75_U16x8_LDSM_TENS5_14SM90_TMA_STOREES39_NS5_17SM90_U16x8_STSM_TENS5_39AutoVectorizingCopyWithAssumedAlignmentILi128EEEEEEvvEEEEvNT_6ParamsE --------------------------
	.section	.text._ZN7cutlass13device_kernelINS_4gemm6kernel13GemmUniversalINS1_15MoEProblemShapeIN4cute5tupleIJiiiEEEEENS1_10collective13CollectiveMmaINS1_58MainloopSm100UmmaMixedTmaCpAsyncWarpSpecializedBlockScaledILi7ELi3ELi2ENS6_IJNS5_1CILi1EEESD_SD_EEEEENS6_IJNSC_ILi128EEENSC_ILi64EEENSC_ILi256EEEEEENS6_IJNS_12float_e2m1_tENS_13float_ue4m3_tEEEENS6_IJNS6_IJlSD_lEEENS5_6LayoutINS6_IJNS6_IJNS6_IJNSC_ILi32EEENSC_ILi4EEEEEEiEEENS6_IJNS6_IJNSC_ILi16EEESQ_EEEiEEENS6_IJSD_iEEEEEENS6_IJSV_NS6_IJNS6_IJNSC_ILi0EEESD_EEENSC_ILi512EEEEEENS6_IJSY_iEEEEEEEEEEESM_S15_NS5_8TiledMMAINS5_8MMA_AtomIJNS5_17SM100_MMA_MXF4_SSISK_SK_fSL_Li128ELi64ELi16ELNS5_4UMMA5MajorE0ELS1A_0ELNS19_7ScaleInE0ELS1B_0EEEEEENSO_ISE_NS6_IJSY_SY_SY_EEEEENS6_IJNS5_10UnderscoreES1G_S1G_EEEEENS6_IJNS5_13SM90_TMA_LOADES1J_EEENS6_IJNS5_14ComposedLayoutINS5_7SwizzleILi3ELi4ELi3EEENS5_18smem_ptr_flag_bitsILi4EEENSO_INS6_IJNSC_ILi8EEESI_EEENS6_IJSI_SD_EEEEEEENSO_INS6_IJNS6_IJNS6_IJSR_SD_EEESU_EEESD_NS6_IJSD_SQ_EEEEEENS6_IJNS6_IJNS6_IJSU_S10_EEESZ_EEESY_NS6_IJSQ_S10_EEEEEEEEEEEvNS5_8identityENS6_IJNS5_9TiledCopyINS5_9Copy_AtomIJNS5_31SM80_CP_ASYNC_CACHEGLOBAL_ZFILLINS_9uint128_tES29_EESK_EEENSO_INS6_IJNS6_IJS1Q_ST_EEESP_EEENS6_IJNS6_IJS10_SD_EEEST_EEEEENS6_IJST_SI_EEEEES1J_EEES24_vS25_EENS_8epilogue10collective18CollectiveEpilogueINS2L_23Sm100TmaWarpSpecializedILi3ELi2ELi32ELb1ELb0EEEJSJ_NS6_IJNSO_ISG_SD_EENSO_ISP_SD_EEEEENS_6half_tENS6_IJSD_llEEES2T_S2U_NS2L_6fusion15FusionCallbacksIS2P_NS2V_17LinearCombinationIS2T_fS2T_fLNS_15FloatRoundStyleE2EEESJ_S2S_JEEENS5_5SM1004TMEM4LOAD26SM100_TMEM_LOAD_16dp256b4xES1J_NS1L_IS1N_NS1O_ILi16EEENSO_INS6_IJSH_S1Q_EEENS6_IJSD_SH_EEEEEEENS5_17SM75_U16x8_LDSM_TENS5_14SM90_TMA_STOREES39_NS5_17SM90_U16x8_STSM_TENS5_39AutoVectorizingCopyWithAssumedAlignmentILi128EEEEEEvvEEEEvNT_6ParamsE,"ax",@progbits
	.align	128
.text._ZN7cutlass13device_kernelINS_4gemm6kernel13GemmUniversalINS1_15MoEProblemShapeIN4cute5tupleIJiiiEEEEENS1_10collective13CollectiveMmaINS1_58MainloopSm100UmmaMixedTmaCpAsyncWarpSpecializedBlockScaledILi7ELi3ELi2ENS6_IJNS5_1CILi1EEESD_SD_EEEEENS6_IJNSC_ILi128EEENSC_ILi64EEENSC_ILi256EEEEEENS6_IJNS_12float_e2m1_tENS_13float_ue4m3_tEEEENS6_IJNS6_IJlSD_lEEENS5_6LayoutINS6_IJNS6_IJNS6_IJNSC_ILi32EEENSC_ILi4EEEEEEiEEENS6_IJNS6_IJNSC_ILi16EEESQ_EEEiEEENS6_IJSD_iEEEEEENS6_IJSV_NS6_IJNS6_IJNSC_ILi0EEESD_EEENSC_ILi512EEEEEENS6_IJSY_iEEEEEEEEEEESM_S15_NS5_8TiledMMAINS5_8MMA_AtomIJNS5_17SM100_MMA_MXF4_SSISK_SK_fSL_Li128ELi64ELi16ELNS5_4UMMA5MajorE0ELS1A_0ELNS19_7ScaleInE0ELS1B_0EEEEEENSO_ISE_NS6_IJSY_SY_SY_EEEEENS6_IJNS5_10UnderscoreES1G_S1G_EEEEENS6_IJNS5_13SM90_TMA_LOADES1J_EEENS6_IJNS5_14ComposedLayoutINS5_7SwizzleILi3ELi4ELi3EEENS5_18smem_ptr_flag_bitsILi4EEENSO_INS6_IJNSC_ILi8EEESI_EEENS6_IJSI_SD_EEEEEEENSO_INS6_IJNS6_IJNS6_IJSR_SD_EEESU_EEESD_NS6_IJSD_SQ_EEEEEENS6_IJNS6_IJNS6_IJSU_S10_EEESZ_EEESY_NS6_IJSQ_S10_EEEEEEEEEEEvNS5_8identityENS6_IJNS5_9TiledCopyINS5_9Copy_AtomIJNS5_31SM80_CP_ASYNC_CACHEGLOBAL_ZFILLINS_9uint128_tES29_EESK_EEENSO_INS6_IJNS6_IJS1Q_ST_EEESP_EEENS6_IJNS6_IJS10_SD_EEEST_EEEEENS6_IJST_SI_EEEEES1J_EEES24_vS25_EENS_8epilogue10collective18CollectiveEpilogueINS2L_23Sm100TmaWarpSpecializedILi3ELi2ELi32ELb1ELb0EEEJSJ_NS6_IJNSO_ISG_SD_EENSO_ISP_SD_EEEEENS_6half_tENS6_IJSD_llEEES2T_S2U_NS2L_6fusion15FusionCallbacksIS2P_NS2V_17LinearCombinationIS2T_fS2T_fLNS_15FloatRoundStyleE2EEESJ_S2S_JEEENS5_5SM1004TMEM4LOAD26SM100_TMEM_LOAD_16dp256b4xES1J_NS1L_IS1N_NS1O_ILi16EEENSO_INS6_IJSH_S1Q_EEENS6_IJSD_SH_EEEEEEENS5_17SM75_U16x8_LDSM_TENS5_14SM90_TMA_STOREES39_NS5_17SM90_U16x8_STSM_TENS5_39AutoVectorizingCopyWithAssumedAlignmentILi128EEEEEEvvEEEEvNT_6ParamsE:
        .type           _ZN7cutlass13device_kernelINS_4gemm6kernel13GemmUniversalINS1_15MoEProblemShapeIN4cute5tupleIJiiiEEEEENS1_10collective13CollectiveMmaINS1_58MainloopSm100UmmaMixedTmaCpAsyncWarpSpecializedBlockScaledILi7ELi3ELi2ENS6_IJNS5_1CILi1EEESD_SD_EEEEENS6_IJNSC_ILi128EEENSC_ILi64EEENSC_ILi256EEEEEENS6_IJNS_12float_e2m1_tENS_13float_ue4m3_tEEEENS6_IJNS6_IJlSD_lEEENS5_6LayoutINS6_IJNS6_IJNS6_IJNSC_ILi32EEENSC_ILi4EEEEEEiEEENS6_IJNS6_IJNSC_ILi16EEESQ_EEEiEEENS6_IJSD_iEEEEEENS6_IJSV_NS6_IJNS6_IJNSC_ILi0EEESD_EEENSC_ILi512EEEEEENS6_IJSY_iEEEEEEEEEEESM_S15_NS5_8TiledMMAINS5_8MMA_AtomIJNS5_17SM100_MMA_MXF4_SSISK_SK_fSL_Li128ELi64ELi16ELNS5_4UMMA5MajorE0ELS1A_0ELNS19_7ScaleInE0ELS1B_0EEEEEENSO_ISE_NS6_IJSY_SY_SY_EEEEENS6_IJNS5_10UnderscoreES1G_S1G_EEEEENS6_IJNS5_13SM90_TMA_LOADES1J_EEENS6_IJNS5_14ComposedLayoutINS5_7SwizzleILi3ELi4ELi3EEENS5_18smem_ptr_flag_bitsILi4EEENSO_INS6_IJNSC_ILi8EEESI_EEENS6_IJSI_SD_EEEEEEENSO_INS6_IJNS6_IJNS6_IJSR_SD_EEESU_EEESD_NS6_IJSD_SQ_EEEEEENS6_IJNS6_IJNS6_IJSU_S10_EEESZ_EEESY_NS6_IJSQ_S10_EEEEEEEEEEEvNS5_8identityENS6_IJNS5_9TiledCopyINS5_9Copy_AtomIJNS5_31SM80_CP_ASYNC_CACHEGLOBAL_ZFILLINS_9uint128_tES29_EESK_EEENSO_INS6_IJNS6_IJS1Q_ST_EEESP_EEENS6_IJNS6_IJS10_SD_EEEST_EEEEENS6_IJST_SI_EEEEES1J_EEES24_vS25_EENS_8epilogue10collective18CollectiveEpilogueINS2L_23Sm100TmaWarpSpecializedILi3ELi2ELi32ELb1ELb0EEEJSJ_NS6_IJNSO_ISG_SD_EENSO_ISP_SD_EEEEENS_6half_tENS6_IJSD_llEEES2T_S2U_NS2L_6fusion15FusionCallbacksIS2P_NS2V_17LinearCombinationIS2T_fS2T_fLNS_15FloatRoundStyleE2EEESJ_S2S_JEEENS5_5SM1004TMEM4LOAD26SM100_TMEM_LOAD_16dp256b4xES1J_NS1L_IS1N_NS1O_ILi16EEENSO_INS6_IJSH_S1Q_EEENS6_IJSD_SH_EEEEEEENS5_17SM75_U16x8_LDSM_TENS5_14SM90_TMA_STOREES39_NS5_17SM90_U16x8_STSM_TENS5_39AutoVectorizingCopyWithAssumedAlignmentILi128EEEEEEvvEEEEvNT_6ParamsE,@function
        .size           _ZN7cutlass13device_kernelINS_4gemm6kernel13GemmUniversalINS1_15MoEProblemShapeIN4cute5tupleIJiiiEEEEENS1_10collective13CollectiveMmaINS1_58MainloopSm100UmmaMixedTmaCpAsyncWarpSpecializedBlockScaledILi7ELi3ELi2ENS6_IJNS5_1CILi1EEESD_SD_EEEEENS6_IJNSC_ILi128EEENSC_ILi64EEENSC_ILi256EEEEEENS6_IJNS_12float_e2m1_tENS_13float_ue4m3_tEEEENS6_IJNS6_IJlSD_lEEENS5_6LayoutINS6_IJNS6_IJNS6_IJNSC_ILi32EEENSC_ILi4EEEEEEiEEENS6_IJNS6_IJNSC_ILi16EEESQ_EEEiEEENS6_IJSD_iEEEEEENS6_IJSV_NS6_IJNS6_IJNSC_ILi0EEESD_EEENSC_ILi512EEEEEENS6_IJSY_iEEEEEEEEEEESM_S15_NS5_8TiledMMAINS5_8MMA_AtomIJNS5_17SM100_MMA_MXF4_SSISK_SK_fSL_Li128ELi64ELi16ELNS5_4UMMA5MajorE0ELS1A_0ELNS19_7ScaleInE0ELS1B_0EEEEEENSO_ISE_NS6_IJSY_SY_SY_EEEEENS6_IJNS5_10UnderscoreES1G_S1G_EEEEENS6_IJNS5_13SM90_TMA_LOADES1J_EEENS6_IJNS5_14ComposedLayoutINS5_7SwizzleILi3ELi4ELi3EEENS5_18smem_ptr_flag_bitsILi4EEENSO_INS6_IJNSC_ILi8EEESI_EEENS6_IJSI_SD_EEEEEEENSO_INS6_IJNS6_IJNS6_IJSR_SD_EEESU_EEESD_NS6_IJSD_SQ_EEEEEENS6_IJNS6_IJNS6_IJSU_S10_EEESZ_EEESY_NS6_IJSQ_S10_EEEEEEEEEEEvNS5_8identityENS6_IJNS5_9TiledCopyINS5_9Copy_AtomIJNS5_31SM80_CP_ASYNC_CACHEGLOBAL_ZFILLINS_9uint128_tES29_EESK_EEENSO_INS6_IJNS6_IJS1Q_ST_EEESP_EEENS6_IJNS6_IJS10_SD_EEEST_EEEEENS6_IJST_SI_EEEEES1J_EEES24_vS25_EENS_8epilogue10collective18CollectiveEpilogueINS2L_23Sm100TmaWarpSpecializedILi3ELi2ELi32ELb1ELb0EEEJSJ_NS6_IJNSO_ISG_SD_EENSO_ISP_SD_EEEEENS_6half_tENS6_IJSD_llEEES2T_S2U_NS2L_6fusion15FusionCallbacksIS2P_NS2V_17LinearCombinationIS2T_fS2T_fLNS_15FloatRoundStyleE2EEESJ_S2S_JEEENS5_5SM1004TMEM4LOAD26SM100_TMEM_LOAD_16dp256b4xES1J_NS1L_IS1N_NS1O_ILi16EEENSO_INS6_IJSH_S1Q_EEENS6_IJSD_SH_EEEEEEENS5_17SM75_U16x8_LDSM_TENS5_14SM90_TMA_STOREES39_NS5_17SM90_U16x8_STSM_TENS5_39AutoVectorizingCopyWithAssumedAlignmentILi128EEEEEEvvEEEEvNT_6ParamsE,(.L_x_368 - _ZN7cutlass13device_kernelINS_4gemm6kernel13GemmUniversalINS1_15MoEProblemShapeIN4cute5tupleIJiiiEEEEENS1_10collective13CollectiveMmaINS1_58MainloopSm100UmmaMixedTmaCpAsyncWarpSpecializedBlockScaledILi7ELi3ELi2ENS6_IJNS5_1CILi1EEESD_SD_EEEEENS6_IJNSC_ILi128EEENSC_ILi64EEENSC_ILi256EEEEEENS6_IJNS_12float_e2m1_tENS_13float_ue4m3_tEEEENS6_IJNS6_IJlSD_lEEENS5_6LayoutINS6_IJNS6_IJNS6_IJNSC_ILi32EEENSC_ILi4EEEEEEiEEENS6_IJNS6_IJNSC_ILi16EEESQ_EEEiEEENS6_IJSD_iEEEEEENS6_IJSV_NS6_IJNS6_IJNSC_ILi0EEESD_EEENSC_ILi512EEEEEENS6_IJSY_iEEEEEEEEEEESM_S15_NS5_8TiledMMAINS5_8MMA_AtomIJNS5_17SM100_MMA_MXF4_SSISK_SK_fSL_Li128ELi64ELi16ELNS5_4UMMA5MajorE0ELS1A_0ELNS19_7ScaleInE0ELS1B_0EEEEEENSO_ISE_NS6_IJSY_SY_SY_EEEEENS6_IJNS5_10UnderscoreES1G_S1G_EEEEENS6_IJNS5_13SM90_TMA_LOADES1J_EEENS6_IJNS5_14ComposedLayoutINS5_7SwizzleILi3ELi4ELi3EEENS5_18smem_ptr_flag_bitsILi4EEENSO_INS6_IJNSC_ILi8EEESI_EEENS6_IJSI_SD_EEEEEEENSO_INS6_IJNS6_IJNS6_IJSR_SD_EEESU_EEESD_NS6_IJSD_SQ_EEEEEENS6_IJNS6_IJNS6_IJSU_S10_EEESZ_EEESY_NS6_IJSQ_S10_EEEEEEEEEEEvNS5_8identityENS6_IJNS5_9TiledCopyINS5_9Copy_AtomIJNS5_31SM80_CP_ASYNC_CACHEGLOBAL_ZFILLINS_9uint128_tES29_EESK_EEENSO_INS6_IJNS6_IJS1Q_ST_EEESP_EEENS6_IJNS6_IJS10_SD_EEEST_EEEEENS6_IJST_SI_EEEEES1J_EEES24_vS25_EENS_8epilogue10collective18CollectiveEpilogueINS2L_23Sm100TmaWarpSpecializedILi3ELi2ELi32ELb1ELb0EEEJSJ_NS6_IJNSO_ISG_SD_EENSO_ISP_SD_EEEEENS_6half_tENS6_IJSD_llEEES2T_S2U_NS2L_6fusion15FusionCallbacksIS2P_NS2V_17LinearCombinationIS2T_fS2T_fLNS_15FloatRoundStyleE2EEESJ_S2S_JEEENS5_5SM1004TMEM4LOAD26SM100_TMEM_LOAD_16dp256b4xES1J_NS1L_IS1N_NS1O_ILi16EEENSO_INS6_IJSH_S1Q_EEENS6_IJSD_SH_EEEEEEENS5_17SM75_U16x8_LDSM_TENS5_14SM90_TMA_STOREES39_NS5_17SM90_U16x8_STSM_TENS5_39AutoVectorizingCopyWithAssumedAlignmentILi128EEEEEEvvEEEEvNT_6ParamsE)
        .other          _ZN7cutlass13device_kernelINS_4gemm6kernel13GemmUniversalINS1_15MoEProblemShapeIN4cute5tupleIJiiiEEEEENS1_10collective13CollectiveMmaINS1_58MainloopSm100UmmaMixedTmaCpAsyncWarpSpecializedBlockScaledILi7ELi3ELi2ENS6_IJNS5_1CILi1EEESD_SD_EEEEENS6_IJNSC_ILi128EEENSC_ILi64EEENSC_ILi256EEEEEENS6_IJNS_12float_e2m1_tENS_13float_ue4m3_tEEEENS6_IJNS6_IJlSD_lEEENS5_6LayoutINS6_IJNS6_IJNS6_IJNSC_ILi32EEENSC_ILi4EEEEEEiEEENS6_IJNS6_IJNSC_ILi16EEESQ_EEEiEEENS6_IJSD_iEEEEEENS6_IJSV_NS6_IJNS6_IJNSC_ILi0EEESD_EEENSC_ILi512EEEEEENS6_IJSY_iEEEEEEEEEEESM_S15_NS5_8TiledMMAINS5_8MMA_AtomIJNS5_17SM100_MMA_MXF4_SSISK_SK_fSL_Li128ELi64ELi16ELNS5_4UMMA5MajorE0ELS1A_0ELNS19_7ScaleInE0ELS1B_0EEEEEENSO_ISE_NS6_IJSY_SY_SY_EEEEENS6_IJNS5_10UnderscoreES1G_S1G_EEEEENS6_IJNS5_13SM90_TMA_LOADES1J_EEENS6_IJNS5_14ComposedLayoutINS5_7SwizzleILi3ELi4ELi3EEENS5_18smem_ptr_flag_bitsILi4EEENSO_INS6_IJNSC_ILi8EEESI_EEENS6_IJSI_SD_EEEEEEENSO_INS6_IJNS6_IJNS6_IJSR_SD_EEESU_EEESD_NS6_IJSD_SQ_EEEEEENS6_IJNS6_IJNS6_IJSU_S10_EEESZ_EEESY_NS6_IJSQ_S10_EEEEEEEEEEEvNS5_8identityENS6_IJNS5_9TiledCopyINS5_9Copy_AtomIJNS5_31SM80_CP_ASYNC_CACHEGLOBAL_ZFILLINS_9uint128_tES29_EESK_EEENSO_INS6_IJNS6_IJS1Q_ST_EEESP_EEENS6_IJNS6_IJS10_SD_EEEST_EEEEENS6_IJST_SI_EEEEES1J_EEES24_vS25_EENS_8epilogue10collective18CollectiveEpilogueINS2L_23Sm100TmaWarpSpecializedILi3ELi2ELi32ELb1ELb0EEEJSJ_NS6_IJNSO_ISG_SD_EENSO_ISP_SD_EEEEENS_6half_tENS6_IJSD_llEEES2T_S2U_NS2L_6fusion15FusionCallbacksIS2P_NS2V_17LinearCombinationIS2T_fS2T_fLNS_15FloatRoundStyleE2EEESJ_S2S_JEEENS5_5SM1004TMEM4LOAD26SM100_TMEM_LOAD_16dp256b4xES1J_NS1L_IS1N_NS1O_ILi16EEENSO_INS6_IJSH_S1Q_EEENS6_IJSD_SH_EEEEEEENS5_17SM75_U16x8_LDSM_TENS5_14SM90_TMA_STOREES39_NS5_17SM90_U16x8_STSM_TENS5_39AutoVectorizingCopyWithAssumedAlignmentILi128EEEEEEvvEEEEvNT_6ParamsE,@"STO_CUDA_ENTRY STV_DEFAULT"
_ZN7cutlass13device_kernelINS_4gemm6kernel13GemmUniversalINS1_15MoEProblemShapeIN4cute5tupleIJiiiEEEEENS1_10collective13CollectiveMmaINS1_58MainloopSm100UmmaMixedTmaCpAsyncWarpSpecializedBlockScaledILi7ELi3ELi2ENS6_IJNS5_1CILi1EEESD_SD_EEEEENS6_IJNSC_ILi128EEENSC_ILi64EEENSC_ILi256EEEEEENS6_IJNS_12float_e2m1_tENS_13float_ue4m3_tEEEENS6_IJNS6_IJlSD_lEEENS5_6LayoutINS6_IJNS6_IJNS6_IJNSC_ILi32EEENSC_ILi4EEEEEEiEEENS6_IJNS6_IJNSC_ILi16EEESQ_EEEiEEENS6_IJSD_iEEEEEENS6_IJSV_NS6_IJNS6_IJNSC_ILi0EEESD_EEENSC_ILi512EEEEEENS6_IJSY_iEEEEEEEEEEESM_S15_NS5_8TiledMMAINS5_8MMA_AtomIJNS5_17SM100_MMA_MXF4_SSISK_SK_fSL_Li128ELi64ELi16ELNS5_4UMMA5MajorE0ELS1A_0ELNS19_7ScaleInE0ELS1B_0EEEEEENSO_ISE_NS6_IJSY_SY_SY_EEEEENS6_IJNS5_10UnderscoreES1G_S1G_EEEEENS6_IJNS5_13SM90_TMA_LOADES1J_EEENS6_IJNS5_14ComposedLayoutINS5_7SwizzleILi3ELi4ELi3EEENS5_18smem_ptr_flag_bitsILi4EEENSO_INS6_IJNSC_ILi8EEESI_EEENS6_IJSI_SD_EEEEEEENSO_INS6_IJNS6_IJNS6_IJSR_SD_EEESU_EEESD_NS6_IJSD_SQ_EEEEEENS6_IJNS6_IJNS6_IJSU_S10_EEESZ_EEESY_NS6_IJSQ_S10_EEEEEEEEEEEvNS5_8identityENS6_IJNS5_9TiledCopyINS5_9Copy_AtomIJNS5_31SM80_CP_ASYNC_CACHEGLOBAL_ZFILLINS_9uint128_tES29_EESK_EEENSO_INS6_IJNS6_IJS1Q_ST_EEESP_EEENS6_IJNS6_IJS10_SD_EEEST_EEEEENS6_IJST_SI_EEEEES1J_EEES24_vS25_EENS_8epilogue10collective18CollectiveEpilogueINS2L_23Sm100TmaWarpSpecializedILi3ELi2ELi32ELb1ELb0EEEJSJ_NS6_IJNSO_ISG_SD_EENSO_ISP_SD_EEEEENS_6half_tENS6_IJSD_llEEES2T_S2U_NS2L_6fusion15FusionCallbacksIS2P_NS2V_17LinearCombinationIS2T_fS2T_fLNS_15FloatRoundStyleE2EEESJ_S2S_JEEENS5_5SM1004TMEM4LOAD26SM100_TMEM_LOAD_16dp256b4xES1J_NS1L_IS1N_NS1O_ILi16EEENSO_INS6_IJSH_S1Q_EEENS6_IJSD_SH_EEEEEEENS5_17SM75_U16x8_LDSM_TENS5_14SM90_TMA_STOREES39_NS5_17SM90_U16x8_STSM_TENS5_39AutoVectorizingCopyWithAssumedAlignmentILi128EEEEEEvvEEEEvNT_6ParamsE:
[----:B------:R-:W1:Y:S01]  /*0000*/  LDC R1, c[0x0][0x37c] ;  /* 0x0000df00ff017b82 */ /* 0x000e620000000800 */
[----:B------:R-:W2:Y:S01]  /*0010*/  S2R R87, SR_TID.X ;  /* 0x0000000000577919 */ /* 0x000ea20000002100 */
[----:B------:R-:W3:Y:S01]  /*0020*/  LDCU.64 UR6, c[0x0][0x790] ;  /* 0x0000f200ff0677ac */ /* 0x000ee20008000a00 */
[----:B------:R-:W-:Y:S01]  /*0030*/  PRMT R81, RZ, 0x7610, R81 ;  /* 0x00007610ff517816 */ /* 0x000fe20000000051 */
[----:B------:R-:W4:Y:S01]  /*0040*/  LDCU.64 UR44, c[0x0][0x358] ;  /* 0x00006b00ff2c77ac */ /* 0x000f220008000a00 */
[----:B------:R-:W-:Y:S02]  /*0050*/  ELECT P2, URZ, PT ;  /* 0x0000000000ff782f */ /* 0x000fe40003840000 */
[----:B---3--:R-:W-:-:S04]  /*0060*/  ISETP.NE.U32.AND P0, PT, RZ, UR6, PT ;  /* 0x00000006ff007c0c */ /* 0x008fc8000bf05070 */
[----:B------:R-:W-:Y:S02]  /*0070*/  ISETP.NE.AND.EX P1, PT, RZ, UR7, PT, P0 ;  /* 0x00000007ff007c0c */ /* 0x000fe4000bf25300 */
[----:B--2---:R-:W-:-:S05]  /*0080*/  SHF.R.U32.HI R82, RZ, 0x5, R87 ;  /* 0x00000005ff527819 */ /* 0x004fca0000011657 */
[----:B------:R-:W2:Y:S02]  /*0090*/  SHFL.IDX PT, R0, R82, RZ, 0x1f ;  /* 0x00001fff52007589 */ /* 0x000ea400000e0000 */
[----:B--2---:R-:W-:-:S04]  /*00a0*/  R2UR UR49, R0 ;  /* 0x00000000003172ca */ /* 0x004fc800000e0000 */
[----:B-1--4-:R-:W-:Y:S05]  /*00b0*/  @P1 BRA `(.L_x_0) ;  /* 0x00000000002c1947 */ /* 0x012fea0003800000 */
[----:B------:R-:W1:Y:S02]  /*00c0*/  LDCU.64 UR4, c[0x0][0x788] ;  /* 0x0000f100ff0477ac */ /* 0x000e640008000a00 */
[----:B-1----:R-:W-:-:S04]  /*00d0*/  UISETP.NE.U32.AND UP0, UPT, UR4, URZ, UPT ;  /* 0x000000ff0400728c */ /* 0x002fc8000bf05070 */
[----:B------:R-:W-:-:S09]  /*00e0*/  UISETP.NE.AND.EX UP0, UPT, UR5, URZ, UPT, UP0 ;  /* 0x000000ff0500728c */ /* 0x000fd2000bf05300 */
[----:B------:R-:W-:Y:S05]  /*00f0*/  BRA.U !UP0, `(.L_x_1) ;  /* 0x0000000108107547 */ /* 0x000fea000b800000 */
[----:B------:R-:W1:Y:S02]  /*0100*/  LDC.64 R2, c[0x0][0x788] ;  /* 0x0001e200ff027b82 */ /* 0x000e640000000a00 */
[----:B-1----:R1:W5:Y:S01]  /*0110*/  LDG.E R45, desc[UR44][R2.64] ;  /* 0x0000002c022d7981 */ /* 0x002362000c1e1900 */
[----:B------:R-:W-:Y:S01]  /*0120*/  HFMA2 R81, -RZ, RZ, 0, 5.9604644775390625e-08 ;  /* 0x00000001ff517431 */ /* 0x000fe200000001ff */
[----:B------:R-:W-:Y:S05]  /*0130*/  BRA `(.L_x_0) ;  /* 0x00000000000c7947 */ /* 0x000fea0003800000 */
.L_x_1:
[----:B------:R-:W1:Y:S01]  /*0140*/  LDCU UR4, c[0x0][0x780] ;  /* 0x0000f000ff0477ac */ /* 0x000e620008000800 */
[----:B------:R-:W-:Y:S01]  /*0150*/  HFMA2 R81, -RZ, RZ, 0, 5.9604644775390625e-08 ;  /* 0x00000001ff517431 */ /* 0x000fe200000001ff */
[----:B-1----:R-:W-:-:S07]  /*0160*/  MOV R45, UR4 ;  /* 0x00000004002d7c02 */ /* 0x002fce0008000f00 */
.L_x_0:
[----:B------:R-:W2:Y:S02]  /*0170*/  LDCU.64 UR4, c[0x0][0x7b0] ;  /* 0x0000f600ff0477ac */ /* 0x000ea40008000a00 */
[----:B--2---:R-:W-:-:S04]  /*0180*/  UISETP.NE.U32.AND UP0, UPT, UR4, URZ, UPT ;  /* 0x000000ff0400728c */ /* 0x004fc8000bf05070 */
[----:B------:R-:W-:-:S09]  /*0190*/  UISETP.NE.AND.EX UP0, UPT, UR5, URZ, UPT, UP0 ;  /* 0x000000ff0500728c */ /* 0x000fd2000bf05300 */
[----:B------:R-:W-:Y:S05]  /*01a0*/  BRA.U UP0, `(.L_x_2) ;  /* 0x0000000100247547 */ /* 0x000fea000b800000 */
[----:B------:R-:W2:Y:S02]  /*01b0*/  LDCU.64 UR4, c[0x0][0x7a8] ;  /* 0x0000f500ff0477ac */ /* 0x000ea40008000a00 */
[----:B--2---:R-:W-:-:S04]  /*01c0*/  UISETP.NE.U32.AND UP0, UPT, UR4, URZ, UPT ;  /* 0x000000ff0400728c */ /* 0x004fc8000bf05070 */
[----:B------:R-:W-:-:S09]  /*01d0*/  UISETP.NE.AND.EX UP0, UPT, UR5, URZ, UPT, UP0 ;  /* 0x000000ff0500728c */ /* 0x000fd2000bf05300 */
[----:B------:R-:W-:Y:S05]  /*01e0*/  BRA.U !UP0, `(.L_x_3) ;  /* 0x00000001080c7547 */ /* 0x000fea000b800000 */
[----:B------:R-:W2:Y:S02]  /*01f0*/  LDC.64 R42, c[0x0][0x7a8] ;  /* 0x0001ea00ff2a7b82 */ /* 0x000ea40000000a00 */
[----:B--2---:R2:W5:Y:S01]  /*0200*/  LDG.E R42, desc[UR44][R42.64] ;  /* 0x0000002c2a2a7981 */ /* 0x004562000c1e1900 */
[----:B------:R-:W-:Y:S05]  /*0210*/  BRA `(.L_x_2) ;  /* 0x0000000000087947 */ /* 0x000fea0003800000 */
.L_x_3:
[----:B------:R-:W2:Y:S02]  /*0220*/  LDCU UR4, c[0x0][0x7a0] ;  /* 0x0000f400ff0477ac */ /* 0x000ea40008000800 */
[----:B--2---:R-:W-:-:S07]  /*0230*/  MOV R42, UR4 ;  /* 0x00000004002a7c02 */ /* 0x004fce0008000f00 */
.L_x_2:
[----:B------:R-:W3:Y:S01]  /*0240*/  LDCU.64 UR4, c[0x0][0x788] ;  /* 0x0000f100ff0477ac */ /* 0x000ee20008000a00 */
[----:B------:R-:W-:Y:S01]  /*0250*/  ISETP.NE.AND.EX P0, PT, RZ, UR7, PT, P0 ;  /* 0x00000007ff007c0c */ /* 0x000fe2000bf05300 */
[----:B------:R-:W-:-:S04]  /*0260*/  UPLOP3.LUT UP0, UPT, UPT, UPT, UPT, 0x40, 0x4 ;  /* 0x000000000004789c */ /* 0x000fc80003f0e870 */
[----:B------:R-:W-:Y:S01]  /*0270*/  UP2UR UR47, UPR, URZ, 0x1 ;  /* 0x00000001ff2f7883 */ /* 0x000fe20008000000 */
[----:B---3--:R-:W-:-:S04]  /*0280*/  ISETP.NE.U32.AND P1, PT, RZ, UR4, PT ;  /* 0x00000004ff007c0c */ /* 0x008fc8000bf25070 */
[----:B------:R-:W-:-:S13]  /*0290*/  ISETP.NE.AND.EX P1, PT, RZ, UR5, PT, P1 ;  /* 0x00000005ff007c0c */ /* 0x000fda000bf25310 */
[----:B------:R-:W-:Y:S05]  /*02a0*/  @P1 BRA P0, `(.L_x_4) ;  /* 0x00000000002c1947 */ /* 0x000fea0000000000 */
[----:B------:R-:W-:Y:S01]  /*02b0*/  UISETP.NE.U32.AND UP1, UPT, UR6, URZ, UPT ;  /* 0x000000ff0600728c */ /* 0x000fe2000bf25070 */
[----:B-----5:R-:W-:Y:S01]  /*02c0*/  FSETP.NEU.AND P0, PT, R45, RZ, PT ;  /* 0x000000ff2d00720b */ /* 0x020fe20003f0d000 */
[----:B------:R-:W-:Y:S02]  /*02d0*/  UISETP.NE.U32.AND UP0, UPT, UR4, URZ, UPT ;  /* 0x000000ff0400728c */ /* 0x000fe4000bf05070 */
[----:B------:R-:W-:Y:S02]  /*02e0*/  UISETP.NE.AND.EX UP1, UPT, UR7, URZ, UPT, UP1 ;  /* 0x000000ff0700728c */ /* 0x000fe4000bf25310 */
[----:B------:R-:W-:-:S04]  /*02f0*/  UISETP.NE.AND.EX UP0, UPT, UR5, URZ, UPT, UP0 ;  /* 0x000000ff0500728c */ /* 0x000fc8000bf05300 */
[----:B------:R-:W-:-:S04]  /*0300*/  USEL UR4, URZ, 0xffffffff, UP0 ;  /* 0xffffffffff047887 */ /* 0x000fc80008000000 */
[----:B------:R-:W-:Y:S01]  /*0310*/  VOTEU.ANY UP0, P0 ;  /* 0x0000000000ff7886 */ /* 0x000fe20000000100 */
[----:B------:R-:W-:-:S04]  /*0320*/  @!UP1 USEL UR4, URZ, 0xffffffff, UP0 ;  /* 0xffffffffff049887 */ /* 0x000fc80008000000 */
[----:B------:R-:W-:-:S04]  /*0330*/  ULOP3.LUT UR4, UR4, 0x1, URZ, 0xc0, !UPT ;  /* 0x0000000104047892 */ /* 0x000fc8000f8ec0ff */
[----:B------:R-:W-:-:S04]  /*0340*/  UISETP.EQ.U32.AND UP0, UPT, UR4, 0x1, UPT ;  /* 0x000000010400788c */ /* 0x000fc8000bf02070 */
[----:B------:R-:W-:-:S12]  /*0350*/  UP2UR UR47, UPR, URZ, 0x1 ;  /* 0x00000001ff2f7883 */ /* 0x000fd80008000000 */
.L_x_4:
[----:B------:R-:W3:Y:S02]  /*0360*/  SHFL.IDX PT, R0, R82, RZ, 0x1f ;  /* 0x00001fff52007589 */ /* 0x000ee400000e0000 */
[----:B---3--:R-:W-:-:S13]  /*0370*/  ISETP.NE.AND P0, PT, R0, RZ, PT ;  /* 0x000000ff0000720c */ /* 0x008fda0003f05270 */
[----:B------:R-:W-:Y:S05]  /*0380*/  @P0 BRA `(.L_x_5) ;  /* 0x0000000000600947 */ /* 0x000fea0003800000 */
[----:B------:R-:W3:Y:S01]  /*0390*/  S2UR UR5, SR_CgaCtaId ;  /* 0x00000000000579c3 */ /* 0x000ee20000008800 */
[----:B------:R-:W-:Y:S01]  /*03a0*/  UMOV UR6, 0x400 ;  /* 0x0000040000067882 */ /* 0x000fe20000000000 */
[----:B------:R-:W-:Y:S01]  /*03b0*/  UMOV UR4, 0x1 ;  /* 0x0000000100047882 */ /* 0x000fe20000000000 */
[----:B------:R-:W-:Y:S01]  /*03c0*/  ELECT P0, URZ, PT ;  /* 0x0000000000ff782f */ /* 0x000fe20003800000 */
[----:B---3--:R-:W-:Y:S02]  /*03d0*/  ULEA UR5, UR5, UR6, 0x18 ;  /* 0x0000000605057291 */ /* 0x008fe4000f8ec0ff */
[----:B------:R-:W-:-:S04]  /*03e0*/  UIADD3 UR6, UPT, UPT, -UR4, 0x100000, URZ ;  /* 0x0010000004067890 */ /* 0x000fc8000fffe1ff */
[----:B------:R-:W-:Y:S02]  /*03f0*/  USHF.L.U32 UR7, UR6, 0xb, URZ ;  /* 0x0000000b06077899 */ /* 0x000fe400080006ff */
[----:B------:R-:W-:Y:S01]  /*0400*/  USHF.L.U32 UR6, UR6, 0x1, URZ ;  /* 0x0000000106067899 */ /* 0x000fe200080006ff */
[----:B------:R-:W3:Y:S11]  /*0410*/  FENCE.VIEW.ASYNC.S ;  /* 0x00000000000073c6 */ /* 0x000ef60000000000 */
[----:B---3--:R3:W4:Y:S01]  /*0420*/  SYNCS.EXCH.64 URZ, [UR5], UR6 ;  /* 0x0000000605ff75b2 */ /* 0x0087220008000100 */
[----:B------:R3:W1:Y:S01]  /*0430*/  SYNCS.EXCH.64 URZ, [UR5+0x38], UR6 ;  /* 0x0000380605ff75b2 */ /* 0x0006620008000100 */
        /* <DEDUP_REMOVED lines=11> */
[----:B------:R3:W1:Y:S02]  /*04f0*/  SYNCS.EXCH.64 URZ, [UR5+0x68], UR6 ;  /* 0x0000680605ff75b2 */ /* 0x0006640008000100 */
[----:B---3--:R-:W-:Y:S01]  /*0500*/  NOP ;  /* 0x0000000000007918 */ /* 0x008fe20000000000 */
.L_x_5:
[----:B------:R-:W3:Y:S01]  /*0510*/  SHFL.IDX PT, R0, R82, RZ, 0x1f ;  /* 0x00001fff52007589 */ /* 0x000ee200000e0000 */
[----:B------:R-:W-:Y:S01]  /*0520*/  NOP ;  /* 0x0000000000007918 */ /* 0x000fe20000000000 */
[----:B---3--:R-:W-:-:S13]  /*0530*/  ISETP.NE.AND P0, PT, R0, RZ, PT ;  /* 0x000000ff0000720c */ /* 0x008fda0003f05270 */
[----:B------:R-:W-:Y:S05]  /*0540*/  @P0 BRA `(.L_x_6) ;  /* 0x0000000000700947 */ /* 0x000fea0003800000 */
[----:B------:R-:W3:Y:S01]  /*0550*/  S2UR UR6, SR_CgaCtaId ;  /* 0x00000000000679c3 */ /* 0x000ee20000008800 */
[----:B------:R-:W-:Y:S01]  /*0560*/  UMOV UR7, 0x400 ;  /* 0x0000040000077882 */ /* 0x000fe20000000000 */
[----:B------:R-:W-:Y:S01]  /*0570*/  UMOV UR5, 0x80 ;  /* 0x0000008000057882 */ /* 0x000fe20000000000 */
[----:B------:R-:W-:Y:S01]  /*0580*/  UMOV UR4, 0x1 ;  /* 0x0000000100047882 */ /* 0x000fe20000000000 */
[----:B------:R-:W-:-:S04]  /*0590*/  UIADD3 UR8, UPT, UPT, -UR5, 0x100000, URZ ;  /* 0x0010000005087890 */ /* 0x000fc8000fffe1ff */
[----:B------:R-:W-:Y:S02]  /*05a0*/  USHF.L.U32 UR9, UR8, 0xb, URZ ;  /* 0x0000000b08097899 */ /* 0x000fe400080006ff */
[----:B------:R-:W-:Y:S02]  /*05b0*/  USHF.L.U32 UR8, UR8, 0x1, URZ ;  /* 0x0000000108087899 */ /* 0x000fe400080006ff */
[----:B------:R-:W-:-:S04]  /*05c0*/  UIADD3 UR4, UPT, UPT, -UR4, 0x100000, URZ ;  /* 0x0010000004047890 */ /* 0x000fc8000fffe1ff */
[----:B------:R-:W-:Y:S02]  /*05d0*/  USHF.L.U32 UR5, UR4, 0xb, URZ ;  /* 0x0000000b04057899 */ /* 0x000fe400080006ff */
[----:B------:R-:W-:Y:S01]  /*05e0*/  USHF.L.U32 UR4, UR4, 0x1, URZ ;  /* 0x0000000104047899 */ /* 0x000fe200080006ff */
[----:B------:R-:W-:Y:S01]  /*05f0*/  ELECT P0, URZ, PT ;  /* 0x0000000000ff782f */ /* 0x000fe20003800000 */
[----:B---3--:R-:W-:Y:S01]  /*0600*/  ULEA UR6, UR6, UR7, 0x18 ;  /* 0x0000000706067291 */ /* 0x008fe2000f8ec0ff */
[----:B------:R-:W3:Y:S11]  /*0610*/  FENCE.VIEW.ASYNC.S ;  /* 0x00000000000073c6 */ /* 0x000ef60000000000 */
[----:B---3--:R3:W1:Y:S01]  /*0620*/  SYNCS.EXCH.64 URZ, [UR6+0x70], UR8 ;  /* 0x0000700806ff75b2 */ /* 0x0086620008000100 */
        /* <DEDUP_REMOVED lines=14> */
.L_x_6:
[----:B------:R-:W3:Y:S01]  /*0710*/  SHFL.IDX PT, R0, R82, RZ, 0x1f ;  /* 0x00001fff52007589 */ /* 0x000ee200000e0000 */
[----:B------:R-:W-:Y:S01]  /*0720*/  NOP ;  /* 0x0000000000007918 */ /* 0x000fe20000000000 */
[----:B---3--:R-:W-:-:S13]  /*0730*/  ISETP.NE.AND P0, PT, R0, 0x3, PT ;  /* 0x000000030000780c */ /* 0x008fda0003f05270 */
        /* <DEDUP_REMOVED lines=20> */
[----:B------:R-:W-:Y:S01]  /*0880*/  NOP ;  /* 0x0000000000007918 */ /* 0x000fe20000000000 */
.L_x_7:
[----:B------:R-:W2:Y:S01]  /*0890*/  SHFL.IDX PT, R0, R82, RZ, 0x1f ;  /* 0x00001fff52007589 */ /* 0x000ea200000e0000 */
[----:B---3--:R-:W3:Y:S01]  /*08a0*/  LDCU UR4, c[0x0][0xa88] ;  /* 0x00015100ff0477ac */ /* 0x008ee20008000800 */
[----:B------:R-:W-:Y:S01]  /*08b0*/  NOP ;  /* 0x0000000000007918 */ /* 0x000fe20000000000 */
[----:B---3--:R-:W-:Y:S01]  /*08c0*/  UISETP.NE.AND UP0, UPT, UR4, 0x1, UPT ;  /* 0x000000010400788c */ /* 0x008fe2000bf05270 */
[----:B--2---:R-:W-:-:S13]  /*08d0*/  ISETP.NE.AND P0, PT, R0, 0x1, PT ;  /* 0x000000010000780c */ /* 0x004fda0003f05270 */
[----:B------:R-:W-:Y:S05]  /*08e0*/  @P0 BRA `(.L_x_8) ;  /* 0x0000000000500947 */ /* 0x000fea0003800000 */
[----:B------:R-:W2:Y:S01]  /*08f0*/  S2UR UR6, SR_CgaCtaId ;  /* 0x00000000000679c3 */ /* 0x000ea20000008800 */
        /* <DEDUP_REMOVED lines=10> */
[----:B--2---:R-:W-:Y:S01]  /*09a0*/  ULEA UR6, UR6, UR7, 0x18 ;  /* 0x0000000706067291 */ /* 0x004fe2000f8ec0ff */
[----:B------:R-:W2:Y:S11]  /*09b0*/  FENCE.VIEW.ASYNC.S ;  /* 0x00000000000073c6 */ /* 0x000eb60000000000 */
[----:B--2---:R2:W3:Y:S01]  /*09c0*/  SYNCS.EXCH.64 URZ, [UR6+0x110], UR8 ;  /* 0x0001100806ff75b2 */ /* 0x0044e20008000100 */
[----:B------:R2:W1:Y:S01]  /*09d0*/  SYNCS.EXCH.64 URZ, [UR6+0x128], UR4 ;  /* 0x0001280406ff75b2 */ /* 0x0004620008000100 */
[----:B------:R2:W1:Y:S01]  /*09e0*/  SYNCS.EXCH.64 URZ, [UR6+0x118], UR8 ;  /* 0x0001180806ff75b2 */ /* 0x0004620008000100 */
[----:B------:R2:W1:Y:S01]  /*09f0*/  SYNCS.EXCH.64 URZ, [UR6+0x130], UR4 ;  /* 0x0001300406ff75b2 */ /* 0x0004620008000100 */
[----:B------:R2:W1:Y:S01]  /*0a00*/  SYNCS.EXCH.64 URZ, [UR6+0x120], UR8 ;  /* 0x0001200806ff75b2 */ /* 0x0004620008000100 */
[----:B------:R2:W1:Y:S01]  /*0a10*/  SYNCS.EXCH.64 URZ, [UR6+0x138], UR4 ;  /* 0x0001380406ff75b2 */ /* 0x0004620008000100 */
[----:B------:R-:W-:Y:S01]  /*0a20*/  NOP ;  /* 0x0000000000007918 */ /* 0x000fe20000000000 */
.L_x_8:
[----:B------:R-:W4:Y:S01]  /*0a30*/  SHFL.IDX PT, R0, R82, RZ, 0x1f ;  /* 0x00001fff52007589 */ /* 0x000f2200000e0000 */
[----:B--2---:R-:W2:Y:S01]  /*0a40*/  S2UR UR9, SR_CTAID.X ;  /* 0x00000000000979c3 */ /* 0x004ea20000002500 */
[----:B------:R-:W-:Y:S01]  /*0a50*/  UISETP.GE.AND UP1, UPT, UR49, 0x8, UPT ;  /* 0x000000083100788c */ /* 0x000fe2000bf26270 */
[----:B------:R-:W-:Y:S01]  /*0a60*/  NOP ;  /* 0x0000000000007918 */ /* 0x000fe20000000000 */
[----:B------:R-:W-:Y:S01]  /*0a70*/  UMOV UR6, 0x4 ;  /* 0x0000000400067882 */ /* 0x000fe20000000000 */
[----:B------:R-:W-:Y:S02]  /*0a80*/  UISETP.GT.AND UP2, UPT, UR49, 0x3, UPT ;  /* 0x000000033100788c */ /* 0x000fe4000bf44270 */
[----:B------:R-:W-:Y:S02]  /*0a90*/  USEL UR6, UR6, 0x8, !UP1 ;  /* 0x0000000806067887 */ /* 0x000fe4000c800000 */
[----:B------:R-:W3:Y:S01]  /*0aa0*/  S2UR UR5, SR_CTAID.Y ;  /* 0x00000000000579c3 */ /* 0x000ee20000002600 */
[----:B------:R-:W1:Y:S01]  /*0ab0*/  @!UP0 LDCU UR10, c[0x0][0x370] ;  /* 0x00006e00ff0a87ac */ /* 0x000e620008000800 */
[----:B------:R-:W3:Y:S01]  /*0ac0*/  LDCU UR4, c[0x0][0xa9c] ;  /* 0x00015380ff0477ac */ /* 0x000ee20008000800 */
[----:B------:R-:W3:Y:S01]  /*0ad0*/  LDCU UR48, c[0x0][0xa9c] ;  /* 0x00015380ff3077ac */ /* 0x000ee20008000800 */
[----:B------:R-:W3:Y:S01]  /*0ae0*/  LDCU.64 UR42, c[0x0][0xaa0] ;  /* 0x00015400ff2a77ac */ /* 0x000ee20008000a00 */
[----:B----4-:R-:W-:Y:S01]  /*0af0*/  ISETP.NE.AND P0, PT, R0, 0x2, PT ;  /* 0x000000020000780c */ /* 0x010fe20003f05270 */
[----:B--2---:R-:W-:Y:S01]  /*0b00*/  @!UP0 UMOV UR12, UR9 ;  /* 0x00000009000c8c82 */ /* 0x004fe20008000000 */
[----:B------:R-:W2:Y:S01]  /*0b10*/  LDCU.64 UR40, c[0x0][0xa70] ;  /* 0x00014e00ff2877ac */ /* 0x000ea20008000a00 */
[----:B-1----:R-:W1:Y:S01]  /*0b20*/  @UP0 LDCU UR10, c[0x0][0x374] ;  /* 0x00006e80ff0a07ac */ /* 0x002e620008000800 */
[----:B------:R-:W-:Y:S01]  /*0b30*/  USEL UR46, UR6, UR49, UP2 ;  /* 0x00000031062e7287 */ /* 0x000fe20009000000 */
[----:B---3--:R-:W-:Y:S01]  /*0b40*/  @!UP0 UMOV UR11, UR5 ;  /* 0x00000005000b8c82 */ /* 0x008fe20008000000 */
[----:B------:R-:W-:-:S07]  /*0b50*/  @UP0 UMOV UR12, UR5 ;  /* 0x00000005000c0c82 */ /* 0x000fce0008000000 */
        /* <DEDUP_REMOVED lines=14> */
[----:B---3--:R3:W4:Y:S01]  /*0c40*/  SYNCS.EXCH.64 URZ, [UR7+0x140], UR14 ;  /* 0x0001400e07ff75b2 */ /* 0x0087220008000100 */
[----:B------:R3:W1:Y:S01]  /*0c50*/  SYNCS.EXCH.64 URZ, [UR7+0x150], UR16 ;  /* 0x0001501007ff75b2 */ /* 0x0006620008000100 */
[----:B------:R3:W1:Y:S01]  /*0c60*/  SYNCS.EXCH.64 URZ, [UR7+0x148], UR14 ;  /* 0x0001480e07ff75b2 */ /* 0x0006620008000100 */
[----:B------:R3:W1:Y:S01]  /*0c70*/  SYNCS.EXCH.64 URZ, [UR7+0x158], UR16 ;  /* 0x0001581007ff75b2 */ /* 0x0006620008000100 */
[----:B------:R-:W-:Y:S01]  /*0c80*/  NOP ;  /* 0x0000000000007918 */ /* 0x000fe20000000000 */
.L_x_9:
[----:B------:R-:W-:Y:S01]  /*0c90*/  LOP3.LUT R34, R87, 0x1f, RZ, 0xc0, !PT ;  /* 0x0000001f57227812 */ /* 0x000fe200078ec0ff */
[----:B------:R-:W-:Y:S01]  /*0ca0*/  IMAD.U32 R24, RZ, RZ, UR46 ;  /* 0x0000002eff187e24 */ /* 0x000fe2000f8e00ff */
[----:B------:R-:W-:Y:S01]  /*0cb0*/  @UP0 UMOV UR11, UR9 ;  /* 0x00000009000b0c82 */ /* 0x000fe20008000000 */
[----:B------:R-:W-:Y:S01]  /*0cc0*/  UMOV UR13, URZ ;  /* 0x000000ff000d7c82 */ /* 0x000fe20008000000 */
[----:B------:R-:W-:Y:S01]  /*0cd0*/  ISETP.GE.AND P0, PT, R34, UR4, PT ;  /* 0x0000000422007c0c */ /* 0x000fe2000bf06270 */
[----:B-1----:R-:W-:Y:S01]  /*0ce0*/  UIMAD.WIDE.U32 UR10, UR10, UR11, UR12 ;  /* 0x0000000b0a0a72a5 */ /* 0x002fe2000f8e000c */
[----:B------:R-:W-:Y:S01]  /*0cf0*/  ISETP.NE.OR P1, PT, R24, 0x2, !P2 ;  /* 0x000000021800780c */ /* 0x000fe20005725670 */
[----:B------:R-:W-:Y:S01]  /*0d00*/  NOP ;  /* 0x0000000000007918 */ /* 0x000fe20000000000 */
[----:B------:R-:W-:Y:S01]  /*0d10*/  LOP3.LUT R80, R80, 0xfffffffd, RZ, 0xc0, !PT ;  /* 0xfffffffd50507812 */ /* 0x000fe200078ec0ff */
[----:B------:R-:W1:Y:S01]  /*0d20*/  LDCU.128 UR36, c[0x0][0xa50] ;  /* 0x00014a00ff2477ac */ /* 0x000e620008000c00 */
[----:B------:R-:W-:Y:S01]  /*0d30*/  BSSY.RECONVERGENT B6, `(.L_x_10) ;  /* 0x0000024000067945 */ /* 0x000fe20003800200 */
[----:B------:R-:W-:Y:S01]  /*0d40*/  IMAD.U32 R3, RZ, RZ, UR11 ;  /* 0x0000000bff037e24 */ /* 0x000fe2000f8e00ff */
[----:B------:R-:W-:Y:S01]  /*0d50*/  MOV R2, UR10 ;  /* 0x0000000a00027c02 */ /* 0x000fe20008000f00 */
[----:B------:R-:W-:Y:S01]  /*0d60*/  IMAD.U32 R4, RZ, RZ, UR10 ;  /* 0x0000000aff047e24 */ /* 0x000fe2000f8e00ff */
[----:B------:R-:W-:Y:S01]  /*0d70*/  CS2R R32, SRZ ;  /* 0x0000000000207805 */ /* 0x000fe2000001ff00 */
[----:B------:R-:W-:Y:S01]  /*0d80*/  IMAD.U32 R5, RZ, RZ, UR11 ;  /* 0x0000000bff057e24 */ /* 0x000fe2000f8e00ff */
[----:B------:R-:W-:Y:S01]  /*0d90*/  MOV R28, R3 ;  /* 0x00000003001c7202 */ /* 0x000fe20000000f00 */
[----:B------:R-:W-:-:S02]  /*0da0*/  IMAD.MOV.U32 R29, RZ, RZ, R4 ;  /* 0x000000ffff1d7224 */ /* 0x000fc400078e0004 */
[----:B------:R-:W-:Y:S01]  /*0db0*/  @P1 LOP3.LUT R80, R80, 0x2, RZ, 0xfc, !PT ;  /* 0x0000000250501812 */ /* 0x000fe200078efcff */
[----:B----4-:R-:W-:Y:S06]  /*0dc0*/  BAR.SYNC.DEFER_BLOCKING 0x0 ;  /* 0x0000000000007b1d */ /* 0x010fec0000010000 */
[----:B------:R-:W-:Y:S05]  /*0dd0*/  @P0 BRA `(.L_x_11) ;  /* 0x0000000000640947 */ /* 0x000fea0003800000 */
[----:B------:R-:W4:Y:S02]  /*0de0*/  LDCU.64 UR4, c[0x0][0xaa0] ;  /* 0x00015400ff0477ac */ /* 0x000f240008000a00 */
[----:B----4-:R-:W-:-:S04]  /*0df0*/  UISETP.NE.U32.AND UP0, UPT, UR4, URZ, UPT ;  /* 0x000000ff0400728c */ /* 0x010fc8000bf05070 */
[----:B------:R-:W-:-:S09]  /*0e00*/  UISETP.NE.AND.EX UP0, UPT, UR5, URZ, UPT, UP0 ;  /* 0x000000ff0500728c */ /* 0x000fd2000bf05300 */
[----:B------:R-:W-:Y:S05]  /*0e10*/  BRA.U UP0, `(.L_x_12) ;  /* 0x0000000100407547 */ /* 0x000fea000b800000 */
[----:B------:R-:W-:Y:S01]  /*0e20*/  MOV R2, 0x0 ;  /* 0x0000000000027802 */ /* 0x000fe20000000f00 */
[----:B------:R-:W4:Y:S01]  /*0e30*/  LDCU.64 UR8, c[0x4][0xc0] ;  /* 0x01001800ff0877ac */ /* 0x000f220008000a00 */
[----:B------:R-:W-:Y:S02]  /*0e40*/  HFMA2 R12, -RZ, RZ, 0, 5.9604644775390625e-08 ;  /* 0x00000001ff0c7431 */ /* 0x000fe400000001ff */
[----:B------:R-:W-:Y:S01]  /*0e50*/  IMAD.MOV.U32 R8, RZ, RZ, 0x69 ;  /* 0x00000069ff087424 */ /* 0x000fe200078e00ff */
[----:B---3--:R-:W3:Y:S01]  /*0e60*/  LDCU.64 UR6, c[0x4][0xc8] ;  /* 0x01001900ff0677ac */ /* 0x008ee20008000a00 */
[----:B------:R-:W1:Y:S01]  /*0e70*/  LDC.64 R2, c[0x4][R2] ;  /* 0x0100000002027b82 */ /* 0x000e620000000a00 */
[----:B------:R-:W-:Y:S01]  /*0e80*/  IMAD.MOV.U32 R13, RZ, RZ, RZ ;  /* 0x000000ffff0d7224 */ /* 0x000fe200078e00ff */
[----:B------:R-:W2:Y:S01]  /*0e90*/  LDCU.64 UR4, c[0x4][0x50] ;  /* 0x01000a00ff0477ac */ /* 0x000ea20008000a00 */
[----:B----4-:R-:W-:Y:S01]  /*0ea0*/  IMAD.U32 R4, RZ, RZ, UR8 ;  /* 0x00000008ff047e24 */ /* 0x010fe2000f8e00ff */
[----:B------:R-:W-:Y:S01]  /*0eb0*/  MOV R5, UR9 ;  /* 0x0000000900057c02 */ /* 0x000fe20008000f00 */
[----:B---3--:R-:W-:Y:S01]  /*0ec0*/  IMAD.U32 R6, RZ, RZ, UR6 ;  /* 0x00000006ff067e24 */ /* 0x008fe2000f8e00ff */
[----:B------:R-:W-:Y:S01]  /*0ed0*/  MOV R7, UR7 ;  /* 0x0000000700077c02 */ /* 0x000fe20008000f00 */
[----:B--2---:R-:W-:Y:S01]  /*0ee0*/  IMAD.U32 R10, RZ, RZ, UR4 ;  /* 0x00000004ff0a7e24 */ /* 0x004fe2000f8e00ff */
[----:B------:R-:W-:-:S02]  /*0ef0*/  MOV R11, UR5 ;  /* 0x00000005000b7c02 */ /* 0x000fc40008000f00 */
[----:B------:R-:W-:-:S07]  /*0f00*/  LEPC R20, `(.L_x_12) ;  /* 0x000000001014794e */ /* 0x000fce0000000000 */
[----:B-1---5:R-:W-:Y:S05]  /*0f10*/  CALL.ABS.NOINC R2 ;  /* 0x0000000002007343 */ /* 0x022fea0003c00000 */
.L_x_12:
[----:B------:R-:W4:Y:S02]  /*0f20*/  LDC.64 R2, c[0x0][0xaa0] ;  /* 0x0002a800ff027b82 */ /* 0x000f240000000a00 */
[----:B----4-:R-:W-:-:S05]  /*0f30*/  IMAD.WIDE.U32 R2, R34, 0x4, R2 ;  /* 0x0000000422027825 */ /* 0x010fca00078e0002 */
[----:B------:R4:W5:Y:S01]  /*0f40*/  LDG.E R33, desc[UR44][R2.64] ;  /* 0x0000002c02217981 */ /* 0x000962000c1e1900 */
[----:B------:R-:W1:Y:S02]  /*0f50*/  LDCU UR4, c[0x0][0xa90] ;  /* 0x00015200ff0477ac */ /* 0x000e640008000800 */
[----:B-1----:R-:W-:Y:S02]  /*0f60*/  MOV R32, UR4 ;  /* 0x0000000400207c02 */ /* 0x002fe40008000f00 */
.L_x_11:
[----:B-123--:R-:W-:Y:S05]  /*0f70*/  BSYNC.RECONVERGENT B6 ;  /* 0x0000000000067941 */ /* 0x00efea0003800200 */
.L_x_10:
[----:B------:R-:W1:Y:S02]  /*0f80*/  LDCU.64 UR4, c[0x0][0xaa0] ;  /* 0x00015400ff0477ac */ /* 0x000e640008000a00 */
[----:B-1----:R-:W-:-:S04]  /*0f90*/  UISETP.NE.U32.AND UP0, UPT, UR4, URZ, UPT ;  /* 0x000000ff0400728c */ /* 0x002fc8000bf05070 */
[----:B------:R-:W-:-:S09]  /*0fa0*/  UISETP.NE.AND.EX UP0, UPT, UR5, URZ, UPT, UP0 ;  /* 0x000000ff0500728c */ /* 0x000fd2000bf05300 */
[----:B------:R-:W-:Y:S05]  /*0fb0*/  BRA.U UP0, `(.L_x_13) ;  /* 0x0000000100407547 */ /* 0x000fea000b800000 */
[----:B----4-:R-:W-:Y:S01]  /*0fc0*/  MOV R2, 0x0 ;  /* 0x0000000000027802 */ /* 0x010fe20000000f00 */
[----:B------:R-:W1:Y:S01]  /*0fd0*/  LDCU.64 UR8, c[0x4][0xc0] ;  /* 0x01001800ff0877ac */ /* 0x000e620008000a00 */
[----:B------:R-:W-:Y:S02]  /*0fe0*/  HFMA2 R12, -RZ, RZ, 0, 5.9604644775390625e-08 ;  /* 0x00000001ff0c7431 */ /* 0x000fe400000001ff */
[----:B------:R-:W-:Y:S01]  /*0ff0*/  IMAD.MOV.U32 R8, RZ, RZ, 0x69 ;  /* 0x00000069ff087424 */ /* 0x000fe200078e00ff */
[----:B------:R-:W2:Y:S01]  /*1000*/  LDCU.64 UR6, c[0x4][0xc8] ;  /* 0x01001900ff0677ac */ /* 0x000ea20008000a00 */
[----:B------:R-:W3:Y:S01]  /*1010*/  LDC.64 R2, c[0x4][R2] ;  /* 0x0100000002027b82 */ /* 0x000ee20000000a00 */
[----:B------:R-:W-:Y:S01]  /*1020*/  IMAD.MOV.U32 R13, RZ, RZ, RZ ;  /* 0x000000ffff0d7224 */ /* 0x000fe200078e00ff */
[----:B------:R-:W4:Y:S01]  /*1030*/  LDCU.64 UR4, c[0x4][0x50] ;  /* 0x01000a00ff0477ac */ /* 0x000f220008000a00 */
[----:B-1----:R-:W-:Y:S01]  /*1040*/  IMAD.U32 R4, RZ, RZ, UR8 ;  /* 0x00000008ff047e24 */ /* 0x002fe2000f8e00ff */
[----:B------:R-:W-:Y:S01]  /*1050*/  MOV R5, UR9 ;  /* 0x0000000900057c02 */ /* 0x000fe20008000f00 */
[----:B--2---:R-:W-:Y:S01]  /*1060*/  IMAD.U32 R6, RZ, RZ, UR6 ;  /* 0x00000006ff067e24 */ /* 0x004fe2000f8e00ff */
[----:B------:R-:W-:Y:S01]  /*1070*/  MOV R7, UR7 ;  /* 0x0000000700077c02 */ /* 0x000fe20008000f00 */
[----:B----4-:R-:W-:Y:S01]  /*1080*/  IMAD.U32 R10, RZ, RZ, UR4 ;  /* 0x00000004ff0a7e24 */ /* 0x010fe2000f8e00ff */
[----:B------:R-:W-:-:S02]  /*1090*/  MOV R11, UR5 ;  /* 0x00000005000b7c02 */ /* 0x000fc40008000f00 */
[----:B------:R-:W-:-:S07]  /*10a0*/  LEPC R20, `(.L_x_13) ;  /* 0x000000001014794e */ /* 0x000fce0000000000 */
[----:B---3-5:R-:W-:Y:S05]  /*10b0*/  CALL.ABS.NOINC R2 ;  /* 0x0000000002007343 */ /* 0x028fea0003c00000 */
.L_x_13:
[----:B------:R-:W1:Y:S01]  /*10c0*/  LDC R0, c[0x0][0xa9c] ;  /* 0x0002a700ff007b82 */ /* 0x000e620000000800 */
[----:B------:R-:W2:Y:S07]  /*10d0*/  LDCU UR4, c[0x0][0xa84] ;  /* 0x00015080ff0477ac */ /* 0x000eae0008000800 */
[----:B------:R-:W2:Y:S08]  /*10e0*/  LDC R31, c[0x0][0xabc] ;  /* 0x0002af00ff1f7b82 */ /* 0x000eb00000000800 */
[----:B------:R-:W3:Y:S01]  /*10f0*/  LDC R30, c[0x0][0xac0] ;  /* 0x0002b000ff1e7b82 */ /* 0x000ee20000000800 */
[----:B-1----:R-:W-:-:S07]  /*1100*/  ISETP.GE.AND P2, PT, R0, 0x1, PT ;  /* 0x000000010000780c */ /* 0x002fce0003f46270 */
[----:B------:R-:W1:Y:S08]  /*1110*/  LDC.64 R12, c[0x0][0xa48] ;  /* 0x00029200ff0c7b82 */ /* 0x000e700000000a00 */
[----:B------:R-:W1:Y:S08]  /*1120*/  LDC.64 R8, c[0x0][0xa58] ;  /* 0x00029600ff087b82 */ /* 0x000e700000000a00 */
[----:B----4-:R-:W4:Y:S08]  /*1130*/  @P2 LDC.64 R2, c[0x0][0xaa0] ;  /* 0x0002a800ff022b82 */ /* 0x010f300000000a00 */
[----:B------:R-:W1:Y:S08]  /*1140*/  @P2 LDC R18, c[0x0][0xa90] ;  /* 0x0002a400ff122b82 */ /* 0x000e700000000800 */
[----:B------:R-:W1:Y:S01]  /*1150*/  LDC.64 R6, c[0x0][0xa60] ;  /* 0x00029800ff067b82 */ /* 0x000e620000000a00 */
[----:B----4-:R4:W4:Y:S01]  /*1160*/  @P2 LDG.E R17, desc[UR44][R2.64] ;  /* 0x0000002c02112981 */ /* 0x010922000c1e1900 */
[----:B--2---:R-:W-:-:S06]  /*1170*/  SHF.L.U32 R31, R31, UR4, RZ ;  /* 0x000000041f1f7c19 */ /* 0x004fcc00080006ff */
[----:B------:R-:W2:Y:S01]  /*1180*/  LDC.64 R10, c[0x0][0xa50] ;  /* 0x00029400ff0a7b82 */ /* 0x000ea20000000a00 */
[----:B---3--:R-:W-:Y:S01]  /*1190*/  SHF.L.U32 R30, R30, UR4, RZ ;  /* 0x000000041e1e7c19 */ /* 0x008fe200080006ff */
[----:B------:R-:W-:Y:S01]  /*11a0*/  IMAD.MOV.U32 R21, RZ, RZ, -0x1 ;  /* 0xffffffffff157424 */ /* 0x000fe200078e00ff */
[----:B------:R-:W-:Y:S01]  /*11b0*/  IABS R14, R31 ;  /* 0x0000001f000e7213 */ /* 0x000fe20000000000 */
[----:B------:R-:W-:Y:S01]  /*11c0*/  IMAD.MOV.U32 R20, RZ, RZ, -0x1 ;  /* 0xffffffffff147424 */ /* 0x000fe200078e00ff */
[----:B------:R-:W-:Y:S01]  /*11d0*/  IABS R0, R30 ;  /* 0x0000001e00007213 */ /* 0x000fe20000000000 */
[----:B------:R-:W-:Y:S01]  /*11e0*/  IMAD.MOV.U32 R15, RZ, RZ, -0x1 ;  /* 0xffffffffff0f7424 */ /* 0x000fe200078e00ff */
[----:B------:R-:W3:Y:S01]  /*11f0*/  I2F.RP R19, R14 ;  /* 0x0000000e00137306 */ /* 0x000ee20000209400 */
[C---:B-1----:R-:W-:Y:S01]  /*1200*/  @P2 IADD3 R21, P0, PT, R18.reuse, -0x1, RZ ;  /* 0xffffffff12152810 */ /* 0x042fe20007f1e0ff */
[----:B------:R-:W1:Y:S01]  /*1210*/  LDC.64 R4, c[0x0][0xa68] ;  /* 0x00029a00ff047b82 */ /* 0x000e620000000a00 */
[----:B------:R-:W-:Y:S01]  /*1220*/  ISETP.NE.AND P4, PT, R31, RZ, PT ;  /* 0x000000ff1f00720c */ /* 0x000fe20003f85270 */
[----:B------:R-:W1:Y:S01]  /*1230*/  LDCU.64 UR4, c[0x0][0xa78] ;  /* 0x00014f00ff0477ac */ /* 0x000e620008000a00 */
[----:B------:R-:W-:Y:S01]  /*1240*/  @P2 LEA.HI.X.SX32 R20, R18, 0xffffffff, 0x1, P0 ;  /* 0xffffffff12142811 */ /* 0x000fe200000f0eff */
[----:B------:R-:W-:Y:S01]  /*1250*/  IMAD.MOV.U32 R35, RZ, RZ, RZ ;  /* 0x000000ffff237224 */ /* 0x000fe200078e00ff */
[----:B------:R-:W-:Y:S01]  /*1260*/  IADD3 R18, P0, PT, R21, R12, RZ ;  /* 0x0000000c15127210 */ /* 0x000fe20007f1e0ff */
[----:B------:R-:W2:Y:S01]  /*1270*/  I2F.RP R16, R0 ;  /* 0x0000000000107306 */ /* 0x000ea20000209400 */
[----:B------:R-:W-:Y:S01]  /*1280*/  IMAD.MOV.U32 R12, RZ, RZ, -0x1 ;  /* 0xffffffffff0c7424 */ /* 0x000fe200078e00ff */
[----:B------:R-:W-:Y:S01]  /*1290*/  LOP3.LUT R80, R80, 0xfffffffe, RZ, 0xc0, !PT ;  /* 0xfffffffe50507812 */ /* 0x000fe200078ec0ff */
[----:B------:R-:W-:-:S02]  /*12a0*/  IMAD.MOV.U32 R76, RZ, RZ, -0x1 ;  /* 0xffffffffff4c7424 */ /* 0x000fc400078e00ff */
[----:B------:R-:W-:Y:S01]  /*12b0*/  IMAD.X R13, R20, 0x1, R13, P0 ;  /* 0x00000001140d7824 */ /* 0x000fe200000e060d */
[----:B------:R-:W-:Y:S01]  /*12c0*/  IADD3 R9, P0, PT, R18, R9, RZ ;  /* 0x0000000912097210 */ /* 0x000fe20007f1e0ff */
[----:B------:R-:W-:Y:S01]  /*12d0*/  IMAD.MOV.U32 R77, RZ, RZ, -0x1 ;  /* 0xffffffffff4d7424 */ /* 0x000fe200078e00ff */
[----:B----4-:R-:W4:Y:S01]  /*12e0*/  LDC.64 R2, c[0x0][0xa70] ;  /* 0x00029c00ff027b82 */ /* 0x010f220000000a00 */
[----:B---3--:R-:W3:Y:S01]  /*12f0*/  MUFU.RCP R19, R19 ;  /* 0x0000001300137308 */ /* 0x008ee20000001000 */
[----:B--2---:R-:W-:Y:S01]  /*1300*/  ISETP.NE.U32.AND P3, PT, R10, RZ, PT ;  /* 0x000000ff0a00720c */ /* 0x004fe20003f65070 */
[----:B------:R-:W-:-:S03]  /*1310*/  IMAD.WIDE.U32 R26, R9, R10, RZ ;  /* 0x0000000a091a7225 */ /* 0x000fc600078e00ff */
[----:B------:R-:W-:Y:S01]  /*1320*/  ISETP.NE.AND.EX P3, PT, R11, RZ, PT, P3 ;  /* 0x000000ff0b00720c */ /* 0x000fe20003f65330 */
[----:B------:R-:W-:Y:S02]  /*1330*/  IMAD.MOV.U32 R78, RZ, RZ, -0x1 ;  /* 0xffffffffff4e7424 */ /* 0x000fe400078e00ff */
[----:B------:R-:W2:Y:S01]  /*1340*/  MUFU.RCP R16, R16 ;  /* 0x0000001000107308 */ /* 0x000ea20000001000 */
[----:B---3--:R-:W-:Y:S02]  /*1350*/  VIADD R19, R19, 0xffffffe ;  /* 0x0ffffffe13137836 */ /* 0x008fe40000000000 */
[----:B--2---:R-:W-:Y:S01]  /*1360*/  VIADD R16, R16, 0xffffffe ;  /* 0x0ffffffe10107836 */ /* 0x004fe20000000000 */
[----:B------:R-:W-:-:S04]  /*1370*/  @P2 IADD3 R15, P1, PT, R17, -0x1, RZ ;  /* 0xffffffff110f2810 */ /* 0x000fc80007f3e0ff */
[----:B------:R-:W-:Y:S02]  /*1380*/  @P2 LEA.HI.X.SX32 R12, R17, 0xffffffff, 0x1, P1 ;  /* 0xffffffff110c2811 */ /* 0x000fe400008f0eff */
[----:B------:R-:W-:Y:S01]  /*1390*/  IADD3 R15, P1, PT, R15, R6, RZ ;  /* 0x000000060f0f7210 */ /* 0x000fe20007f3e0ff */
[----:B------:R-:W-:-:S04]  /*13a0*/  IMAD.X R6, RZ, RZ, R13, P0 ;  /* 0x000000ffff067224 */ /* 0x000fc800000e060d */
[----:B------:R-:W-:Y:S01]  /*13b0*/  IMAD.X R7, R12, 0x1, R7, P1 ;  /* 0x000000010c077824 */ /* 0x000fe200008e0607 */
[----:B----4-:R-:W-:Y:S01]  /*13c0*/  IADD3 R12, P0, PT, R15, R3, RZ ;  /* 0x000000030f0c7210 */ /* 0x010fe20007f1e0ff */
[----:B------:R-:W-:-:S04]  /*13d0*/  IMAD.WIDE.U32 R22, R6, R10, RZ ;  /* 0x0000000a06167225 */ /* 0x000fc800078e00ff */
[----:B------:R-:W-:Y:S02]  /*13e0*/  IMAD.X R3, RZ, RZ, R7, P0 ;  /* 0x000000ffff037224 */ /* 0x000fe400000e0607 */
[----:B------:R-:W-:Y:S02]  /*13f0*/  IMAD.WIDE.U32 R22, P0, R9, R11, R22 ;  /* 0x0000000b09167225 */ /* 0x000fe40007800016 */
[----:B------:R-:W2:Y:S02]  /*1400*/  F2I.FTZ.U32.TRUNC.NTZ R9, R19 ;  /* 0x0000001300097305 */ /* 0x000ea4000021f000 */
[----:B-1----:R-:W-:Y:S01]  /*1410*/  IMAD.WIDE.U32 R20, R3, R4, RZ ;  /* 0x0000000403147225 */ /* 0x002fe200078e00ff */
[----:B------:R-:W-:-:S03]  /*1420*/  IADD3 RZ, P2, PT, R27, R22, RZ ;  /* 0x000000161bff7210 */ /* 0x000fc60007f5e0ff */
[----:B------:R-:W-:Y:S02]  /*1430*/  IMAD.X R37, RZ, RZ, RZ, P0 ;  /* 0x000000ffff257224 */ /* 0x000fe400000e06ff */
[----:B------:R-:W-:Y:S02]  /*1440*/  IMAD.MOV.U32 R36, RZ, RZ, R23 ;  /* 0x000000ffff247224 */ /* 0x000fe400078e0017 */
[----:B------:R-:W-:-:S04]  /*1450*/  IMAD.WIDE.U32 R20, P1, R12, R5, R20 ;  /* 0x000000050c147225 */ /* 0x000fc80007820014 */
[----:B------:R-:W-:-:S04]  /*1460*/  IMAD.WIDE.U32 R38, R12, R4, RZ ;  /* 0x000000040c267225 */ /* 0x000fc800078e00ff */
[----:B------:R-:W-:Y:S01]  /*1470*/  IMAD.WIDE.U32.X R36, R6, R11, R36, P2 ;  /* 0x0000000b06247225 */ /* 0x000fe200010e0424 */
[----:B------:R-:W-:Y:S01]  /*1480*/  IADD3 RZ, P0, PT, R39, R20, RZ ;  /* 0x0000001427ff7210 */ /* 0x000fe20007f1e0ff */
[----:B------:R1:W3:Y:S01]  /*1490*/  F2I.FTZ.U32.TRUNC.NTZ R11, R16 ;  /* 0x00000010000b7305 */ /* 0x0002e2000021f000 */
[----:B------:R-:W-:Y:S01]  /*14a0*/  CS2R R38, SRZ ;  /* 0x0000000000267805 */ /* 0x000fe2000001ff00 */
[----:B------:R-:W-:Y:S01]  /*14b0*/  IMAD.X R17, RZ, RZ, RZ, P1 ;  /* 0x000000ffff117224 */ /* 0x000fe200008e06ff */
[----:B------:R-:W-:Y:S01]  /*14c0*/  ISETP.NE.U32.AND P1, PT, R4, RZ, PT ;  /* 0x000000ff0400720c */ /* 0x000fe20003f25070 */
[----:B------:R-:W-:Y:S01]  /*14d0*/  IMAD.MOV.U32 R10, RZ, RZ, RZ ;  /* 0x000000ffff0a7224 */ /* 0x000fe200078e00ff */
[----:B------:R-:W-:Y:S02]  /*14e0*/  SEL R18, R18, R36, !P3 ;  /* 0x0000002412127207 */ /* 0x000fe40005800000 */
[----:B------:R-:W-:Y:S02]  /*14f0*/  SEL R13, R13, R37, !P3 ;  /* 0x000000250d0d7207 */ /* 0x000fe40005800000 */
[----:B------:R-:W-:-:S02]  /*1500*/  ISETP.NE.AND.EX P1, PT, R5, RZ, PT, P1 ;  /* 0x000000ff0500720c */ /* 0x000fc40003f25310 */
[----:B------:R-:W-:Y:S01]  /*1510*/  SHF.R.U64 R13, R18, R8, R13 ;  /* 0x00000008120d7219 */ /* 0x000fe2000000120d */
[----:B------:R-:W-:Y:S01]  /*1520*/  IMAD.MOV.U32 R8, RZ, RZ, RZ ;  /* 0x000000ffff087224 */ /* 0x000fe200078e00ff */
[----:B------:R-:W-:Y:S01]  /*1530*/  IABS R4, R30 ;  /* 0x0000001e00047213 */ /* 0x000fe20000000000 */
[----:B-1----:R-:W-:Y:S01]  /*1540*/  IMAD.MOV.U32 R16, RZ, RZ, R21 ;  /* 0x000000ffff107224 */ /* 0x002fe200078e0015 */
[----:B------:R-:W-:-:S03]  /*1550*/  IADD3 R13, PT, PT, R31, -0x1, R13 ;  /* 0xffffffff1f0d7810 */ /* 0x000fc60007ffe00d */
[----:B------:R-:W-:Y:S02]  /*1560*/  IMAD.MOV R4, RZ, RZ, -R4 ;  /* 0x000000ffff047224 */ /* 0x000fe400078e0a04 */
[----:B------:R-:W-:Y:S01]  /*1570*/  IMAD.WIDE.U32.X R16, R3, R5, R16, P0 ;  /* 0x0000000503107225 */ /* 0x000fe200000e0410 */
[----:B------:R-:W-:Y:S02]  /*1580*/  IABS R5, R13 ;  /* 0x0000000d00057213 */ /* 0x000fe40000000000 */
[----:B------:R-:W-:Y:S01]  /*1590*/  ISETP.GE.AND P2, PT, R13, RZ, PT ;  /* 0x000000ff0d00720c */ /* 0x000fe20003f46270 */
[----:B--2---:R-:W-:Y:S01]  /*15a0*/  IMAD.MOV R3, RZ, RZ, -R9 ;  /* 0x000000ffff037224 */ /* 0x004fe200078e0a09 */
[----:B------:R-:W-:Y:S02]  /*15b0*/  SEL R15, R15, R16, !P1 ;  /* 0x000000100f0f7207 */ /* 0x000fe40004800000 */
[----:B------:R-:W-:Y:S01]  /*15c0*/  SEL R7, R7, R17, !P1 ;  /* 0x0000001107077207 */ /* 0x000fe20004800000 */
[----:B------:R-:W-:-:S03]  /*15d0*/  IMAD R3, R3, R14, RZ ;  /* 0x0000000e03037224 */ /* 0x000fc600078e02ff */
[----:B------:R-:W-:Y:S01]  /*15e0*/  SHF.R.U64 R7, R15, R2, R7 ;  /* 0x000000020f077219 */ /* 0x000fe20000001207 */
[----:B------:R-:W-:Y:S01]  /*15f0*/  IMAD.HI.U32 R8, R9, R3, R8 ;  /* 0x0000000309087227 */ /* 0x000fe200078e0008 */
[----:B------:R-:W-:Y:S02]  /*1600*/  IABS R3, R31 ;  /* 0x0000001f00037213 */ /* 0x000fe40000000000 */
[----:B------:R-:W-:Y:S01]  /*1610*/  IADD3 R7, PT, PT, R30, -0x1, R7 ;  /* 0xffffffff1e077810 */ /* 0x000fe20007ffe007 */
[----:B---3--:R-:W-:Y:S02]  /*1620*/  IMAD.MOV R2, RZ, RZ, -R11 ;  /* 0x000000ffff027224 */ /* 0x008fe400078e0a0b */
[----:B------:R-:W-:Y:S02]  /*1630*/  IMAD.MOV R3, RZ, RZ, -R3 ;  /* 0x000000ffff037224 */ /* 0x000fe400078e0a03 */
[----:B------:R-:W-:Y:S01]  /*1640*/  IMAD R6, R2, R0, RZ ;  /* 0x0000000002067224 */ /* 0x000fe200078e02ff */
[----:B------:R-:W-:Y:S01]  /*1650*/  IABS R2, R7 ;  /* 0x0000000700027213 */ /* 0x000fe20000000000 */
[----:B------:R-:W-:-:S04]  /*1660*/  IMAD.HI.U32 R8, R8, R5, RZ ;  /* 0x0000000508087227 */ /* 0x000fc800078e00ff */
[----:B------:R-:W-:-:S04]  /*1670*/  IMAD.HI.U32 R6, R11, R6, R10 ;  /* 0x000000060b067227 */ /* 0x000fc800078e000a */
[----:B------:R-:W-:Y:S02]  /*1680*/  IMAD R3, R8, R3, R5 ;  /* 0x0000000308037224 */ /* 0x000fe400078e0205 */
[----:B------:R-:W-:-:S03]  /*1690*/  IMAD.HI.U32 R6, R6, R2, RZ ;  /* 0x0000000206067227 */ /* 0x000fc600078e00ff */
[----:B------:R-:W-:Y:S01]  /*16a0*/  ISETP.GT.U32.AND P1, PT, R14, R3, PT ;  /* 0x000000030e00720c */ /* 0x000fe20003f24070 */
[----:B------:R-:W-:Y:S02]  /*16b0*/  IMAD R6, R6, R4, R2 ;  /* 0x0000000406067224 */ /* 0x000fe400078e0202 */
[----:B------:R-:W1:Y:S03]  /*16c0*/  LDC R4, c[0x0][0xa88] ;  /* 0x0002a200ff047b82 */ /* 0x000e660000000800 */
[----:B------:R-:W-:-:S05]  /*16d0*/  ISETP.GT.U32.AND P0, PT, R0, R6, PT ;  /* 0x000000060000720c */ /* 0x000fca0003f04070 */
[----:B------:R-:W2:Y:S02]  /*16e0*/  LDC.U8 R2, c[0x0][0xa80] ;  /* 0x0002a000ff027b82 */ /* 0x000ea40000000000 */
[----:B------:R-:W-:-:S05]  /*16f0*/  @!P1 IMAD.IADD R3, R3, 0x1, -R14 ;  /* 0x0000000103039824 */ /* 0x000fca00078e0a0e */
[----:B------:R-:W-:Y:S01]  /*1700*/  ISETP.GT.U32.AND P3, PT, R14, R3, PT ;  /* 0x000000030e00720c */ /* 0x000fe20003f64070 */
[----:B------:R-:W-:Y:S01]  /*1710*/  @!P0 IMAD.IADD R6, R6, 0x1, -R0 ;  /* 0x0000000106068824 */ /* 0x000fe200078e0a00 */
[----:B------:R-:W-:-:S04]  /*1720*/  ISETP.GE.AND P0, PT, R7, RZ, PT ;  /* 0x000000ff0700720c */ /* 0x000fc80003f06270 */
[----:B------:R-:W-:-:S07]  /*1730*/  ISETP.GT.U32.AND P1, PT, R0, R6, PT ;  /* 0x000000060000720c */ /* 0x000fce0003f24070 */
[----:B------:R-:W-:Y:S01]  /*1740*/  @!P3 IMAD.IADD R3, R3, 0x1, -R14 ;  /* 0x000000010303b824 */ /* 0x000fe200078e0a0e */
[----:B------:R-:W-:-:S03]  /*1750*/  ISETP.NE.AND P3, PT, R30, RZ, PT ;  /* 0x000000ff1e00720c */ /* 0x000fc60003f65270 */
[----:B------:R-:W-:Y:S01]  /*1760*/  @!P2 IMAD.MOV R3, RZ, RZ, -R3 ;  /* 0x000000ffff03a224 */ /* 0x000fe200078e0a03 */
[----:B------:R-:W-:Y:S01]  /*1770*/  @!P4 LOP3.LUT R3, RZ, R31, RZ, 0x33, !PT ;  /* 0x0000001fff03c212 */ /* 0x000fe200078e33ff */
[----:B------:R-:W-:Y:S01]  /*1780*/  @!P1 IMAD.IADD R6, R6, 0x1, -R0 ;  /* 0x0000000106069824 */ /* 0x000fe200078e0a00 */
[----:B------:R-:W-:-:S03]  /*1790*/  ISETP.GE.U32.AND P1, PT, R29, UR4, PT ;  /* 0x000000041d007c0c */ /* 0x000fc6000bf26070 */
[----:B------:R-:W-:Y:S01]  /*17a0*/  @!P0 IMAD.MOV R6, RZ, RZ, -R6 ;  /* 0x000000ffff068224 */ /* 0x000fe200078e0a06 */
[----:B-1----:R-:W-:Y:S01]  /*17b0*/  ISETP.NE.AND P0, PT, R4, 0x1, PT ;  /* 0x000000010400780c */ /* 0x002fe20003f05270 */
[----:B------:R-:W-:Y:S01]  /*17c0*/  IMAD.IADD R3, R13, 0x1, -R3 ;  /* 0x000000010d037824 */ /* 0x000fe200078e0a03 */
[----:B------:R-:W-:Y:S02]  /*17d0*/  ISETP.GE.U32.AND.EX P1, PT, R28, UR5, PT, P1 ;  /* 0x000000051c007c0c */ /* 0x000fe4000bf26110 */
[----:B------:R-:W-:-:S05]  /*17e0*/  @!P3 LOP3.LUT R6, RZ, R30, RZ, 0x33, !PT ;  /* 0x0000001eff06b212 */ /* 0x000fca00078e33ff */
[----:B------:R-:W-:-:S04]  /*17f0*/  IMAD.IADD R6, R7, 0x1, -R6 ;  /* 0x0000000107067824 */ /* 0x000fc800078e0a06 */
[----:B------:R-:W-:Y:S01]  /*1800*/  IMAD R22, R3, R6, RZ ;  /* 0x0000000603167224 */ /* 0x000fe200078e02ff */
[----:B------:R-:W-:Y:S02]  /*1810*/  SEL R36, R6, R3, !P0 ;  /* 0x0000000306247207 */ /* 0x000fe40004000000 */
[----:B------:R-:W-:Y:S02]  /*1820*/  PLOP3.LUT P0, PT, PT, PT, PT, 0x80, 0x8 ;  /* 0x000000000008781c */ /* 0x000fe40003f0f070 */
[----:B------:R-:W-:Y:S02]  /*1830*/  SHF.R.S32.HI R23, RZ, 0x1f, R22 ;  /* 0x0000001fff177819 */ /* 0x000fe40000011416 */
[----:B------:R-:W-:-:S09]  /*1840*/  SHF.R.S32.HI R37, RZ, 0x1f, R36 ;  /* 0x0000001fff257819 */ /* 0x000fd20000011424 */
[----:B------:R-:W-:Y:S02]  /*1850*/  @P0 LOP3.LUT R80, R80, 0x1, RZ, 0xfc, !PT ;  /* 0x0000000150500812 */ /* 0x000fe400078efcff */
[----:B--2---:R-:W-:-:S13]  /*1860*/  ISETP.NE.AND P0, PT, R2, RZ, PT ;  /* 0x000000ff0200720c */ /* 0x004fda0003f05270 */
[----:B------:R-:W-:Y:S05]  /*1870*/  @P1 BRA P0, `(.L_x_14) ;  /* 0x0000001000dc1947 */ /* 0x000fea0000000000 */
[----:B------:R-:W-:Y:S02]  /*1880*/  ISETP.GE.U32.AND P0, PT, R29, R22, PT ;  /* 0x000000161d00720c */ /* 0x000fe40003f06070 */
[----:B------:R-:W-:Y:S01]  /*1890*/  CS2R R38, SRZ ;  /* 0x0000000000267805 */ /* 0x000fe2000001ff00 */
[----:B------:R-:W-:Y:S01]  /*18a0*/  IMAD.MOV.U32 R35, RZ, RZ, RZ ;  /* 0x000000ffff237224 */ /* 0x000fe200078e00ff */
[----:B------:R-:W-:-:S13]  /*18b0*/  ISETP.GE.U32.AND.EX P0, PT, R28, R23, PT, P0 ;  /* 0x000000171c00720c */ /* 0x000fda0003f06100 */
[----:B------:R-:W-:Y:S05]  /*18c0*/  @!P0 BRA `(.L_x_15) ;  /* 0x0000000c00ac8947 */ /* 0x000fea0003800000 */
[----:B------:R-:W1:Y:S01]  /*18d0*/  LDC R25, c[0x0][0xa9c] ;  /* 0x0002a700ff197b82 */ /* 0x000e620000000800 */
[----:B------:R-:W-:Y:S01]  /*18e0*/  IMAD.MOV.U32 R38, RZ, RZ, RZ ;  /* 0x000000ffff267224 */ /* 0x000fe200078e00ff */
[----:B------:R-:W-:Y:S01]  /*18f0*/  MOV R27, R32 ;  /* 0x00000020001b7202 */ /* 0x000fe20000000f00 */
[----:B-----5:R-:W-:Y:S01]  /*1900*/  IMAD.MOV.U32 R35, RZ, RZ, R33 ;  /* 0x000000ffff237224 */ /* 0x020fe200078e0021 */
[----:B------:R-:W-:Y:S02]  /*1910*/  MOV R0, R34 ;  /* 0x0000002200007202 */ /* 0x000fe40000000f00 */
[----:B------:R-:W-:Y:S02]  /*1920*/  CS2R R46, SRZ ;  /* 0x00000000002e7805 */ /* 0x000fe4000001ff00 */
[----:B------:R-:W2:Y:S08]  /*1930*/  LDC R26, c[0x0][0xa88] ;  /* 0x0002a200ff1a7b82 */ /* 0x000eb00000000800 */
[----:B------:R-:W3:Y:S08]  /*1940*/  LDC.64 R40, c[0x0][0xaa0] ;  /* 0x0002a800ff287b82 */ /* 0x000ef00000000a00 */
[----:B------:R-:W4:Y:S08]  /*1950*/  LDC.64 R16, c[0x0][0xa60] ;  /* 0x00029800ff107b82 */ /* 0x000f300000000a00 */
[----:B------:R-:W1:Y:S08]  /*1960*/  LDC.64 R22, c[0x0][0xa68] ;  /* 0x00029a00ff167b82 */ /* 0x000e700000000a00 */
[----:B------:R-:W1:Y:S02]  /*1970*/  LDC.64 R18, c[0x0][0xa48] ;  /* 0x00029200ff127b82 */ /* 0x000e640000000a00 */
.L_x_24:
[----:B------:R-:W-:Y:S01]  /*1980*/  IMAD.IADD R38, R0, 0x1, R38 ;  /* 0x0000000100267824 */ /* 0x000fe200078e0226 */
[----:B------:R-:W-:Y:S04]  /*1990*/  BSSY.RECONVERGENT B6, `(.L_x_16) ;  /* 0x000001b000067945 */ /* 0x000fe80003800200 */
[----:B------:R-:W-:-:S04]  /*19a0*/  IADD3 R0, PT, PT, R38, 0x20, RZ ;  /* 0x0000002026007810 */ /* 0x000fc80007ffe0ff */
[----:B------:R-:W-:-:S13]  /*19b0*/  ISETP.GE.AND P0, PT, R0, UR48, PT ;  /* 0x0000003000007c0c */ /* 0x000fda000bf06270 */
[----:B-1----:R-:W-:Y:S05]  /*19c0*/  @P0 BRA `(.L_x_17) ;  /* 0x00000000005c0947 */ /* 0x002fea0003800000 */
[----:B------:R-:W-:-:S04]  /*19d0*/  UISETP.NE.U32.AND UP0, UPT, UR42, URZ, UPT ;  /* 0x000000ff2a00728c */ /* 0x000fc8000bf05070 */
[----:B------:R-:W-:-:S09]  /*19e0*/  UISETP.NE.AND.EX UP0, UPT, UR43, URZ, UPT, UP0 ;  /* 0x000000ff2b00728c */ /* 0x000fd2000bf05300 */
[----:B------:R-:W-:Y:S05]  /*19f0*/  BRA.U UP0, `(.L_x_18) ;  /* 0x0000000100407547 */ /* 0x000fea000b800000 */
[----:B------:R-:W-:Y:S01]  /*1a00*/  MOV R14, 0x0 ;  /* 0x00000000000e7802 */ /* 0x000fe20000000f00 */
[----:B------:R-:W5:Y:S01]  /*1a10*/  LDCU.64 UR8, c[0x4][0xc0] ;  /* 0x01001800ff0877ac */ /* 0x000f620008000a00 */
[----:B------:R-:W-:Y:S02]  /*1a20*/  HFMA2 R12, -RZ, RZ, 0, 5.9604644775390625e-08 ;  /* 0x00000001ff0c7431 */ /* 0x000fe400000001ff */
[----:B------:R-:W-:Y:S01]  /*1a30*/  IMAD.MOV.U32 R8, RZ, RZ, 0x69 ;  /* 0x00000069ff087424 */ /* 0x000fe200078e00ff */
[----:B------:R-:W2:Y:S01]  /*1a40*/  LDCU.64 UR6, c[0x4][0xc8] ;  /* 0x01001900ff0677ac */ /* 0x000ea20008000a00 */
[----:B------:R-:W1:Y:S01]  /*1a50*/  LDC.64 R14, c[0x4][R14] ;  /* 0x010000000e0e7b82 */ /* 0x000e620000000a00 */
[----:B------:R-:W-:Y:S01]  /*1a60*/  IMAD.MOV.U32 R13, RZ, RZ, RZ ;  /* 0x000000ffff0d7224 */ /* 0x000fe200078e00ff */
[----:B------:R-:W3:Y:S01]  /*1a70*/  LDCU.64 UR4, c[0x4][0x50] ;  /* 0x01000a00ff0477ac */ /* 0x000ee20008000a00 */
[----:B-----5:R-:W-:Y:S01]  /*1a80*/  IMAD.U32 R4, RZ, RZ, UR8 ;  /* 0x00000008ff047e24 */ /* 0x020fe2000f8e00ff */
[----:B------:R-:W-:Y:S01]  /*1a90*/  MOV R5, UR9 ;  /* 0x0000000900057c02 */ /* 0x000fe20008000f00 */
[----:B--2---:R-:W-:Y:S01]  /*1aa0*/  IMAD.U32 R6, RZ, RZ, UR6 ;  /* 0x00000006ff067e24 */ /* 0x004fe2000f8e00ff */
[----:B------:R-:W-:Y:S01]  /*1ab0*/  MOV R7, UR7 ;  /* 0x0000000700077c02 */ /* 0x000fe20008000f00 */
[----:B---3--:R-:W-:Y:S01]  /*1ac0*/  IMAD.U32 R10, RZ, RZ, UR4 ;  /* 0x00000004ff0a7e24 */ /* 0x008fe2000f8e00ff */
[----:B------:R-:W-:-:S02]  /*1ad0*/  MOV R11, UR5 ;  /* 0x00000005000b7c02 */ /* 0x000fc40008000f00 */
[----:B------:R-:W-:-:S07]  /*1ae0*/  LEPC R20, `(.L_x_18) ;  /* 0x000000001014794e */ /* 0x000fce0000000000 */
[----:B-1--4-:R-:W-:Y:S05]  /*1af0*/  CALL.ABS.NOINC R14 ;  /* 0x000000000e007343 */ /* 0x012fea0003c00000 */
.L_x_18:
[----:B---3--:R-:W-:-:S05]  /*1b00*/  IMAD.WIDE.U32 R4, R38, 0x4, R40 ;  /* 0x0000000426047825 */ /* 0x008fca00078e0028 */
[----:B------:R3:W5:Y:S01]  /*1b10*/  LDG.E R33, desc[UR44][R4.64+0x80] ;  /* 0x0000802c04217981 */ /* 0x000762000c1e1900 */
[----:B------:R-:W2:Y:S02]  /*1b20*/  LDCU UR4, c[0x0][0xa90] ;  /* 0x00015200ff0477ac */ /* 0x000ea40008000800 */
[----:B--2---:R-:W-:Y:S02]  /*1b30*/  MOV R32, UR4 ;  /* 0x0000000400207c02 */ /* 0x004fe40008000f00 */
.L_x_17:
[----:B------:R-:W-:Y:S05]  /*1b40*/  BSYNC.RECONVERGENT B6 ;  /* 0x0000000000067941 */ /* 0x000fea0003800200 */
.L_x_16:
[----:B-1----:R-:W-:Y:S01]  /*1b50*/  ISETP.GE.AND P0, PT, R38, R25, PT ;  /* 0x000000192600720c */ /* 0x002fe20003f06270 */
[----:B------:R-:W-:Y:S01]  /*1b60*/  BSSY.RECONVERGENT B0, `(.L_x_19) ;  /* 0x000005d000007945 */ /* 0x000fe20003800200 */
[C---:B------:R-:W-:Y:S01]  /*1b70*/  ISETP.GE.U32.AND P4, PT, R34.reuse, 0x10, PT ;  /* 0x000000102200780c */ /* 0x040fe20003f86070 */
[----:B------:R-:W-:Y:S01]  /*1b80*/  IMAD.MOV.U32 R6, RZ, RZ, 0x7fffffff ;  /* 0x7fffffffff067424 */ /* 0x000fe200078e00ff */
[----:B------:R-:W-:Y:S01]  /*1b90*/  ISETP.GE.U32.AND P3, PT, R34, 0x8, PT ;  /* 0x000000082200780c */ /* 0x000fe20003f66070 */
[----:B------:R-:W-:-:S08]  /*1ba0*/  IMAD.MOV.U32 R7, RZ, RZ, 0x0 ;  /* 0x00000000ff077424 */ /* 0x000fd000078e00ff */
[----:B------:R-:W-:Y:S05]  /*1bb0*/  @P0 BRA `(.L_x_20) ;  /* 0x00000004005c0947 */ /* 0x000fea0003800000 */
[----:B------:R-:W-:Y:S02]  /*1bc0*/  IABS R3, R31 ;  /* 0x0000001f00037213 */ /* 0x000fe40000000000 */
[----:B------:R-:W-:Y:S02]  /*1bd0*/  IABS R0, R30 ;  /* 0x0000001e00007213 */ /* 0x000fe40000000000 */
[----:B------:R-:W1:Y:S01]  /*1be0*/  I2F.RP R7, R3 ;  /* 0x0000000300077306 */ /* 0x000e620000209400 */
[----:B---3--:R-:W-:Y:S02]  /*1bf0*/  SHF.R.S32.HI R4, RZ, 0x1f, R27 ;  /* 0x0000001fff047819 */ /* 0x008fe4000001141b */
[----:B------:R-:W-:Y:S02]  /*1c00*/  IADD3 R5, P1, P0, R27, -0x1, R18 ;  /* 0xffffffff1b057810 */ /* 0x000fe4000783e012 */
[----:B------:R-:W-:Y:S02]  /*1c10*/  SHF.R.S32.HI R10, RZ, 0x1f, R35 ;  /* 0x0000001fff0a7819 */ /* 0x000fe40000011423 */
[----:B------:R-:W-:Y:S01]  /*1c20*/  IADD3.X R4, PT, PT, R4, -0x1, R19, P1, P0 ;  /* 0xffffffff04047810 */ /* 0x000fe20000fe0413 */
[----:B------:R-:W3:Y:S01]  /*1c30*/  I2F.RP R6, R0 ;  /* 0x0000000000067306 */ /* 0x000ee20000209400 */
[----:B----4-:R-:W-:-:S02]  /*1c40*/  IADD3 R11, P1, P0, R35, -0x1, R16 ;  /* 0xffffffff230b7810 */ /* 0x010fc4000783e010 */
[----:B------:R-:W-:Y:S02]  /*1c50*/  IADD3 R9, P2, PT, R5, UR39, RZ ;  /* 0x0000002705097c10 */ /* 0x000fe4000ff5e0ff */
[----:B------:R-:W-:Y:S02]  /*1c60*/  IADD3.X R10, PT, PT, R10, -0x1, R17, P1, P0 ;  /* 0xffffffff0a0a7810 */ /* 0x000fe40000fe0411 */
[----:B------:R-:W-:Y:S01]  /*1c70*/  IADD3 R13, P0, PT, R11, UR41, RZ ;  /* 0x000000290b0d7c10 */ /* 0x000fe2000ff1e0ff */
[----:B-1----:R-:W1:Y:S01]  /*1c80*/  MUFU.RCP R7, R7 ;  /* 0x0000000700077308 */ /* 0x002e620000001000 */
[----:B------:R-:W-:Y:S02]  /*1c90*/  IMAD.X R8, RZ, RZ, R4, P2 ;  /* 0x000000ffff087224 */ /* 0x000fe400010e0604 */
[----:B------:R-:W-:-:S04]  /*1ca0*/  IMAD.WIDE.U32 R36, R9, UR36, RZ ;  /* 0x0000002409247c25 */ /* 0x000fc8000f8e00ff */
[----:B------:R-:W-:Y:S01]  /*1cb0*/  IMAD.X R12, RZ, RZ, R10, P0 ;  /* 0x000000ffff0c7224 */ /* 0x000fe200000e060a */
[----:B---3--:R-:W3:Y:S01]  /*1cc0*/  MUFU.RCP R6, R6 ;  /* 0x0000000600067308 */ /* 0x008ee20000001000 */
[----:B------:R-:W-:-:S04]  /*1cd0*/  IMAD.WIDE.U32 R20, R8, UR36, RZ ;  /* 0x0000002408147c25 */ /* 0x000fc8000f8e00ff */
[----:B------:R-:W-:-:S04]  /*1ce0*/  IMAD.WIDE.U32 R14, R12, R22, RZ ;  /* 0x000000160c0e7225 */ /* 0x000fc800078e00ff */
[----:B-1----:R-:W-:Y:S02]  /*1cf0*/  VIADD R7, R7, 0xffffffe ;  /* 0x0ffffffe07077836 */ /* 0x002fe40000000000 */
[----:B------:R-:W-:-:S04]  /*1d00*/  IMAD.WIDE.U32 R20, P1, R9, UR37, R20 ;  /* 0x0000002509147c25 */ /* 0x000fc8000f820014 */
[C---:B------:R-:W-:Y:S01]  /*1d10*/  IMAD.WIDE.U32 R14, P0, R13.reuse, R23, R14 ;  /* 0x000000170d0e7225 */ /* 0x040fe2000780000e */
[----:B------:R-:W1:Y:S03]  /*1d20*/  F2I.FTZ.U32.TRUNC.NTZ R7, R7 ;  /* 0x0000000700077305 */ /* 0x000e66000021f000 */
[----:B---3--:R-:W-:Y:S02]  /*1d30*/  VIADD R6, R6, 0xffffffe ;  /* 0x0ffffffe06067836 */ /* 0x008fe40000000000 */
[----:B------:R-:W-:-:S03]  /*1d40*/  IMAD.WIDE.U32 R48, R13, R22, RZ ;  /* 0x000000160d307225 */ /* 0x000fc600078e00ff */
[----:B------:R1:W3:Y:S01]  /*1d50*/  F2I.FTZ.U32.TRUNC.NTZ R9, R6 ;  /* 0x0000000600097305 */ /* 0x0002e2000021f000 */
[----:B------:R-:W-:Y:S01]  /*1d60*/  IMAD.X R51, RZ, RZ, RZ, P1 ;  /* 0x000000ffff337224 */ /* 0x000fe200008e06ff */
[----:B------:R-:W-:Y:S01]  /*1d70*/  IADD3 RZ, P1, PT, R37, R20, RZ ;  /* 0x0000001425ff7210 */ /* 0x000fe20007f3e0ff */
[----:B------:R-:W-:Y:S01]  /*1d80*/  IMAD.X R37, RZ, RZ, RZ, P0 ;  /* 0x000000ffff257224 */ /* 0x000fe200000e06ff */
[----:B------:R-:W-:Y:S01]  /*1d90*/  ISETP.NE.U32.AND P0, PT, RZ, UR36, PT ;  /* 0x00000024ff007c0c */ /* 0x000fe2000bf05070 */
[----:B------:R-:W-:Y:S01]  /*1da0*/  IMAD.MOV.U32 R50, RZ, RZ, R21 ;  /* 0x000000ffff327224 */ /* 0x000fe200078e0015 */
[----:B------:R-:W-:Y:S01]  /*1db0*/  IADD3 RZ, P2, PT, R49, R14, RZ ;  /* 0x0000000e31ff7210 */ /* 0x000fe20007f5e0ff */
[----:B------:R-:W-:Y:S01]  /*1dc0*/  IMAD.MOV.U32 R36, RZ, RZ, R15 ;  /* 0x000000ffff247224 */ /* 0x000fe200078e000f */
[----:B------:R-:W-:Y:S01]  /*1dd0*/  ISETP.NE.AND.EX P0, PT, RZ, UR37, PT, P0 ;  /* 0x00000025ff007c0c */ /* 0x000fe2000bf05300 */
[----:B------:R-:W-:Y:S01]  /*1de0*/  IMAD.WIDE.U32.X R50, R8, UR37, R50, P1 ;  /* 0x0000002508327c25 */ /* 0x000fe200088e0432 */
[----:B------:R-:W-:-:S03]  /*1df0*/  ISETP.NE.U32.AND P1, PT, R22, RZ, PT ;  /* 0x000000ff1600720c */ /* 0x000fc60003f25070 */
[----:B------:R-:W-:Y:S01]  /*1e00*/  IMAD.WIDE.U32.X R12, R12, R23, R36, P2 ;  /* 0x000000170c0c7225 */ /* 0x000fe200010e0424 */
[----:B------:R-:W-:Y:S02]  /*1e10*/  ISETP.NE.AND.EX P1, PT, R23, RZ, PT, P1 ;  /* 0x000000ff1700720c */ /* 0x000fe40003f25310 */
[----:B------:R-:W-:Y:S01]  /*1e20*/  SEL R5, R5, R50, !P0 ;  /* 0x0000003205057207 */ /* 0x000fe20004000000 */
[----:B-1----:R-:W-:Y:S01]  /*1e30*/  IMAD.MOV R6, RZ, RZ, -R7 ;  /* 0x000000ffff067224 */ /* 0x002fe200078e0a07 */
[----:B------:R-:W-:Y:S02]  /*1e40*/  SEL R4, R4, R51, !P0 ;  /* 0x0000003304047207 */ /* 0x000fe40004000000 */
[----:B------:R-:W-:Y:S01]  /*1e50*/  SEL R11, R11, R12, !P1 ;  /* 0x0000000c0b0b7207 */ /* 0x000fe20004800000 */
[----:B------:R-:W-:Y:S01]  /*1e60*/  IMAD R12, R6, R3, RZ ;  /* 0x00000003060c7224 */ /* 0x000fe200078e02ff */
[----:B------:R-:W-:Y:S01]  /*1e70*/  SEL R10, R10, R13, !P1 ;  /* 0x0000000d0a0a7207 */ /* 0x000fe20004800000 */
[----:B------:R-:W-:Y:S01]  /*1e80*/  IMAD.MOV.U32 R6, RZ, RZ, RZ ;  /* 0x000000ffff067224 */ /* 0x000fe200078e00ff */
[----:B------:R-:W-:Y:S01]  /*1e90*/  SHF.R.U64 R8, R5, UR38, R4 ;  /* 0x0000002605087c19 */ /* 0x000fe20008001204 */
[----:B---3--:R-:W-:Y:S01]  /*1ea0*/  IMAD.MOV R4, RZ, RZ, -R9 ;  /* 0x000000ffff047224 */ /* 0x008fe200078e0a09 */
[----:B------:R-:W-:Y:S01]  /*1eb0*/  SHF.R.U64 R10, R11, UR40, R10 ;  /* 0x000000280b0a7c19 */ /* 0x000fe2000800120a */
[----:B------:R-:W-:Y:S01]  /*1ec0*/  IMAD.HI.U32 R12, R7, R12, R6 ;  /* 0x0000000c070c7227 */ /* 0x000fe200078e0006 */
[----:B------:R-:W-:-:S02]  /*1ed0*/  IADD3 R13, PT, PT, R31, -0x1, R8 ;  /* 0xffffffff1f0d7810 */ /* 0x000fc40007ffe008 */
[----:B------:R-:W-:Y:S01]  /*1ee0*/  IABS R5, R31 ;  /* 0x0000001f00057213 */ /* 0x000fe20000000000 */
[----:B------:R-:W-:Y:S01]  /*1ef0*/  IMAD R4, R4, R0, RZ ;  /* 0x0000000004047224 */ /* 0x000fe200078e02ff */
[----:B------:R-:W-:Y:S01]  /*1f00*/  IABS R6, R13 ;  /* 0x0000000d00067213 */ /* 0x000fe20000000000 */
[----:B------:R-:W-:Y:S01]  /*1f10*/  IMAD.MOV.U32 R8, RZ, RZ, RZ ;  /* 0x000000ffff087224 */ /* 0x000fe200078e00ff */
[----:B------:R-:W-:Y:S01]  /*1f20*/  IADD3 R10, PT, PT, R30, -0x1, R10 ;  /* 0xffffffff1e0a7810 */ /* 0x000fe20007ffe00a */
[----:B------:R-:W-:Y:S02]  /*1f30*/  IMAD.MOV R5, RZ, RZ, -R5 ;  /* 0x000000ffff057224 */ /* 0x000fe400078e0a05 */
[----:B------:R-:W-:Y:S01]  /*1f40*/  IMAD.HI.U32 R8, R9, R4, R8 ;  /* 0x0000000409087227 */ /* 0x000fe200078e0008 */
[----:B------:R-:W-:Y:S02]  /*1f50*/  IABS R4, R30 ;  /* 0x0000001e00047213 */ /* 0x000fe40000000000 */
[----:B------:R-:W-:Y:S01]  /*1f60*/  IABS R7, R10 ;  /* 0x0000000a00077213 */ /* 0x000fe20000000000 */
[----:B------:R-:W-:-:S04]  /*1f70*/  IMAD.HI.U32 R12, R12, R6, RZ ;  /* 0x000000060c0c7227 */ /* 0x000fc800078e00ff */
[----:B------:R-:W-:Y:S02]  /*1f80*/  IMAD.MOV R4, RZ, RZ, -R4 ;  /* 0x000000ffff047224 */ /* 0x000fe400078e0a04 */
[----:B------:R-:W-:Y:S02]  /*1f90*/  IMAD R5, R12, R5, R6 ;  /* 0x000000050c057224 */ /* 0x000fe400078e0206 */
[----:B------:R-:W-:-:S03]  /*1fa0*/  IMAD.HI.U32 R8, R8, R7, RZ ;  /* 0x0000000708087227 */ /* 0x000fc600078e00ff */
[----:B------:R-:W-:Y:S01]  /*1fb0*/  ISETP.GT.U32.AND P1, PT, R3, R5, PT ;  /* 0x000000050300720c */ /* 0x000fe20003f24070 */
[----:B------:R-:W-:-:S05]  /*1fc0*/  IMAD R4, R8, R4, R7 ;  /* 0x0000000408047224 */ /* 0x000fca00078e0207 */
[----:B------:R-:W-:-:S07]  /*1fd0*/  ISETP.GT.U32.AND P0, PT, R0, R4, PT ;  /* 0x000000040000720c */ /* 0x000fce0003f04070 */
[----:B------:R-:W-:Y:S01]  /*1fe0*/  @!P1 IMAD.IADD R5, R5, 0x1, -R3 ;  /* 0x0000000105059824 */ /* 0x000fe200078e0a03 */
[----:B------:R-:W-:-:S04]  /*1ff0*/  ISETP.GE.AND P1, PT, R13, RZ, PT ;  /* 0x000000ff0d00720c */ /* 0x000fc80003f26270 */
[----:B------:R-:W-:Y:S01]  /*2000*/  ISETP.GT.U32.AND P2, PT, R3, R5, PT ;  /* 0x000000050300720c */ /* 0x000fe20003f44070 */
[----:B------:R-:W-:-:S05]  /*2010*/  @!P0 IMAD.IADD R4, R4, 0x1, -R0 ;  /* 0x0000000104048824 */ /* 0x000fca00078e0a00 */
[----:B------:R-:W-:-:S07]  /*2020*/  ISETP.GT.U32.AND P0, PT, R0, R4, PT ;  /* 0x000000040000720c */ /* 0x000fce0003f04070 */
[----:B------:R-:W-:Y:S01]  /*2030*/  @!P2 IMAD.IADD R5, R5, 0x1, -R3 ;  /* 0x000000010505a824 */ /* 0x000fe200078e0a03 */
[----:B------:R-:W-:-:S03]  /*2040*/  ISETP.GE.AND P2, PT, R10, RZ, PT ;  /* 0x000000ff0a00720c */ /* 0x000fc60003f46270 */
[----:B------:R-:W-:Y:S01]  /*2050*/  @!P1 IMAD.MOV R5, RZ, RZ, -R5 ;  /* 0x000000ffff059224 */ /* 0x000fe200078e0a05 */
[----:B------:R-:W-:Y:S01]  /*2060*/  ISETP.NE.AND P1, PT, R31, RZ, PT ;  /* 0x000000ff1f00720c */ /* 0x000fe20003f25270 */
[----:B------:R-:W-:Y:S01]  /*2070*/  @!P0 IMAD.IADD R4, R4, 0x1, -R0 ;  /* 0x0000000104048824 */ /* 0x000fe200078e0a00 */
[----:B------:R-:W-:-:S07]  /*2080*/  ISETP.NE.AND P0, PT, R30, RZ, PT ;  /* 0x000000ff1e00720c */ /* 0x000fce0003f05270 */
[----:B------:R-:W-:-:S04]  /*2090*/  @!P2 IMAD.MOV R4, RZ, RZ, -R4 ;  /* 0x000000ffff04a224 */ /* 0x000fc800078e0a04 */
[----:B------:R-:W-:Y:S02]  /*20a0*/  @!P1 LOP3.LUT R5, RZ, R31, RZ, 0x33, !PT ;  /* 0x0000001fff059212 */ /* 0x000fe400078e33ff */
[----:B------:R-:W-:Y:S02]  /*20b0*/  @!P0 LOP3.LUT R4, RZ, R30, RZ, 0x33, !PT ;  /* 0x0000001eff048212 */ /* 0x000fe400078e33ff */
[----:B--2---:R-:W-:Y:S01]  /*20c0*/  ISETP.NE.AND P0, PT, R26, 0x1, PT ;  /* 0x000000011a00780c */ /* 0x004fe20003f05270 */
[----:B------:R-:W-:Y:S02]  /*20d0*/  IMAD.IADD R5, R13, 0x1, -R5 ;  /* 0x000000010d057824 */ /* 0x000fe400078e0a05 */
[----:B------:R-:W-:-:S04]  /*20e0*/  IMAD.IADD R4, R10, 0x1, -R4 ;  /* 0x000000010a047824 */ /* 0x000fc800078e0a04 */
[----:B------:R-:W-:Y:S01]  /*20f0*/  IMAD R6, R5, R4, RZ ;  /* 0x0000000405067224 */ /* 0x000fe200078e02ff */
[----:B------:R-:W-:-:S04]  /*2100*/  SEL R36, R4, R5, !P0 ;  /* 0x0000000504247207 */ /* 0x000fc80004000000 */
[----:B------:R-:W-:Y:S02]  /*2110*/  SHF.R.S32.HI R37, RZ, 0x1f, R36 ;  /* 0x0000001fff257819 */ /* 0x000fe40000011424 */
[----:B------:R-:W-:Y:S02]  /*2120*/  SHF.R.S32.HI R7, RZ, 0x1f, R6 ;  /* 0x0000001fff077819 */ /* 0x000fe40000011406 */
.L_x_20:
[----:B------:R-:W-:Y:S05]  /*2130*/  BSYNC.RECONVERGENT B0 ;  /* 0x0000000000007941 */ /* 0x000fea0003800200 */
.L_x_19:
[----:B------:R-:W-:Y:S01]  /*2140*/  UMOV UR4, 0xffffffff ;  /* 0xffffffff00047882 */ /* 0x000fe20000000000 */
[C---:B------:R-:W-:Y:S02]  /*2150*/  ISETP.GE.U32.AND P2, PT, R34.reuse, 0x4, PT ;  /* 0x000000042200780c */ /* 0x040fe40003f46070 */
[C---:B------:R-:W-:Y:S02]  /*2160*/  ISETP.GE.U32.AND P1, PT, R34.reuse, 0x2, PT ;  /* 0x000000022200780c */ /* 0x040fe40003f26070 */
[----:B------:R-:W-:Y:S01]  /*2170*/  ISETP.NE.AND P0, PT, R34, RZ, PT ;  /* 0x000000ff2200720c */ /* 0x000fe20003f05270 */
[----:B------:R-:W-:-:S12]  /*2180*/  BRA.DIV UR4, `(.L_x_21) ;  /* 0x000000ae04807947 */ /* 0x000fd8000b800000 */
[----:B------:R-:W1:Y:S04]  /*2190*/  SHFL.UP PT, R3, R6, 0x1, RZ ;  /* 0x0420000006037989 */ /* 0x000e6800000e00ff */
[----:B------:R-:W2:Y:S01]  /*21a0*/  SHFL.UP PT, R0, R7, 0x1, RZ ;  /* 0x0420000007007989 */ /* 0x000ea200000e00ff */
[----:B-1----:R-:W-:Y:S02]  /*21b0*/  SEL R3, R3, RZ, P0 ;  /* 0x000000ff03037207 */ /* 0x002fe40000000000 */
[----:B--2---:R-:W-:Y:S02]  /*21c0*/  SEL R0, R0, RZ, P0 ;  /* 0x000000ff00007207 */ /* 0x004fe40000000000 */
[----:B------:R-:W-:-:S05]  /*21d0*/  IADD3 R3, P0, PT, R6, R3, RZ ;  /* 0x0000000306037210 */ /* 0x000fca0007f1e0ff */
[----:B------:R-:W-:Y:S01]  /*21e0*/  IMAD.X R0, R7, 0x1, R0, P0 ;  /* 0x0000000107007824 */ /* 0x000fe200000e0600 */
[----:B---3--:R-:W1:Y:S04]  /*21f0*/  SHFL.UP PT, R5, R3, 0x2, RZ ;  /* 0x0440000003057989 */ /* 0x008e6800000e00ff */
[----:B------:R-:W2:Y:S01]  /*2200*/  SHFL.UP PT, R4, R0, 0x2, RZ ;  /* 0x0440000000047989 */ /* 0x000ea200000e00ff */
[----:B-1----:R-:W-:-:S04]  /*2210*/  SEL R5, R5, RZ, P1 ;  /* 0x000000ff05057207 */ /* 0x002fc80000800000 */
[----:B------:R-:W-:Y:S02]  /*2220*/  IADD3 R3, P0, PT, R5, R3, RZ ;  /* 0x0000000305037210 */ /* 0x000fe40007f1e0ff */
[----:B--2---:R-:W-:-:S03]  /*2230*/  SEL R4, R4, RZ, P1 ;  /* 0x000000ff04047207 */ /* 0x004fc60000800000 */
[----:B------:R-:W1:Y:S02]  /*2240*/  SHFL.UP PT, R5, R3, 0x4, RZ ;  /* 0x0480000003057989 */ /* 0x000e6400000e00ff */
[----:B------:R-:W-:-:S05]  /*2250*/  IMAD.X R0, R4, 0x1, R0, P0 ;  /* 0x0000000104007824 */ /* 0x000fca00000e0600 */
        /* <DEDUP_REMOVED lines=14> */
[----:B------:R-:W-:-:S04]  /*2340*/  IADD3 R5, P0, PT, R5, R3, RZ ;  /* 0x0000000305057210 */ /* 0x000fc80007f1e0ff */
[----:B------:R-:W-:Y:S02]  /*2350*/  IADD3 R3, P1, PT, R46, R5, RZ ;  /* 0x000000052e037210 */ /* 0x000fe40007f3e0ff */
[----:B--2---:R-:W-:-:S05]  /*2360*/  SEL R4, R4, RZ, P4 ;  /* 0x000000ff04047207 */ /* 0x004fca0002000000 */
[----:B------:R-:W-:Y:S01]  /*2370*/  IMAD.X R0, R4, 0x1, R0, P0 ;  /* 0x0000000104007824 */ /* 0x000fe200000e0600 */
[----:B------:R-:W-:-:S03]  /*2380*/  ISETP.GE.U32.AND P0, PT, R29, R3, PT ;  /* 0x000000031d00720c */ /* 0x000fc60003f06070 */
[----:B------:R-:W-:-:S05]  /*2390*/  IMAD.X R13, R47, 0x1, R0, P1 ;  /* 0x000000012f0d7824 */ /* 0x000fca00008e0600 */
[----:B------:R-:W-:-:S13]  /*23a0*/  ISETP.GE.U32.AND.EX P0, PT, R28, R13, PT, P0 ;  /* 0x0000000d1c00720c */ /* 0x000fda0003f06100 */
[----:B------:R-:W-:-:S07]  /*23b0*/  VOTE.ANY R14, PT, !P0 ;  /* 0x00000000000e7806 */ /* 0x000fce00040e0100 */
.L_x_257:
[----:B------:R-:W-:-:S13]  /*23c0*/  ISETP.NE.AND P0, PT, R14, RZ, PT ;  /* 0x000000ff0e00720c */ /* 0x000fda0003f05270 */
[----:B------:R-:W-:Y:S05]  /*23d0*/  @P0 BRA `(.L_x_22) ;  /* 0x0000000000280947 */ /* 0x000fea0003800000 */
[----:B------:R-:W-:-:S03]  /*23e0*/  UMOV UR4, 0xffffffff ;  /* 0xffffffff00047882 */ /* 0x000fc60000000000 */
[----:B------:R-:W-:Y:S05]  /*23f0*/  BRA.DIV UR4, `(.L_x_23) ;  /* 0x000000b204507947 */ /* 0x000fea000b800000 */
[----:B------:R1:W2:Y:S04]  /*2400*/  SHFL.IDX PT, R46, R13, 0x1f, 0x1f ;  /* 0x03e01f000d2e7f89 */ /* 0x0002a800000e0000 */
[----:B------:R-:W3:Y:S02]  /*2410*/  SHFL.IDX PT, R3, R3, 0x1f, 0x1f ;  /* 0x03e01f0003037f89 */ /* 0x000ee400000e0000 */
.L_x_261:
[----:B------:R-:W-:Y:S01]  /*2420*/  HFMA2 R0, -RZ, RZ, 0, 1.9073486328125e-06 ;  /* 0x00000020ff007431 */ /* 0x000fe200000001ff */
[----:B--2---:R-:W-:Y:S01]  /*2430*/  MOV R47, R46 ;  /* 0x0000002e002f7202 */ /* 0x004fe20000000f00 */
[----:B------:R-:W-:Y:S01]  /*2440*/  IMAD.MOV.U32 R27, RZ, RZ, R32 ;  /* 0x000000ffff1b7224 */ /* 0x000fe200078e0020 */
[----:B-----5:R-:W-:Y:S01]  /*2450*/  MOV R35, R33 ;  /* 0x0000002100237202 */ /* 0x020fe20000000f00 */
[----:B---3--:R-:W-:Y:S01]  /*2460*/  IMAD.MOV.U32 R46, RZ, RZ, R3 ;  /* 0x000000ffff2e7224 */ /* 0x008fe200078e0003 */
[----:B------:R-:W-:Y:S06]  /*2470*/  BRA `(.L_x_24) ;  /* 0xfffffff400407947 */ /* 0x000fec000383ffff */
.L_x_22:
[----:B------:R-:W1:Y:S01]  /*2480*/  BREV R12, R14 ;  /* 0x0000000e000c7301 */ /* 0x000e620000000000 */
[----:B------:R-:W-:Y:S01]  /*2490*/  UMOV UR4, 0xffffffff ;  /* 0xffffffff00047882 */ /* 0x000fe20000000000 */
[----:B------:R-:W-:-:S04]  /*24a0*/  IADD3 R4, P1, P0, R46, R5, -R6 ;  /* 0x000000052e047210 */ /* 0x000fc8000783e806 */
[----:B------:R-:W-:Y:S02]  /*24b0*/  IADD3.X R0, PT, PT, R47, R0, ~R7, P1, P0 ;  /* 0x000000002f007210 */ /* 0x000fe40000fe0c07 */
[----:B-1----:R-:W1:Y:S01]  /*24c0*/  FLO.U32.SH R12, R12 ;  /* 0x0000000c000c7300 */ /* 0x002e6200000e0400 */
[----:B------:R-:W-:Y:S06]  /*24d0*/  BRA.DIV UR4, `(.L_x_25) ;  /* 0x000000b204607947 */ /* 0x000fec000b800000 */
[----:B-1----:R-:W-:Y:S04]  /*24e0*/  SHFL.IDX PT, R35, R0, R12, 0x1f ;  /* 0x00001f0c00237589 */ /* 0x002fe800000e0000 */
[----:B------:R-:W1:Y:S04]  /*24f0*/  SHFL.IDX PT, R0, R7, R12, 0x1f ;  /* 0x00001f0c07007589 */ /* 0x000e6800000e0000 */
[----:B------:R-:W-:Y:S04]  /*2500*/  SHFL.IDX PT, R4, R4, R12, 0x1f ;  /* 0x00001f0c04047589 */ /* 0x000fe800000e0000 */
[----:B------:R-:W2:Y:S04]  /*2510*/  SHFL.IDX PT, R6, R6, R12, 0x1f ;  /* 0x00001f0c06067589 */ /* 0x000ea800000e0000 */
[----:B------:R3:W4:Y:S04]  /*2520*/  SHFL.IDX PT, R3, R38, R12, 0x1f ;  /* 0x00001f0c26037589 */ /* 0x00072800000e0000 */
[----:B------:R4:W4:Y:S04]  /*2530*/  SHFL.IDX PT, R37, R37, R12, 0x1f ;  /* 0x00001f0c25257589 */ /* 0x00092800000e0000 */
[----:B------:R4:W4:Y:S01]  /*2540*/  SHFL.IDX PT, R36, R36, R12, 0x1f ;  /* 0x00001f0c24247589 */ /* 0x00092200000e0000 */
[----:B-1----:R-:W-:-:S05]  /*2550*/  MOV R7, R0 ;  /* 0x0000000000077202 */ /* 0x002fca0000000f00 */
[----:B------:R-:W-:Y:S01]  /*2560*/  IMAD.MOV.U32 R23, RZ, RZ, R7 ;  /* 0x000000ffff177224 */ /* 0x000fe200078e0007 */
[----:B--2---:R-:W-:Y:S02]  /*2570*/  MOV R22, R6 ;  /* 0x0000000600167202 */ /* 0x004fe40000000f00 */
[----:B---3--:R-:W-:Y:S01]  /*2580*/  MOV R38, R4 ;  /* 0x0000000400267202 */ /* 0x008fe20000000f00 */
[----:B----4-:R-:W-:Y:S02]  /*2590*/  IMAD.MOV.U32 R39, RZ, RZ, R3 ;  /* 0x000000ffff277224 */ /* 0x010fe400078e0003 */
.L_x_270:
[----:B------:R-:W-:Y:S01]  /*25a0*/  IADD3 R16, PT, PT, R34, R3, RZ ;  /* 0x0000000322107210 */ /* 0x000fe20007ffe0ff */
[----:B------:R-:W-:Y:S03]  /*25b0*/  BSSY.RECONVERGENT B6, `(.L_x_15) ;  /* 0x000001c000067945 */ /* 0x000fe60003800200 */
[----:B------:R-:W-:-:S13]  /*25c0*/  ISETP.GE.AND P0, PT, R16, R25, PT ;  /* 0x000000191000720c */ /* 0x000fda0003f06270 */
[----:B------:R-:W-:Y:S05]  /*25d0*/  @P0 BRA `(.L_x_26) ;  /* 0x0000000000640947 */ /* 0x000fea0003800000 */
[----:B------:R-:W1:Y:S02]  /*25e0*/  LDCU.64 UR4, c[0x0][0xaa0] ;  /* 0x00015400ff0477ac */ /* 0x000e640008000a00 */
[----:B-1----:R-:W-:-:S04]  /*25f0*/  UISETP.NE.U32.AND UP0, UPT, UR4, URZ, UPT ;  /* 0x000000ff0400728c */ /* 0x002fc8000bf05070 */
[----:B------:R-:W-:-:S09]  /*2600*/  UISETP.NE.AND.EX UP0, UPT, UR5, URZ, UPT, UP0 ;  /* 0x000000ff0500728c */ /* 0x000fd2000bf05300 */
[----:B------:R-:W-:Y:S05]  /*2610*/  BRA.U UP0, `(.L_x_27) ;  /* 0x0000000100407547 */ /* 0x000fea000b800000 */
[----:B------:R-:W-:Y:S01]  /*2620*/  MOV R14, 0x0 ;  /* 0x00000000000e7802 */ /* 0x000fe20000000f00 */
        /* <DEDUP_REMOVED lines=15> */
.L_x_27:
[----:B------:R-:W1:Y:S02]  /*2720*/  LDC.64 R4, c[0x0][0xaa0] ;  /* 0x0002a800ff047b82 */ /* 0x000e640000000a00 */
[----:B-1----:R-:W-:-:S05]  /*2730*/  IMAD.WIDE R4, R16, 0x4, R4 ;  /* 0x0000000410047825 */ /* 0x002fca00078e0204 */
[----:B-----5:R1:W5:Y:S01]  /*2740*/  LDG.E R33, desc[UR44][R4.64] ;  /* 0x0000002c04217981 */ /* 0x020362000c1e1900 */
[----:B------:R-:W2:Y:S02]  /*2750*/  LDCU UR4, c[0x0][0xa90] ;  /* 0x00015200ff0477ac */ /* 0x000ea40008000800 */
[----:B--2---:R-:W-:Y:S02]  /*2760*/  MOV R32, UR4 ;  /* 0x0000000400207c02 */ /* 0x004fe40008000f00 */
.L_x_26:
[----:B------:R-:W-:Y:S05]  /*2770*/  BSYNC.RECONVERGENT B6 ;  /* 0x0000000000067941 */ /* 0x000fea0003800200 */
.L_x_15:
[----:B------:R-:W2:Y:S01]  /*2780*/  LDCU UR4, c[0x0][0xa9c] ;  /* 0x00015380ff0477ac */ /* 0x000ea20008000800 */
[----:B------:R-:W-:Y:S01]  /*2790*/  IMAD.MOV.U32 R77, RZ, RZ, -0x1 ;  /* 0xffffffffff4d7424 */ /* 0x000fe200078e00ff */
[----:B------:R-:W-:Y:S02]  /*27a0*/  MOV R78, 0xffffffff ;  /* 0xffffffff004e7802 */ /* 0x000fe40000000f00 */
[----:B--2---:R-:W-:-:S13]  /*27b0*/  ISETP.GE.AND P0, PT, R39, UR4, PT ;  /* 0x0000000427007c0c */ /* 0x004fda000bf06270 */
[----:B------:R-:W-:Y:S05]  /*27c0*/  @P0 BRA `(.L_x_14) ;  /* 0x0000000400080947 */ /* 0x000fea0003800000 */
[----:B------:R-:W2:Y:S01]  /*27d0*/  LDCU UR6, c[0x0][0xa40] ;  /* 0x00014800ff0677ac */ /* 0x000ea20008000800 */
[----:B------:R-:W-:Y:S01]  /*27e0*/  IADD3 R3, P0, PT, -R38, R29, RZ ;  /* 0x0000001d26037210 */ /* 0x000fe20007f1e1ff */
[----:B------:R-:W-:Y:S01]  /*27f0*/  BSSY.RECONVERGENT B0, `(.L_x_28) ;  /* 0x0000028000007945 */ /* 0x000fe20003800200 */
[----:B------:R-:W3:Y:S03]  /*2800*/  LDCU UR5, c[0x0][0xa30] ;  /* 0x00014600ff0577ac */ /* 0x000ee60008000800 */
[----:B------:R-:W-:Y:S01]  /*2810*/  IMAD.X R11, R28, 0x1, ~R35, P0 ;  /* 0x000000011c0b7824 */ /* 0x000fe200000e0e23 */
[----:B------:R-:W4:Y:S04]  /*2820*/  LDCU UR4, c[0x0][0xa84] ;  /* 0x00015080ff0477ac */ /* 0x000f280008000800 */
[----:B--2---:R-:W-:-:S02]  /*2830*/  SHF.R.U32.HI R10, RZ, UR6, R11 ;  /* 0x00000006ff0a7c19 */ /* 0x004fc4000801160b */
[----:B------:R-:W-:Y:S02]  /*2840*/  SHF.R.U64 R11, R3, UR6, R11 ;  /* 0x00000006030b7c19 */ /* 0x000fe4000800120b */
[----:B---3--:R-:W-:Y:S02]  /*2850*/  SHF.R.U32.HI R8, RZ, UR5, R10 ;  /* 0x00000005ff087c19 */ /* 0x008fe4000801160a */
[----:B-1----:R-:W-:Y:S02]  /*2860*/  SHF.R.U32.HI R5, RZ, UR5, R37 ;  /* 0x00000005ff057c19 */ /* 0x002fe40008011625 */
[----:B----4-:R-:W-:Y:S02]  /*2870*/  SHF.R.U32.HI R7, RZ, UR4, R8 ;  /* 0x00000004ff077c19 */ /* 0x010fe40008011608 */
[----:B------:R-:W-:Y:S02]  /*2880*/  SHF.R.U64 R10, R11, UR5, R10 ;  /* 0x000000050b0a7c19 */ /* 0x000fe4000800120a */
[----:B------:R-:W-:-:S02]  /*2890*/  LOP3.LUT R0, R7, R5, RZ, 0xfc, !PT ;  /* 0x0000000507007212 */ /* 0x000fc400078efcff */
[----:B------:R-:W-:Y:S02]  /*28a0*/  SHF.R.U64 R6, R36, UR5, R37 ;  /* 0x0000000524067c19 */ /* 0x000fe40008001225 */
[----:B------:R-:W-:Y:S02]  /*28b0*/  ISETP.NE.U32.AND P0, PT, R0, RZ, PT ;  /* 0x000000ff0000720c */ /* 0x000fe40003f05070 */
[----:B------:R-:W-:-:S11]  /*28c0*/  SHF.R.U64 R8, R10, UR4, R8 ;  /* 0x000000040a087c19 */ /* 0x000fd60008001208 */
[----:B------:R-:W-:Y:S05]  /*28d0*/  @P0 BRA `(.L_x_29) ;  /* 0x0000000000540947 */ /* 0x000fea0003800000 */
[----:B------:R-:W1:Y:S01]  /*28e0*/  I2F.U32.RP R4, R6 ;  /* 0x0000000600047306 */ /* 0x000e620000209000 */
[----:B------:R-:W-:-:S07]  /*28f0*/  ISETP.NE.U32.AND P0, PT, R6, RZ, PT ;  /* 0x000000ff0600720c */ /* 0x000fce0003f05070 */
[----:B-1----:R-:W1:Y:S02]  /*2900*/  MUFU.RCP R4, R4 ;  /* 0x0000000400047308 */ /* 0x002e640000001000 */
[----:B-1----:R-:W-:-:S06]  /*2910*/  IADD3 R4, PT, PT, R4, 0xffffffe, RZ ;  /* 0x0ffffffe04047810 */ /* 0x002fcc0007ffe0ff */
[----:B------:R1:W2:Y:S02]  /*2920*/  F2I.FTZ.U32.TRUNC.NTZ R5, R4 ;  /* 0x0000000400057305 */ /* 0x0002a4000021f000 */
[----:B-1----:R-:W-:Y:S02]  /*2930*/  HFMA2 R4, -RZ, RZ, 0, 0 ;  /* 0x00000000ff047431 */ /* 0x002fe400000001ff */
[----:B--2---:R-:W-:-:S04]  /*2940*/  IMAD.MOV R0, RZ, RZ, -R5 ;  /* 0x000000ffff007224 */ /* 0x004fc800078e0a05 */
[----:B------:R-:W-:-:S04]  /*2950*/  IMAD R0, R0, R6, RZ ;  /* 0x0000000600007224 */ /* 0x000fc800078e02ff */
[----:B------:R-:W-:-:S06]  /*2960*/  IMAD.HI.U32 R0, R5, R0, R4 ;  /* 0x0000000005007227 */ /* 0x000fcc00078e0004 */
[----:B------:R-:W-:-:S04]  /*2970*/  IMAD.HI.U32 R0, R0, R8, RZ ;  /* 0x0000000800007227 */ /* 0x000fc800078e00ff */
[----:B------:R-:W-:-:S04]  /*2980*/  IMAD.MOV R3, RZ, RZ, -R0 ;  /* 0x000000ffff037224 */ /* 0x000fc800078e0a00 */
[----:B------:R-:W-:-:S05]  /*2990*/  IMAD R3, R6, R3, R8 ;  /* 0x0000000306037224 */ /* 0x000fca00078e0208 */
[----:B------:R-:W-:-:S13]  /*29a0*/  ISETP.GE.U32.AND P2, PT, R3, R6, PT ;  /* 0x000000060300720c */ /* 0x000fda0003f46070 */
[----:B------:R-:W-:Y:S01]  /*29b0*/  @P2 IADD3 R3, PT, PT, R3, -R6, RZ ;  /* 0x8000000603032210 */ /* 0x000fe20007ffe0ff */
[----:B------:R-:W-:-:S03]  /*29c0*/  @P2 VIADD R0, R0, 0x1 ;  /* 0x0000000100002836 */ /* 0x000fc60000000000 */
[----:B------:R-:W-:-:S13]  /*29d0*/  ISETP.GE.U32.AND P1, PT, R3, R6, PT ;  /* 0x000000060300720c */ /* 0x000fda0003f26070 */
[----:B------:R-:W-:Y:S02]  /*29e0*/  @P1 IADD3 R0, PT, PT, R0, 0x1, RZ ;  /* 0x0000000100001810 */ /* 0x000fe40007ffe0ff */
[----:B------:R-:W-:-:S04]  /*29f0*/  @!P0 LOP3.LUT R0, RZ, R6, RZ, 0x33, !PT ;  /* 0x00000006ff008212 */ /* 0x000fc800078e33ff */
[----:B------:R-:W-:-:S05]  /*2a00*/  IADD3 R3, PT, PT, -R0, RZ, RZ ;  /* 0x000000ff00037210 */ /* 0x000fca0007ffe1ff */
[----:B------:R-:W-:Y:S01]  /*2a10*/  IMAD R6, R6, R3, R8 ;  /* 0x0000000306067224 */ /* 0x000fe200078e0208 */
[----:B------:R-:W-:Y:S05]  /*2a20*/  BRA `(.L_x_30) ;  /* 0x0000000000107947 */ /* 0x000fea0003800000 */
.L_x_29:
[----:B------:R-:W-:Y:S02]  /*2a30*/  MOV R4, 0x2a50 ;  /* 0x00002a5000047802 */ /* 0x000fe40000000f00 */
[----:B-----5:R-:W-:Y:S05]  /*2a40*/  CALL.REL.NOINC `($__internal_3_$__cuda_sm20_div_u64) ;  /* 0x000000d000e07944 */ /* 0x020fea0003c00000 */
[----:B------:R-:W-:-:S05]  /*2a50*/  IADD3 R3, PT, PT, -R0, RZ, RZ ;  /* 0x000000ff00037210 */ /* 0x000fca0007ffe1ff */
[----:B------:R-:W-:Y:S02]  /*2a60*/  IMAD R6, R6, R3, R8 ;  /* 0x0000000306067224 */ /* 0x000fe400078e0208 */
.L_x_30:
[----:B------:R-:W-:Y:S05]  /*2a70*/  BSYNC.RECONVERGENT B0 ;  /* 0x0000000000007941 */ /* 0x000fea0003800200 */
.L_x_28:
[----:B------:R-:W1:Y:S01]  /*2a80*/  LDC R3, c[0x0][0xa88] ;  /* 0x0002a200ff037b82 */ /* 0x000e620000000800 */
[----:B------:R-:W2:Y:S01]  /*2a90*/  S2R R4, SR_CTAID.Y ;  /* 0x0000000000047919 */ /* 0x000ea20000002600 */
[----:B------:R-:W3:Y:S01]  /*2aa0*/  LDCU UR4, c[0x0][0xa84] ;  /* 0x00015080ff0477ac */ /* 0x000ee20008000800 */
[----:B------:R-:W-:Y:S01]  /*2ab0*/  PLOP3.LUT P1, PT, PT, PT, PT, 0x8, 0x80 ;  /* 0x000000000080781c */ /* 0x000fe20003f2e170 */
[----:B------:R-:W-:Y:S01]  /*2ac0*/  IMAD.MOV.U32 R78, RZ, RZ, R39 ;  /* 0x000000ffff4e7224 */ /* 0x000fe200078e0027 */
[----:B------:R-:W-:Y:S01]  /*2ad0*/  LOP3.LUT R80, R80, 0xfffffffe, RZ, 0xc0, !PT ;  /* 0xfffffffe50507812 */ /* 0x000fe200078ec0ff */
[----:B------:R-:W4:Y:S01]  /*2ae0*/  LDCU UR5, c[0x0][0xa28] ;  /* 0x00014500ff0577ac */ /* 0x000f220008000800 */
[----:B------:R-:W-:Y:S01]  /*2af0*/  UMOV UR8, 0xffffffff ;  /* 0xffffffff00087882 */ /* 0x000fe20000000000 */
[----:B------:R-:W2:Y:S08]  /*2b00*/  LDCU UR6, c[0x0][0xa38] ;  /* 0x00014700ff0677ac */ /* 0x000eb00008000800 */
[----:B------:R-:W-:Y:S01]  /*2b10*/  @P1 LOP3.LUT R80, R80, 0x1, RZ, 0xfc, !PT ;  /* 0x0000000150501812 */ /* 0x000fe200078efcff */
[----:B---3--:R-:W-:Y:S01]  /*2b20*/  USHF.L.U32 UR8, UR8, UR4, URZ ;  /* 0x0000000408087299 */ /* 0x008fe200080006ff */
[----:B------:R-:W-:-:S02]  /*2b30*/  SHF.L.U32 R0, R0, UR4, RZ ;  /* 0x0000000400007c19 */ /* 0x000fc400080006ff */
[----:B-1----:R-:W-:Y:S01]  /*2b40*/  ISETP.NE.AND P0, PT, R3, 0x1, PT ;  /* 0x000000010300780c */ /* 0x002fe20003f05270 */
[----:B------:R-:W-:Y:S02]  /*2b50*/  ULOP3.LUT UR8, URZ, UR8, URZ, 0x33, !UPT ;  /* 0x00000008ff087292 */ /* 0x000fe4000f8e33ff */
[----:B----4-:R-:W-:-:S04]  /*2b60*/  UIADD3 UR7, UPT, UPT, UR5, -0x1, URZ ;  /* 0xffffffff05077890 */ /* 0x010fc8000fffe0ff */
[----:B------:R-:W-:Y:S02]  /*2b70*/  LOP3.LUT R10, R10, UR8, RZ, 0xc0, !PT ;  /* 0x000000080a0a7c12 */ /* 0x000fe4000f8ec0ff */
[----:B------:R-:W-:-:S03]  /*2b80*/  LOP3.LUT R11, R11, UR7, RZ, 0xc0, !PT ;  /* 0x000000070b0b7c12 */ /* 0x000fc6000f8ec0ff */
[----:B------:R-:W-:Y:S01]  /*2b90*/  IMAD.IADD R0, R10, 0x1, R0 ;  /* 0x000000010a007824 */ /* 0x000fe200078e0200 */
[----:B--2---:R-:W1:Y:S01]  /*2ba0*/  @!P0 S2R R4, SR_CTAID.X ;  /* 0x0000000000048919 */ /* 0x004e620000002500 */
[----:B------:R-:W-:Y:S02]  /*2bb0*/  IMAD R6, R6, UR5, R11 ;  /* 0x0000000506067c24 */ /* 0x000fe4000f8e020b */
[----:B-1----:R-:W-:-:S05]  /*2bc0*/  IMAD R0, R0, UR6, R4 ;  /* 0x0000000600007c24 */ /* 0x002fca000f8e0204 */
[----:B------:R-:W-:Y:S02]  /*2bd0*/  SEL R76, R0, R6, !P0 ;  /* 0x00000006004c7207 */ /* 0x000fe40004000000 */
[----:B------:R-:W-:-:S07]  /*2be0*/  SEL R77, R6, R0, !P0 ;  /* 0x00000000064d7207 */ /* 0x000fce0004000000 */
.L_x_14:
[----:B------:R-:W-:Y:S05]  /*2bf0*/  WARPSYNC.ALL ;  /* 0x0000000000007948 */ /* 0x000fea0003800000 */
[----:B------:R-:W-:Y:S01]  /*2c00*/  BAR.SYNC.DEFER_BLOCKING 0x0 ;  /* 0x0000000000007b1d */ /* 0x000fe20000010000 */
[----:B------:R-:W-:-:S13]  /*2c10*/  LOP3.LUT P0, RZ, R80, 0x1, RZ, 0xc0, !PT ;  /* 0x0000000150ff7812 */ /* 0x000fda000780c0ff */
[----:B------:R-:W-:Y:S05]  /*2c20*/  @P0 EXIT ;  /* 0x000000000000094d */ /* 0x000fea0003800000 */
[----:B------:R-:W2:Y:S01]  /*2c30*/  S2UR UR48, SR_CgaCtaId ;  /* 0x00000000003079c3 */ /* 0x000ea20000008800 */
[----:B------:R-:W-:-:S09]  /*2c40*/  UISETP.NE.AND UP0, UPT, UR46, 0x2, UPT ;  /* 0x000000022e00788c */ /* 0x000fd2000bf05270 */
[----:B------:R-:W-:Y:S05]  /*2c50*/  BRA.U UP0, `(.L_x_31) ;  /* 0x0000001100007547 */ /* 0x000fea000b800000 */
[----:B------:R-:W3:Y:S01]  /*2c60*/  LDC.64 R22, c[0x0][0x348] ;  /* 0x0000d200ff167b82 */ /* 0x000ee20000000a00 */
[----:B------:R-:W-:Y:S01]  /*2c70*/  LOP3.LUT P0, RZ, R80, 0x2, RZ, 0xc0, !PT ;  /* 0x0000000250ff7812 */ /* 0x000fe2000780c0ff */
[----:B------:R-:W-:Y:S01]  /*2c80*/  BSSY B6, `(.L_x_32) ;  /* 0x00000b3000067945 */ /* 0x000fe20003800000 */
[----:B------:R-:W-:Y:S01]  /*2c90*/  IMAD.MOV.U32 R19, RZ, RZ, 0x1 ;  /* 0x00000001ff137424 */ /* 0x000fe200078e00ff */
[----:B------:R-:W-:Y:S02]  /*2ca0*/  CS2R R16, SRZ ;  /* 0x0000000000107805 */ /* 0x000fe4000001ff00 */
[----:B------:R-:W-:Y:S01]  /*2cb0*/  ISETP.EQ.OR P0, PT, R34, RZ, P0 ;  /* 0x000000ff2200720c */ /* 0x000fe20000702670 */
[----:B------:R-:W-:-:S03]  /*2cc0*/  IMAD.MOV.U32 R25, RZ, RZ, RZ ;  /* 0x000000ffff197224 */ /* 0x000fc600078e00ff */
[----:B------:R-:W-:Y:S02]  /*2cd0*/  P2R R18, PR, RZ, 0x1 ;  /* 0x00000001ff127803 */ /* 0x000fe40000000000 */
.L_x_48:
[----:B------:R-:W-:Y:S05]  /*2ce0*/  YIELD ;  /* 0x0000000000007946 */ /* 0x000fea0003800000 */
[----:B------:R-:W4:Y:S02]  /*2cf0*/  LDCU.64 UR4, c[0x0][0x398] ;  /* 0x00007300ff0477ac */ /* 0x000f240008000a00 */
[----:B----4-:R-:W-:-:S04]  /*2d00*/  UISETP.NE.U32.AND UP0, UPT, UR4, URZ, UPT ;  /* 0x000000ff0400728c */ /* 0x010fc8000bf05070 */
[----:B------:R-:W-:-:S09]  /*2d10*/  UISETP.NE.AND.EX UP0, UPT, UR5, URZ, UPT, UP0 ;  /* 0x000000ff0500728c */ /* 0x000fd2000bf05300 */
[----:B------:R-:W-:Y:S05]  /*2d20*/  BRA.U UP0, `(.L_x_33) ;  /* 0x0000000100407547 */ /* 0x000fea000b800000 */
[----:B------:R-:W-:Y:S01]  /*2d30*/  MOV R2, 0x0 ;  /* 0x0000000000027802 */ /* 0x000fe20000000f00 */
[----:B------:R-:W1:Y:S01]  /*2d40*/  LDCU.64 UR8, c[0x4][0xc0] ;  /* 0x01001800ff0877ac */ /* 0x000e620008000a00 */
[----:B------:R-:W-:Y:S02]  /*2d50*/  HFMA2 R12, -RZ, RZ, 0, 5.9604644775390625e-08 ;  /* 0x00000001ff0c7431 */ /* 0x000fe400000001ff */
[----:B------:R-:W-:Y:S01]  /*2d60*/  IMAD.MOV.U32 R8, RZ, RZ, 0x69 ;  /* 0x00000069ff087424 */ /* 0x000fe200078e00ff */
[----:B------:R-:W4:Y:S01]  /*2d70*/  LDCU.64 UR6, c[0x4][0xc8] ;  /* 0x01001900ff0677ac */ /* 0x000f220008000a00 */
[----:B------:R-:W2:Y:S01]  /*2d80*/  LDC.64 R2, c[0x4][R2] ;  /* 0x0100000002027b82 */ /* 0x000ea20000000a00 */
[----:B------:R-:W-:Y:S01]  /*2d90*/  IMAD.MOV.U32 R13, RZ, RZ, RZ ;  /* 0x000000ffff0d7224 */ /* 0x000fe200078e00ff */
[----:B------:R-:W3:Y:S01]  /*2da0*/  LDCU.64 UR4, c[0x4][0x50] ;  /* 0x01000a00ff0477ac */ /* 0x000ee20008000a00 */
[----:B-1----:R-:W-:Y:S01]  /*2db0*/  IMAD.U32 R4, RZ, RZ, UR8 ;  /* 0x00000008ff047e24 */ /* 0x002fe2000f8e00ff */
[----:B------:R-:W-:Y:S01]  /*2dc0*/  MOV R5, UR9 ;  /* 0x0000000900057c02 */ /* 0x000fe20008000f00 */
[----:B----4-:R-:W-:Y:S01]  /*2dd0*/  IMAD.U32 R6, RZ, RZ, UR6 ;  /* 0x00000006ff067e24 */ /* 0x010fe2000f8e00ff */
[----:B------:R-:W-:Y:S01]  /*2de0*/  MOV R7, UR7 ;  /* 0x0000000700077c02 */ /* 0x000fe20008000f00 */
[----:B---3--:R-:W-:Y:S01]  /*2df0*/  IMAD.U32 R10, RZ, RZ, UR4 ;  /* 0x00000004ff0a7e24 */ /* 0x008fe2000f8e00ff */
[----:B------:R-:W-:-:S02]  /*2e00*/  MOV R11, UR5 ;  /* 0x00000005000b7c02 */ /* 0x000fc40008000f00 */
[----:B------:R-:W-:-:S07]  /*2e10*/  LEPC R20, `(.L_x_33) ;  /* 0x000000001014794e */ /* 0x000fce0000000000 */
[----:B--2--5:R-:W-:Y:S05]  /*2e20*/  CALL.ABS.NOINC R2 ;  /* 0x0000000002007343 */ /* 0x024fea0003c00000 */
.L_x_33:
[----:B------:R-:W4:Y:S01]  /*2e30*/  S2R R3, SR_CgaCtaId ;  /* 0x0000000000037919 */ /* 0x000f220000008800 */
[----:B------:R-:W1:Y:S01]  /*2e40*/  LDCU UR4, c[0x0][0x394] ;  /* 0x00007280ff0477ac */ /* 0x000e620008000800 */
[----:B------:R-:W-:Y:S01]  /*2e50*/  MOV R2, 0x400 ;  /* 0x0000040000027802 */ /* 0x000fe20000000f00 */
[----:B------:R-:W-:Y:S01]  /*2e60*/  IMAD.MOV.U32 R6, RZ, RZ, RZ ;  /* 0x000000ffff067224 */ /* 0x000fe200078e00ff */
[----:B------:R-:W-:Y:S01]  /*2e70*/  SHF.L.U32 R0, R19, 0x1f, RZ ;  /* 0x0000001f13007819 */ /* 0x000fe200000006ff */
[----:B------:R-:W-:Y:S01]  /*2e80*/  BSSY B1, `(.L_x_34) ;  /* 0x0000072000017945 */ /* 0x000fe20003800000 */
[----:B-1----:R-:W-:Y:S02]  /*2e90*/  ISETP.GE.AND P0, PT, R78, UR4, PT ;  /* 0x000000044e007c0c */ /* 0x002fe4000bf06270 */
[----:B----4-:R-:W-:-:S05]  /*2ea0*/  LEA R2, R3, R2, 0x18 ;  /* 0x0000000203027211 */ /* 0x010fca00078ec0ff */
[----:B------:R-:W-:-:S04]  /*2eb0*/  IMAD R4, R25, 0x8, R2 ;  /* 0x0000000819047824 */ /* 0x000fc800078e0202 */
[----:B------:R1:W4:Y:S02]  /*2ec0*/  SYNCS.PHASECHK.TRANS64.TRYWAIT P1, [R4+URZ+0x38], R0 ;  /* 0x00003800040075a7 */ /* 0x00032400080211ff */
[----:B-1----:R-:W1:Y:S02]  /*2ed0*/  @!P0 LDC R4, c[0x0][0x390] ;  /* 0x0000e400ff048b82 */ /* 0x002e640000000800 */
[----:B-1----:R-:W-:-:S05]  /*2ee0*/  @!P0 VIADD R4, R4, 0xff ;  /* 0x000000ff04048836 */ /* 0x002fca0000000000 */
[----:B------:R-:W-:-:S04]  /*2ef0*/  @!P0 SHF.R.S32.HI R0, RZ, 0x1f, R4 ;  /* 0x0000001fff008819 */ /* 0x000fc80000011404 */
[----:B------:R-:W-:-:S04]  /*2f00*/  @!P0 LEA.HI R0, R0, R4, RZ, 0x8 ;  /* 0x0000000400008211 */ /* 0x000fc800078f40ff */
[----:B------:R-:W-:-:S04]  /*2f10*/  @!P0 SHF.R.S32.HI R6, RZ, 0x8, R0 ;  /* 0x00000008ff068819 */ /* 0x000fc80000011400 */
[----:B------:R-:W-:-:S13]  /*2f20*/  ISETP.GE.AND P0, PT, R6, 0x1, PT ;  /* 0x000000010600780c */ /* 0x000fda0003f06270 */
[----:B----4-:R-:W-:Y:S05]  /*2f30*/  @!P0 BRA `(.L_x_35) ;  /* 0x0000000400988947 */ /* 0x010fea0003800000 */
[----:B------:R-:W-:Y:S01]  /*2f40*/  LEA.HI R8, R77, R77, RZ, 0x1 ;  /* 0x0000004d4d087211 */ /* 0x000fe200078f08ff */
[----:B------:R-:W-:Y:S01]  /*2f50*/  IMAD.MOV.U32 R4, RZ, RZ, R25 ;  /* 0x000000ffff047224 */ /* 0x000fe200078e0019 */
[----:B------:R-:W-:Y:S01]  /*2f60*/  PLOP3.LUT P0, PT, P1, PT, PT, 0x80, 0x8 ;  /* 0x000000000008781c */ /* 0x000fe20000f0f070 */
[----:B------:R-:W-:Y:S01]  /*2f70*/  IMAD.SHL.U32 R7, R76, 0x80, RZ ;  /* 0x000000804c077824 */ /* 0x000fe200078e00ff */
[----:B------:R-:W-:Y:S01]  /*2f80*/  SHF.R.S32.HI R8, RZ, 0x1, R8 ;  /* 0x00000001ff087819 */ /* 0x000fe20000011408 */
[----:B------:R-:W-:-:S10]  /*2f90*/  IMAD.MOV.U32 R9, RZ, RZ, RZ ;  /* 0x000000ffff097224 */ /* 0x000fd400078e00ff */
.L_x_42:
[----:B------:R-:W-:Y:S01]  /*2fa0*/  LOP3.LUT P1, RZ, R80, 0x2, RZ, 0xc0, !PT ;  /* 0x0000000250ff7812 */ /* 0x000fe2000782c0ff */
[----:B------:R-:W-:Y:S05]  /*2fb0*/  YIELD ;  /* 0x0000000000007946 */ /* 0x000fea0003800000 */
[----:B------:R-:W-:Y:S01]  /*2fc0*/  LEA R0, R4, R2, 0x3 ;  /* 0x0000000204007211 */ /* 0x000fe200078e18ff */
[----:B------:R-:W-:Y:S06]  /*2fd0*/  BSSY B0, `(.L_x_36) ;  /* 0x0000006000007945 */ /* 0x000fec0003800000 */
[----:B------:R-:W-:Y:S01]  /*2fe0*/  @!P1 IMAD.MOV.U32 R5, RZ, RZ, 0x5000 ;  /* 0x00005000ff059424 */ /* 0x000fe200078e00ff */
[----:B--2---:R-:W-:Y:S06]  /*2ff0*/  @P0 BRA `(.L_x_37) ;  /* 0x00000000000c0947 */ /* 0x004fec0003800000 */
[----:B------:R-:W-:Y:S04]  /*3000*/  SHF.L.U32 R10, R19, 0x1f, RZ ;  /* 0x0000001f130a7819 */ /* 0x000fe800000006ff */
[----:B------:R-:W1:Y:S02]  /*3010*/  SYNCS.PHASECHK.TRANS64.TRYWAIT P0, [R0+URZ+0x38], R10 ;  /* 0x0000380a000075a7 */ /* 0x000e6400080011ff */
[----:B-1----:R-:W-:Y:S05]  /*3020*/  @!P0 BRA `(.L_x_38) ;  /* 0x000000a800488947 */ /* 0x002fea0003800000 */
.L_x_37:
[----:B--2---:R-:W-:Y:S05]  /*3030*/  BSYNC B0 ;  /* 0x0000000000007941 */ /* 0x004fea0003800000 */
.L_x_36:
[----:B------:R-:W-:Y:S01]  /*3040*/  LOP3.LUT P1, RZ, R80, 0x2, RZ, 0xc0, !PT ;  /* 0x0000000250ff7812 */ /* 0x000fe2000782c0ff */
[----:B------:R-:W-:Y:S01]  /*3050*/  BSSY.RECONVERGENT B0, `(.L_x_39) ;  /* 0x0000005000007945 */ /* 0x000fe20003800200 */
[----:B------:R-:W-:Y:S11]  /*3060*/  ISETP.NE.AND P0, PT, R18, RZ, PT ;  /* 0x000000ff1200720c */ /* 0x000ff60003f05270 */
[----:B------:R2:W-:Y:S02]  /*3070*/  @!P1 SYNCS.ARRIVE.TRANS64 RZ, [R0+URZ], R5 ;  /* 0x0000000500ff99a7 */ /* 0x0005e400080000ff */
[----:B------:R-:W-:Y:S05]  /*3080*/  @P0 BRA `(.L_x_40) ;  /* 0x0000000000040947 */ /* 0x000fea0003800000 */
[----:B------:R-:W-:Y:S05]  /*3090*/  BPT.TRAP 0x1 ;  /* 0x000000040000795c */ /* 0x000fea0000300000 */
.L_x_40:
[----:B------:R-:W-:Y:S05]  /*30a0*/  BSYNC.RECONVERGENT B0 ;  /* 0x0000000000007941 */ /* 0x000fea0003800200 */
.L_x_39:
[----:B------:R-:W-:Y:S01]  /*30b0*/  VIADD R25, R4, 0x1 ;  /* 0x0000000104197836 */ /* 0x000fe20000000000 */
[----:B------:R-:W-:Y:S04]  /*30c0*/  UMOV UR4, 0xffffffff ;  /* 0xffffffff00047882 */ /* 0x000fe80000000000 */
[C---:B------:R-:W-:Y:S04]  /*30d0*/  ISETP.NE.AND P0, PT, R25.reuse, 0x7, PT ;  /* 0x000000071900780c */ /* 0x040fe80003f05270 */
[----:B--2---:R-:W-:Y:S02]  /*30e0*/  SEL R5, RZ, 0x1, P0 ;  /* 0x00000001ff057807 */ /* 0x004fe40000000000 */
[----:B------:R-:W-:Y:S02]  /*30f0*/  SEL R25, R25, RZ, P0 ;  /* 0x000000ff19197207 */ /* 0x000fe40000000000 */
[----:B------:R-:W-:Y:S03]  /*3100*/  LOP3.LUT R19, R19, R5, RZ, 0x3c, !PT ;  /* 0x0000000513137212 */ /* 0x000fe600078e3cff */
[----:B-1----:R-:W-:Y:S01]  /*3110*/  IMAD R10, R25, 0x8, R2 ;  /* 0x00000008190a7824 */ /* 0x002fe200078e0202 */
[----:B------:R-:W-:Y:S04]  /*3120*/  SHF.L.U32 R5, R19, 0x1f, RZ ;  /* 0x0000001f13057819 */ /* 0x000fe800000006ff */
[----:B------:R1:W2:Y:S01]  /*3130*/  SYNCS.PHASECHK.TRANS64.TRYWAIT P0, [R10+URZ+0x38], R5 ;  /* 0x000038050a0075a7 */ /* 0x0002a200080011ff */
[----:B------:R-:W-:Y:S05]  /*3140*/  BRA.DIV UR4, `(.L_x_41) ;  /* 0x000000aa04147947 */ /* 0x000fea000b800000 */
[----:B------:R-:W-:Y:S11]  /*3150*/  ELECT P6, URZ, PT ;  /* 0x0000000000ff782f */ /* 0x000ff600038c0000 */
[----:B------:R-:W-:Y:S02]  /*3160*/  @!UPT UIADD3 URZ, UPT, UPT, URZ, URZ, URZ ;  /* 0x000000fffffff290 */ /* 0x000fe4000fffe0ff */
.L_x_273:
[C---:B---3--:R-:W-:Y:S01]  /*3170*/  @P6 IADD3 R11, P3, PT, R22.reuse, 0x80, RZ ;  /* 0x00000080160b6810 */ /* 0x048fe20007f7e0ff */
[----:B------:R-:W-:Y:S01]  /*3180*/  VOTEU.ANY UP0, P6 ;  /* 0x0000000000ff7886 */ /* 0x000fe20003000100 */
[----:B-1----:R-:W-:Y:S01]  /*3190*/  @P6 IADD3 R10, P2, PT, R22, 0x180, RZ ;  /* 0x00000180160a6810 */ /* 0x002fe20007f5e0ff */
[----:B------:R-:W-:Y:S01]  /*31a0*/  UMOV UR14, 0x0 ;  /* 0x00000000000e7882 */ /* 0x000fe20000000000 */
[----:B------:R-:W-:Y:S01]  /*31b0*/  @P6 R2UR UR10, R11 ;  /* 0x000000000b0a62ca */ /* 0x000fe200000e0000 */
[----:B------:R-:W-:Y:S01]  /*31c0*/  UMOV UR15, 0x10000000 ;  /* 0x10000000000f7882 */ /* 0x000fe20000000000 */
[----:B------:R-:W-:Y:S01]  /*31d0*/  @P6 R2UR UR7, R10 ;  /* 0x000000000a0762ca */ /* 0x000fe200000e0000 */
[--C-:B------:R-:W-:Y:S01]  /*31e0*/  @P6 IMAD.X R10, RZ, RZ, R23.reuse, P3 ;  /* 0x000000ffff0a6224 */ /* 0x100fe200018e0617 */
[----:B------:R-:W-:Y:S01]  /*31f0*/  @P6 IADD3 R5, P1, PT, R22, 0x280, RZ ;  /* 0x0000028016056810 */ /* 0x000fe20007f3e0ff */
[----:B------:R-:W-:Y:S01]  /*3200*/  @P6 IMAD.SHL.U32 R11, R9, 0x100, RZ ;  /* 0x00000100090b6824 */ /* 0x000fe200078e00ff */
[----:B------:R-:W-:Y:S01]  /*3210*/  @P6 R2UR.BROADCAST UR25, R0 ;  /* 0x00000000001962ca */ /* 0x000fe200008e0000 */
[----:B------:R-:W-:Y:S01]  /*3220*/  UMOV UR30, 0x0 ;  /* 0x00000000001e7882 */ /* 0x000fe20000000000 */
[----:B------:R-:W-:Y:S01]  /*3230*/  @P6 R2UR UR8, R10 ;  /* 0x000000000a0862ca */ /* 0x000fe200000e0000 */
[----:B------:R-:W-:Y:S01]  /*3240*/  UMOV UR31, 0x10000000 ;  /* 0x10000000001f7882 */ /* 0x000fe20000000000 */
[----:B------:R-:W-:Y:S01]  /*3250*/  @P6 R2UR.BROADCAST UR26, R11 ;  /* 0x000000000b1a62ca */ /* 0x000fe200008e0000 */
[--C-:B------:R-:W-:Y:S01]  /*3260*/  @P6 IMAD.X R11, RZ, RZ, R23.reuse, P2 ;  /* 0x000000ffff0b6224 */ /* 0x100fe200010e0617 */
[----:B------:R-:W-:Y:S01]  /*3270*/  @P6 R2UR UR5, R5 ;  /* 0x00000000050562ca */ /* 0x000fe200000e0000 */
[----:B------:R-:W-:Y:S01]  /*3280*/  @P6 IMAD.X R10, RZ, RZ, R23, P1 ;  /* 0x000000ffff0a6224 */ /* 0x000fe200008e0617 */
[----:B------:R-:W-:Y:S01]  /*3290*/  @P6 R2UR.BROADCAST UR28, R78 ;  /* 0x000000004e1c62ca */ /* 0x000fe200008e0000 */
[----:B------:R-:W-:Y:S01]  /*32a0*/  UMOV UR32, 0x0 ;  /* 0x0000000000207882 */ /* 0x000fe20000000000 */
[----:B------:R-:W-:Y:S01]  /*32b0*/  @P6 R2UR UR6, R11 ;  /* 0x000000000b0662ca */ /* 0x000fe200000e0000 */
[----:B------:R-:W-:Y:S01]  /*32c0*/  @P6 IMAD R5, R4, 0x3ff8, R0 ;  /* 0x00003ff804056824 */ /* 0x000fe200078e0200 */
[----:B------:R-:W-:Y:S01]  /*32d0*/  @P6 R2UR UR4, R10 ;  /* 0x000000000a0462ca */ /* 0x000fe200000e0000 */
[----:B------:R-:W-:Y:S01]  /*32e0*/  IMAD.U32 R10, RZ, RZ, UR10 ;  /* 0x0000000aff0a7e24 */ /* 0x000fe2000f8e00ff */
[----:B------:R-:W-:Y:S01]  /*32f0*/  @P6 R2UR.BROADCAST UR27, R7 ;  /* 0x00000000071b62ca */ /* 0x000fe200008e0000 */
[----:B------:R-:W-:Y:S01]  /*3300*/  @P6 VIADD R5, R5, 0x400 ;  /* 0x0000040005056836 */ /* 0x000fe20000000000 */
[----:B------:R-:W-:Y:S01]  /*3310*/  PLOP3.LUT P2, PT, P6, PT, PT, 0x80, 0x8 ;  /* 0x000000000008781c */ /* 0x000fe2000374f070 */
[----:B------:R-:W-:Y:S01]  /*3320*/  IMAD.U32 R11, RZ, RZ, UR8 ;  /* 0x00000008ff0b7e24 */ /* 0x000fe2000f8e00ff */
[----:B------:R-:W-:Y:S01]  /*3330*/  @P6 R2UR UR22, R10 ;  /* 0x000000000a1662ca */ /* 0x000fe200000e0000 */
[----:B------:R-:W-:Y:S01]  /*3340*/  @P6 IMAD.SHL.U32 R12, R9, 0x4, RZ ;  /* 0x00000004090c6824 */ /* 0x000fe200078e00ff */
[----:B------:R-:W-:Y:S01]  /*3350*/  @P6 R2UR.BROADCAST UR24, R5 ;  /* 0x00000000051862ca */ /* 0x000fe200008e0000 */
[----:B------:R-:W-:Y:S01]  /*3360*/  @P6 IMAD R4, R4, 0x800, R2 ;  /* 0x0000080004046824 */ /* 0x000fe200078e0202 */
[----:B------:R-:W-:Y:S01]  /*3370*/  @P6 R2UR UR23, R11 ;  /* 0x000000000b1762ca */ /* 0x000fe200000e0000 */
[----:B------:R-:W-:Y:S01]  /*3380*/  UMOV UR33, 0x10000000 ;  /* 0x1000000000217882 */ /* 0x000fe20000000000 */
[----:B------:R-:W-:Y:S01]  /*3390*/  PLOP3.LUT P1, PT, P6, PT, PT, 0x80, 0x8 ;  /* 0x000000000008781c */ /* 0x000fe2000372f070 */
[----:B------:R-:W-:Y:S04]  /*33a0*/  IMAD.U32 R13, RZ, RZ, UR6 ;  /* 0x00000006ff0d7e24 */ /* 0x000fe8000f8e00ff */
[C---:B------:R-:W-:Y:S01]  /*33b0*/  @P2 R2UR.BROADCAST UR19, R12.reuse ;  /* 0x000000000c1322ca */ /* 0x040fe200008e0000 */
[----:B------:R-:W-:Y:S07]  /*33c0*/  IMAD.U32 R5, RZ, RZ, UR4 ;  /* 0x00000004ff057e24 */ /* 0x000fee000f8e00ff */
[----:B------:R-:W-:Y:S01]  /*33d0*/  @P1 R2UR.BROADCAST UR11, R12 ;  /* 0x000000000c0b12ca */ /* 0x000fe200008e0000 */
[----:B------:R-:W-:Y:S01]  /*33e0*/  IMAD.U32 R12, RZ, RZ, UR7 ;  /* 0x00000007ff0c7e24 */ /* 0x000fe2000f8e00ff */
[C---:B------:R-:W-:Y:S01]  /*33f0*/  @P2 R2UR.BROADCAST UR17, R0.reuse ;  /* 0x00000000001122ca */ /* 0x040fe200008e0000 */
[----:B------:R-:W-:Y:S01]  /*3400*/  VOTEU.ANY UP1, P6 ;  /* 0x0000000000ff7886 */ /* 0x000fe20003020100 */
[----:B------:R-:W-:Y:S01]  /*3410*/  @P1 R2UR.BROADCAST UR9, R0 ;  /* 0x00000000000912ca */ /* 0x000fe200008e0000 */
[----:B------:R-:W-:Y:S01]  /*3420*/  @P6 VIADD R0, R4, 0x2a400 ;  /* 0x0002a40004006836 */ /* 0x000fe20000000000 */
[----:B------:R-:W-:Y:S01]  /*3430*/  @P6 R2UR UR6, R12 ;  /* 0x000000000c0662ca */ /* 0x000fe200000e0000 */
[----:B------:R1:W-:Y:S01]  /*3440*/  @UP0 UTMALDG.3D [UR24], [UR22], desc[UR14] ;  /* 0x00000e18160005b4 */ /* 0x0003e20008011000 */
[----:B------:R-:W-:Y:S01]  /*3450*/  @P6 R2UR UR7, R13 ;  /* 0x000000000d0762ca */ /* 0x000fe200000e0000 */
[----:B------:R-:W-:Y:S01]  /*3460*/  @P6 VIADD R4, R4, 0x2dc00 ;  /* 0x0002dc0004046836 */ /* 0x000fe20000000000 */
[----:B------:R-:W-:Y:S01]  /*3470*/  @P2 R2UR.BROADCAST UR16, R0 ;  /* 0x00000000001022ca */ /* 0x000fe200008e0000 */
[----:B------:R-:W-:Y:S01]  /*3480*/  VOTEU.ANY UP0, P6 ;  /* 0x0000000000ff7886 */ /* 0x000fe20003000100 */
[----:B------:R-:W-:Y:S01]  /*3490*/  @P2 R2UR.BROADCAST UR21, R78 ;  /* 0x000000004e1522ca */ /* 0x000fe200008e0000 */
[----:B------:R-:W-:Y:S01]  /*34a0*/  @UP1 UMOV UR18, URZ ;  /* 0x000000ff00121c82 */ /* 0x000fe20008000000 */
[----:B------:R-:W-:Y:S01]  /*34b0*/  @P2 R2UR.BROADCAST UR20, R76 ;  /* 0x000000004c1422ca */ /* 0x000fe200008e0000 */
[----:B------:R-:W-:Y:S01]  /*34c0*/  UMOV UR10, UR18 ;  /* 0x00000012000a7c82 */ /* 0x000fe20008000000 */
[----:B------:R-:W-:Y:S01]  /*34d0*/  @P1 R2UR.BROADCAST UR8, R4 ;  /* 0x00000000040812ca */ /* 0x000fe200008e0000 */
[----:B------:R-:W-:Y:S01]  /*34e0*/  IMAD.U32 R4, RZ, RZ, UR5 ;  /* 0x00000005ff047e24 */ /* 0x000fe2000f8e00ff */
[----:B------:R-:W-:Y:S01]  /*34f0*/  @P6 R2UR UR5, R5 ;  /* 0x00000000050562ca */ /* 0x000fe200000e0000 */
[----:B------:R-:W-:Y:S01]  /*3500*/  VIADD R9, R9, 0x1 ;  /* 0x0000000109097836 */ /* 0x000fe20000000000 */
[----:B------:R-:W-:Y:S02]  /*3510*/  @P1 R2UR.BROADCAST UR13, R78 ;  /* 0x000000004e0d12ca */ /* 0x000fe400008e0000 */
[----:B------:R-:W-:Y:S01]  /*3520*/  @P6 R2UR UR4, R4 ;  /* 0x00000000040462ca */ /* 0x000fe200000e0000 */
[----:B------:R-:W-:Y:S01]  /*3530*/  IMAD.MOV.U32 R4, RZ, RZ, R25 ;  /* 0x000000ffff047224 */ /* 0x000fe200078e0019 */
[----:B------:R-:W-:Y:S02]  /*3540*/  @P1 R2UR.BROADCAST UR12, R8 ;  /* 0x00000000080c12ca */ /* 0x000fe400008e0000 */
[----:B------:R-:W-:Y:S01]  /*3550*/  ISETP.NE.AND P1, PT, R9, R6, PT ;  /* 0x000000060900720c */ /* 0x000fe20003f25270 */
[----:B------:R1:W-:Y:S01]  /*3560*/  @UP0 UTMALDG.4D [UR16], [UR6], desc[UR30] ;  /* 0x00001e10060005b4 */ /* 0x0003e20008019000 */
[----:B------:R-:W-:Y:S09]  /*3570*/  VOTEU.ANY UP0, P6 ;  /* 0x0000000000ff7886 */ /* 0x000ff20003000100 */
[----:B------:R1:W-:Y:S02]  /*3580*/  @UP0 UTMALDG.4D [UR8], [UR4], desc[UR32] ;  /* 0x00002008040005b4 */ /* 0x0003e40008019000 */
[----:B-1----:R-:W-:Y:S05]  /*3590*/  @P1 BRA `(.L_x_42) ;  /* 0xfffffff800801947 */ /* 0x002fea000383ffff */
.L_x_35:
[----:B--2---:R-:W-:Y:S05]  /*35a0*/  BSYNC B1 ;  /* 0x0000000000017941 */ /* 0x004fea0003800000 */
.L_x_34:
[----:B------:R-:W-:Y:S01]  /*35b0*/  UMOV UR4, 0xffffffff ;  /* 0xffffffff00047882 */ /* 0x000fe20000000000 */
[----:B------:R-:W-:Y:S02]  /*35c0*/  ISETP.NE.AND P0, PT, R24, 0x1, PT ;  /* 0x000000011800780c */ /* 0x000fe40003f05270 */
[----:B------:R-:W-:Y:S05]  /*35d0*/  BRA.DIV UR4, `(.L_x_43) ;  /* 0x000000a604107947 */ /* 0x000fea000b800000 */
[----:B------:R-:W-:-:S06]  /*35e0*/  NOP ;  /* 0x0000000000007918 */ /* 0x000fcc0000000000 */
.L_x_276:
[----:B------:R-:W-:Y:S05]  /*35f0*/  @P0 BRA `(.L_x_44) ;  /* 0x0000000000040947 */ /* 0x000fea0003800000 */
[----:B------:R-:W-:Y:S05]  /*3600*/  BPT.TRAP 0x1 ;  /* 0x000000040000795c */ /* 0x000fea0000300000 */
.L_x_44:
[C---:B------:R-:W-:Y:S01]  /*3610*/  IMAD R0, R17.reuse, 0x8, R2 ;  /* 0x0000000811007824 */ /* 0x040fe200078e0202 */
[----:B------:R-:W-:Y:S01]  /*3620*/  SHF.L.U32 R4, R16, 0x1f, RZ ;  /* 0x0000001f10047819 */ /* 0x000fe200000006ff */
[----:B------:R-:W-:Y:S01]  /*3630*/  BSSY B0, `(.L_x_45) ;  /* 0x0000004000007945 */ /* 0x000fe20003800000 */
[----:B------:R-:W-:Y:S02]  /*3640*/  LEA R79, R17, R2, 0x4 ;  /* 0x00000002114f7211 */ /* 0x000fe400078e20ff */
[----:B------:R-:W1:Y:S02]  /*3650*/  SYNCS.PHASECHK.TRANS64.TRYWAIT P1, [R0+URZ+0x110], R4 ;  /* 0x00011004000075a7 */ /* 0x000e6400080211ff */
[----:B-1----:R-:W-:Y:S05]  /*3660*/  @!P1 BRA `(.L_x_46) ;  /* 0x000000a400089947 */ /* 0x002fea0003800000 */
.L_x_277:
[----:B------:R-:W-:Y:S05]  /*3670*/  BSYNC B0 ;  /* 0x0000000000007941 */ /* 0x000fea0003800000 */
.L_x_45:
[----:B------:R-:W2:Y:S01]  /*3680*/  LDS.128 R76, [R79+0x170] ;  /* 0x000170004f4c7984 */ /* 0x000ea20000000c00 */
[----:B------:R-:W-:Y:S01]  /*3690*/  @!PT LDS RZ, [RZ] ;  /* 0x00000000fffff984 */ /* 0x000fe20000000800 */
[----:B------:R-:W-:Y:S01]  /*36a0*/  @!PT LDS RZ, [RZ] ;  /* 0x00000000fffff984 */ /* 0x000fe20000000800 */
[----:B------:R-:W-:Y:S01]  /*36b0*/  @!PT LDS RZ, [RZ] ;  /* 0x00000000fffff984 */ /* 0x000fe20000000800 */
[----:B------:R-:W-:Y:S01]  /*36c0*/  @!PT LDS RZ, [RZ] ;  /* 0x00000000fffff984 */ /* 0x000fe20000000800 */
[----:B------:R4:W-:Y:S06]  /*36d0*/  MEMBAR.ALL.CTA ;  /* 0x0000000000007992 */ /* 0x0009ec0000008000 */
[----:B----4-:R-:W4:Y:S01]  /*36e0*/  FENCE.VIEW.ASYNC.S ;  /* 0x00000000000073c6 */ /* 0x010f220000000000 */
[----:B------:R-:W-:Y:S05]  /*36f0*/  @P0 BRA `(.L_x_47) ;  /* 0x0000000000040947 */ /* 0x000fea0003800000 */
[----:B------:R-:W-:Y:S05]  /*3700*/  BPT.TRAP 0x1 ;  /* 0x000000040000795c */ /* 0x000fea0000300000 */
.L_x_47:
[----:B--2---:R-:W-:Y:S01]  /*3710*/  ISETP.NE.AND P0, PT, R79, RZ, PT ;  /* 0x000000ff4f00720c */ /* 0x004fe20003f05270 */
[----:B-1----:R-:W-:Y:S02]  /*3720*/  VIADD R0, R0, 0x128 ;  /* 0x0000012800007836 */ /* 0x002fe40000000000 */
[----:B------:R-:W-:-:S03]  /*3730*/  VIADD R17, R17, 0x1 ;  /* 0x0000000111117836 */ /* 0x000fc60000000000 */
[----:B------:R-:W-:Y:S02]  /*3740*/  PRMT R0, R3, 0x654, R0 ;  /* 0x0000065403007816 */ /* 0x000fe40000000000 */
[C---:B------:R-:W-:Y:S02]  /*3750*/  ISETP.NE.AND P1, PT, R17.reuse, 0x3, PT ;  /* 0x000000031100780c */ /* 0x040fe40003f25270 */
[----:B----4-:R1:W-:Y:S02]  /*3760*/  SYNCS.ARRIVE.TRANS64.RED.A1T0 RZ, [R0+URZ], RZ ;  /* 0x000000ff00ff79a7 */ /* 0x0103e400081004ff */
[----:B------:R-:W-:Y:S02]  /*3770*/  SEL R17, R17, RZ, P1 ;  /* 0x000000ff11117207 */ /* 0x000fe40000800000 */
[----:B-1----:R-:W-:-:S04]  /*3780*/  SEL R0, RZ, 0x1, P1 ;  /* 0x00000001ff007807 */ /* 0x002fc80000800000 */
[----:B------:R-:W-:Y:S01]  /*3790*/  LOP3.LUT R16, R16, R0, RZ, 0x3c, !PT ;  /* 0x0000000010107212 */ /* 0x000fe200078e3cff */
[----:B------:R-:W-:Y:S05]  /*37a0*/  @P0 BRA `(.L_x_48) ;  /* 0xfffffff4004c0947 */ /* 0x000fea000383ffff */
[----:B------:R-:W-:Y:S05]  /*37b0*/  BSYNC B6 ;  /* 0x0000000000067941 */ /* 0x000fea0003800000 */
.L_x_32:
[----:B------:R-:W-:Y:S01]  /*37c0*/  VIADD R3, R2, 0x38 ;  /* 0x0000003802037836 */ /* 0x000fe20000000000 */
[----:B------:R-:W-:Y:S01]  /*37d0*/  SHF.L.U32 R0, R19, 0x1f, RZ ;  /* 0x0000001f13007819 */ /* 0x000fe200000006ff */
[C---:B------:R-:W-:Y:S01]  /*37e0*/  VIADD R4, R25.reuse, 0x1 ;  /* 0x0000000119047836 */ /* 0x040fe20000000000 */
[----:B------:R-:W-:Y:S01]  /*37f0*/  BSSY B0, `(.L_x_49) ;  /* 0x000000a000007945 */ /* 0x000fe20003800000 */
[----:B------:R-:W-:-:S03]  /*3800*/  IMAD R2, R25, 0x8, R3 ;  /* 0x0000000819027824 */ /* 0x000fc600078e0203 */
[C---:B------:R-:W-:Y:S01]  /*3810*/  ISETP.NE.AND P0, PT, R4.reuse, 0x7, PT ;  /* 0x000000070400780c */ /* 0x040fe20003f05270 */
[----:B------:R-:W1:Y:S03]  /*3820*/  SYNCS.PHASECHK.TRANS64.TRYWAIT P1, [R2+URZ], R0 ;  /* 0x00000000020075a7 */ /* 0x000e6600080211ff */
[----:B------:R-:W-:Y:S02]  /*3830*/  SEL R5, RZ, 0x1, P0 ;  /* 0x00000001ff057807 */ /* 0x000fe40000000000 */
[----:B------:R-:W-:Y:S02]  /*3840*/  SEL R4, R4, RZ, P0 ;  /* 0x000000ff04047207 */ /* 0x000fe40000000000 */
[----:B------:R-:W-:-:S03]  /*3850*/  LOP3.LUT R19, R19, R5, RZ, 0x3c, !PT ;  /* 0x0000000513137212 */ /* 0x000fc600078e3cff */
[----:B------:R-:W-:Y:S01]  /*3860*/  IMAD R5, R4, 0x8, R3 ;  /* 0x0000000804057824 */ /* 0x000fe200078e0203 */
[----:B------:R-:W-:Y:S01]  /*3870*/  SHF.L.U32 R6, R19, 0x1f, RZ ;  /* 0x0000001f13067819 */ /* 0x000fe200000006ff */
[----:B-1----:R-:W-:Y:S06]  /*3880*/  @!P1 BRA `(.L_x_50) ;  /* 0x000000a000949947 */ /* 0x002fec0003800000 */
.L_x_278:
[----:B------:R-:W-:Y:S05]  /*3890*/  BSYNC B0 ;  /* 0x0000000000007941 */ /* 0x000fea0003800000 */
.L_x_49:
[----:B------:R-:W2:Y:S01]  /*38a0*/  SYNCS.PHASECHK.TRANS64.TRYWAIT P1, [R5+URZ], R6 ;  /* 0x00000006050075a7 */ /* 0x000ea200080211ff */
[----:B-1----:R-:W-:Y:S01]  /*38b0*/  VIADD R0, R4, 0x1 ;  /* 0x0000000104007836 */ /* 0x002fe20000000000 */
[----:B------:R-:W-:Y:S04]  /*38c0*/  BSSY B0, `(.L_x_51) ;  /* 0x0000008000007945 */ /* 0x000fe80003800000 */
[----:B------:R-:W-:-:S04]  /*38d0*/  ISETP.NE.AND P0, PT, R0, 0x7, PT ;  /* 0x000000070000780c */ /* 0x000fc80003f05270 */
[----:B------:R-:W-:Y:S02]  /*38e0*/  SEL R2, RZ, 0x1, P0 ;  /* 0x00000001ff027807 */ /* 0x000fe40000000000 */
[----:B------:R-:W-:Y:S02]  /*38f0*/  SEL R0, R0, RZ, P0 ;  /* 0x000000ff00007207 */ /* 0x000fe40000000000 */
[----:B------:R-:W-:-:S03]  /*3900*/  LOP3.LUT R19, R19, R2, RZ, 0x3c, !PT ;  /* 0x0000000213137212 */ /* 0x000fc600078e3cff */
[----:B------:R-:W-:Y:S01]  /*3910*/  IMAD R2, R0, 0x8, R3 ;  /* 0x0000000800027824 */ /* 0x000fe200078e0203 */
[----:B------:R-:W-:Y:S01]  /*3920*/  SHF.L.U32 R4, R19, 0x1f, RZ ;  /* 0x0000001f13047819 */ /* 0x000fe200000006ff */
[----:B--2---:R-:W-:Y:S06]  /*3930*/  @!P1 BRA `(.L_x_52) ;  /* 0x000000a0007c9947 */ /* 0x004fec0003800000 */
.L_x_279:
[----:B------:R-:W-:Y:S05]  /*3940*/  BSYNC B0 ;  /* 0x0000000000007941 */ /* 0x000fea0003800000 */
.L_x_51:
[----:B------:R-:W2:Y:S01]  /*3950*/  SYNCS.PHASECHK.TRANS64.TRYWAIT P1, [R2+URZ], R4 ;  /* 0x00000004020075a7 */ /* 0x000ea200080211ff */
[----:B------:R-:W-:Y:S01]  /*3960*/  VIADD R0, R0, 0x1 ;  /* 0x0000000100007836 */ /* 0x000fe20000000000 */
[----:B------:R-:W-:Y:S04]  /*3970*/  BSSY B0, `(.L_x_53) ;  /* 0x0000008000007945 */ /* 0x000fe80003800000 */
[----:B------:R-:W-:-:S04]  /*3980*/  ISETP.NE.AND P0, PT, R0, 0x7, PT ;  /* 0x000000070000780c */ /* 0x000fc80003f05270 */
[----:B-1----:R-:W-:Y:S02]  /*3990*/  SEL R5, RZ, 0x1, P0 ;  /* 0x00000001ff057807 */ /* 0x002fe40000000000 */
[----:B------:R-:W-:Y:S02]  /*39a0*/  SEL R0, R0, RZ, P0 ;  /* 0x000000ff00007207 */ /* 0x000fe40000000000 */
[----:B------:R-:W-:-:S03]  /*39b0*/  LOP3.LUT R19, R19, R5, RZ, 0x3c, !PT ;  /* 0x0000000513137212 */ /* 0x000fc600078e3cff */
[----:B------:R-:W-:Y:S01]  /*39c0*/  IMAD R5, R0, 0x8, R3 ;  /* 0x0000000800057824 */ /* 0x000fe200078e0203 */
[----:B------:R-:W-:Y:S01]  /*39d0*/  SHF.L.U32 R6, R19, 0x1f, RZ ;  /* 0x0000001f13067819 */ /* 0x000fe200000006ff */
[----:B--2---:R-:W-:Y:S06]  /*39e0*/  @!P1 BRA `(.L_x_54) ;  /* 0x000000a000649947 */ /* 0x004fec0003800000 */
.L_x_280:
[----:B------:R-:W-:Y:S05]  /*39f0*/  BSYNC B0 ;  /* 0x0000000000007941 */ /* 0x000fea0003800000 */
.L_x_53:
        /* <DEDUP_REMOVED lines=10> */
.L_x_281:
[----:B------:R-:W-:Y:S05]  /*3aa0*/  BSYNC B0 ;  /* 0x0000000000007941 */ /* 0x000fea0003800000 */
.L_x_55:
        /* <DEDUP_REMOVED lines=10> */
.L_x_282:
[----:B------:R-:W-:Y:S05]  /*3b50*/  BSYNC B0 ;  /* 0x0000000000007941 */ /* 0x000fea0003800000 */
.L_x_57:
[----:B------:R-:W2:Y:S01]  /*3b60*/  SYNCS.PHASECHK.TRANS64.TRYWAIT P1, [R5+URZ], R6 ;  /* 0x00000006050075a7 */ /* 0x000ea200080211ff */
[----:B-1----:R-:W-:Y:S01]  /*3b70*/  VIADD R2, R0, 0x1 ;  /* 0x0000000100027836 */ /* 0x002fe20000000000 */
[----:B------:R-:W-:Y:S04]  /*3b80*/  BSSY B0, `(.L_x_59) ;  /* 0x0000006000007945 */ /* 0x000fe80003800000 */
[----:B------:R-:W-:-:S04]  /*3b90*/  ISETP.NE.AND P0, PT, R2, 0x7, PT ;  /* 0x000000070200780c */ /* 0x000fc80003f05270 */
[----:B------:R-:W-:Y:S02]  /*3ba0*/  SEL R0, RZ, 0x1, P0 ;  /* 0x00000001ff007807 */ /* 0x000fe40000000000 */
[----:B------:R-:W-:Y:S02]  /*3bb0*/  SEL R2, R2, RZ, P0 ;  /* 0x000000ff02027207 */ /* 0x000fe40000000000 */
[----:B------:R-:W-:Y:S01]  /*3bc0*/  LOP3.LUT R0, R19, R0, RZ, 0x3c, !PT ;  /* 0x0000000013007212 */ /* 0x000fe200078e3cff */
[----:B--2---:R-:W-:Y:S06]  /*3bd0*/  @!P1 BRA `(.L_x_60) ;  /* 0x000000a000249947 */ /* 0x004fec0003800000 */
.L_x_283:
[----:B------:R-:W-:Y:S05]  /*3be0*/  BSYNC B0 ;  /* 0x0000000000007941 */ /* 0x000fea0003800000 */
.L_x_59:
[----:B------:R-:W-:Y:S02]  /*3bf0*/  LEA R2, R2, R3, 0x3 ;  /* 0x0000000302027211 */ /* 0x000fe400078e18ff */
[----:B------:R-:W-:-:S07]  /*3c00*/  SHF.L.U32 R0, R0, 0x1f, RZ ;  /* 0x0000001f00007819 */ /* 0x000fce00000006ff */
.L_x_61:
[----:B--2---:R2:W4:Y:S02]  /*3c10*/  SYNCS.PHASECHK.TRANS64.TRYWAIT P0, [R2+URZ], R0 ;  /* 0x00000000020075a7 */ /* 0x00452400080011ff */
[----:B----4-:R-:W-:Y:S05]  /*3c20*/  @!P0 NANOSLEEP.SYNCS 0x989680 ;  /* 0x009896800000895d */ /* 0x010fea0003900000 */
[----:B------:R-:W4:Y:S02]  /*3c30*/  @!P0 SYNCS.PHASECHK.TRANS64 P0, [R2+URZ], R0 ;  /* 0x00000000020085a7 */ /* 0x000f2400080010ff */
[----:B----4-:R-:W-:Y:S05]  /*3c40*/  @P0 EXIT ;  /* 0x000000000000094d */ /* 0x010fea0003800000 */
[----:B------:R-:W-:Y:S05]  /*3c50*/  BRA `(.L_x_61) ;  /* 0xfffffffc00ec7947 */ /* 0x000fea000383ffff */
.L_x_31:
[----:B------:R-:W-:-:S09]  /*3c60*/  UISETP.NE.AND UP0, UPT, UR46, 0x8, UPT ;  /* 0x000000082e00788c */ /* 0x000fd2000bf05270 */
[----:B------:R-:W-:Y:S05]  /*3c70*/  BRA.U UP0, `(.L_x_62) ;  /* 0x0000002500287547 */ /* 0x000fea000b800000 */
[----:B-----5:R-:W3:Y:S01]  /*3c80*/  LDC.64 R32, c[0x0][0x3b0] ;  /* 0x0000ec00ff207b82 */ /* 0x020ee20000000a00 */
[C---:B------:R-:W-:Y:S01]  /*3c90*/  IMAD.SHL.U32 R30, R87.reuse, 0x20, RZ ;  /* 0x00000020571e7824 */ /* 0x040fe200078e00ff */
[----:B------:R-:W-:Y:S01]  /*3ca0*/  SHF.R.U32.HI R26, RZ, 0x3, R87 ;  /* 0x00000003ff1a7819 */ /* 0x000fe20000011657 */
[----:B------:R-:W-:Y:S01]  /*3cb0*/  UMOV UR5, 0x400 ;  /* 0x0000040000057882 */ /* 0x000fe20000000000 */
[----:B------:R-:W-:Y:S01]  /*3cc0*/  IMAD.SHL.U32 R17, R87, 0x10, RZ ;  /* 0x0000001057117824 */ /* 0x000fe200078e00ff */
[----:B--2---:R-:W-:Y:S01]  /*3cd0*/  ULEA UR48, UR48, UR5, 0x18 ;  /* 0x0000000530307291 */ /* 0x004fe2000f8ec0ff */
[----:B------:R-:W-:Y:S01]  /*3ce0*/  LOP3.LUT R30, R30, 0xe0, RZ, 0xc0, !PT ;  /* 0x000000e01e1e7812 */ /* 0x000fe200078ec0ff */
[----:B------:R-:W-:Y:S01]  /*3cf0*/  IMAD.MOV.U32 R31, RZ, RZ, RZ ;  /* 0x000000ffff1f7224 */ /* 0x000fe200078e00ff */
[----:B------:R-:W2:Y:S01]  /*3d00*/  S2UR UR4, SR_SWINHI ;  /* 0x00000000000479c3 */ /* 0x000ea20000002f00 */
[----:B------:R-:W-:Y:S01]  /*3d10*/  LOP3.LUT R26, R26, 0xf, RZ, 0xc0, !PT ;  /* 0x0000000f1a1a7812 */ /* 0x000fe200078ec0ff */
[----:B------:R-:W-:Y:S01]  /*3d20*/  BSSY B9, `(.L_x_63) ;  /* 0x00001f4000097945 */ /* 0x000fe20003800000 */
[----:B------:R-:W-:Y:S01]  /*3d30*/  LOP3.LUT R17, R17, 0x7f0, RZ, 0xc0, !PT ;  /* 0x000007f011117812 */ /* 0x000fe200078ec0ff */
[----:B------:R-:W-:Y:S01]  /*3d40*/  IMAD.MOV.U32 R25, RZ, RZ, 0x1 ;  /* 0x00000001ff197424 */ /* 0x000fe200078e00ff */
[----:B------:R-:W-:Y:S01]  /*3d50*/  CS2R R22, SRZ ;  /* 0x0000000000167805 */ /* 0x000fe2000001ff00 */
[----:B------:R-:W-:-:S02]  /*3d60*/  IMAD.MOV.U32 R19, RZ, RZ, RZ ;  /* 0x000000ffff137224 */ /* 0x000fc400078e00ff */
[----:B------:R-:W4:Y:S01]  /*3d70*/  LDC R28, c[0x0][0x3ac] ;  /* 0x0000eb00ff1c7b82 */ /* 0x000f220000000800 */
[----:B---3--:R-:W-:Y:S01]  /*3d80*/  SHF.R.S32.HI R18, RZ, 0x1f, R32 ;  /* 0x0000001fff127819 */ /* 0x008fe20000011420 */
[----:B------:R-:W-:Y:S01]  /*3d90*/  VIADD R0, R32, 0xff ;  /* 0x000000ff20007836 */ /* 0x000fe20000000000 */
[----:B------:R-:W-:Y:S01]  /*3da0*/  ISETP.GT.AND P1, PT, R33, 0x1, PT ;  /* 0x000000012100780c */ /* 0x000fe20003f24270 */
[----:B------:R-:W-:-:S03]  /*3db0*/  IMAD.WIDE.U32 R30, R26, R32, R30 ;  /* 0x000000201a1e7225 */ /* 0x000fc600078e001e */
[----:B------:R-:W-:Y:S01]  /*3dc0*/  SHF.R.S32.HI R27, RZ, 0x1f, R0 ;  /* 0x0000001fff1b7819 */ /* 0x000fe20000011400 */
[----:B------:R-:W-:Y:S01]  /*3dd0*/  IMAD R2, R18, R26, RZ ;  /* 0x0000001a12027224 */ /* 0x000fe200078e02ff */
[----:B------:R-:W-:Y:S01]  /*3de0*/  UMOV UR6, UR48 ;  /* 0x0000003000067c82 */ /* 0x000fe20008000000 */
[----:B--2---:R-:W-:Y:S01]  /*3df0*/  UMOV UR7, UR4 ;  /* 0x0000000400077c82 */ /* 0x004fe20008000000 */
[----:B------:R-:W-:Y:S01]  /*3e00*/  IADD3 R17, P0, PT, R17, UR6, RZ ;  /* 0x0000000611117c10 */ /* 0x000fe2000ff1e0ff */
[----:B------:R-:W-:Y:S01]  /*3e10*/  IMAD.IADD R2, R31, 0x1, R2 ;  /* 0x000000011f027824 */ /* 0x000fe200078e0202 */
[----:B------:R-:W-:-:S03]  /*3e20*/  LEA.HI R27, R27, R0, RZ, 0x8 ;  /* 0x000000001b1b7211 */ /* 0x000fc600078f40ff */
[----:B------:R-:W-:Y:S01]  /*3e30*/  IMAD.X R16, RZ, RZ, UR7, P0 ;  /* 0x00000007ff107e24 */ /* 0x000fe200080e06ff */
[----:B------:R-:W-:Y:S01]  /*3e40*/  SHF.R.U32.HI R27, RZ, 0x8, R27 ;  /* 0x00000008ff1b7819 */ /* 0x000fe2000001161b */
[----:B----4-:R-:W-:Y:S01]  /*3e50*/  IMAD R28, R32, R28, RZ ;  /* 0x0000001c201c7224 */ /* 0x010fe200078e02ff */
[----:B------:R-:W-:Y:S01]  /*3e60*/  SHF.L.U64.HI R2, R30, 0x2, R2 ;  /* 0x000000021e027819 */ /* 0x000fe20000010202 */
[----:B------:R-:W-:-:S03]  /*3e70*/  IMAD.WIDE R32, R32, 0x40, RZ ;  /* 0x0000004020207825 */ /* 0x000fc600078e02ff */
[----:B------:R-:W-:-:S07]  /*3e80*/  SEL R28, R28, RZ, P1 ;  /* 0x000000ff1c1c7207 */ /* 0x000fce0000800000 */
.L_x_98:
[----:B------:R-:W-:Y:S05]  /*3e90*/  YIELD ;  /* 0x0000000000007946 */ /* 0x000fea0003800000 */
[----:B------:R-:W2:Y:S02]  /*3ea0*/  LDCU.64 UR4, c[0x0][0x398] ;  /* 0x00007300ff0477ac */ /* 0x000ea40008000a00 */
[----:B--2---:R-:W-:-:S04]  /*3eb0*/  UISETP.NE.U32.AND UP0, UPT, UR4, URZ, UPT ;  /* 0x000000ff0400728c */ /* 0x004fc8000bf05070 */
[----:B------:R-:W-:-:S09]  /*3ec0*/  UISETP.NE.AND.EX UP0, UPT, UR5, URZ, UPT, UP0 ;  /* 0x000000ff0500728c */ /* 0x000fd2000bf05300 */
[----:B---3-5:R-:W-:Y:S05]  /*3ed0*/  BRA.U UP0, `(.L_x_64) ;  /* 0x0000000100407547 */ /* 0x028fea000b800000 */
        /* <DEDUP_REMOVED lines=15> */
[----:B---3--:R-:W-:Y:S05]  /*3fd0*/  CALL.ABS.NOINC R14 ;  /* 0x000000000e007343 */ /* 0x008fea0003c00000 */
.L_x_64:
[----:B------:R-:W2:Y:S01]  /*3fe0*/  LDCU UR4, c[0x0][0x394] ;  /* 0x00007280ff0477ac */ /* 0x000ea20008000800 */
[----:B------:R-:W-:Y:S01]  /*3ff0*/  IMAD.MOV.U32 R29, RZ, RZ, RZ ;  /* 0x000000ffff1d7224 */ /* 0x000fe200078e00ff */
[C---:B--2---:R-:W-:Y:S01]  /*4000*/  ISETP.GE.AND P0, PT, R78.reuse, UR4, PT ;  /* 0x000000044e007c0c */ /* 0x044fe2000bf06270 */
[C---:B------:R-:W-:Y:S01]  /*4010*/  IMAD.WIDE R6, R78.reuse, R28, RZ ;  /* 0x0000001c4e067225 */ /* 0x040fe200078e02ff */
[----:B------:R-:W-:Y:S01]  /*4020*/  SHF.R.S32.HI R3, RZ, 0x1f, R77 ;  /* 0x0000001fff037819 */ /* 0x000fe2000001144d */
[----:B------:R-:W2:Y:S10]  /*4030*/  LDCU.64 UR4, c[0x0][0x700] ;  /* 0x0000e000ff0477ac */ /* 0x000eb40008000a00 */
[----:B-1----:R-:W1:Y:S02]  /*4040*/  @!P0 LDC.64 R4, c[0x0][0x398] ;  /* 0x0000e600ff048b82 */ /* 0x002e640000000a00 */
[----:B-1----:R-:W-:-:S05]  /*4050*/  @!P0 IMAD.WIDE R4, R78, 0x4, R4 ;  /* 0x000000044e048825 */ /* 0x002fca00078e0204 */
[----:B------:R1:W5:Y:S01]  /*4060*/  @!P0 LDG.E R29, desc[UR44][R4.64] ;  /* 0x0000002c041d8981 */ /* 0x000362000c1e1900 */
[-C--:B------:R-:W-:Y:S01]  /*4070*/  IMAD.WIDE.U32 R6, R32, R77.reuse, R6 ;  /* 0x0000004d20067225 */ /* 0x080fe200078e0006 */
[----:B------:R-:W-:Y:S03]  /*4080*/  BSSY B8, `(.L_x_65) ;  /* 0x00000ea000087945 */ /* 0x000fe60003800000 */
[----:B------:R-:W-:Y:S02]  /*4090*/  IMAD.SHL.U32 R34, R6, 0x4, RZ ;  /* 0x0000000406227824 */ /* 0x000fe400078e00ff */
[----:B------:R-:W-:Y:S02]  /*40a0*/  IMAD R0, R33, R77, RZ ;  /* 0x0000004d21007224 */ /* 0x000fe400078e02ff */
[----:B------:R-:W-:Y:S01]  /*40b0*/  IMAD R77, R77, 0x40, R26 ;  /* 0x000000404d4d7824 */ /* 0x000fe200078e021a */
[----:B------:R-:W-:Y:S01]  /*40c0*/  LOP3.LUT R49, R34, 0x4, RZ, 0xc0, !PT ;  /* 0x0000000422317812 */ /* 0x000fe200078ec0ff */
[----:B------:R-:W-:-:S02]  /*40d0*/  IMAD R0, R32, R3, R0 ;  /* 0x0000000320007224 */ /* 0x000fc400078e0200 */
[----:B------:R-:W-:Y:S02]  /*40e0*/  VIADD R48, R77, 0x10 ;  /* 0x000000104d307836 */ /* 0x000fe40000000000 */
[----:B------:R-:W-:Y:S02]  /*40f0*/  IMAD.IADD R0, R7, 0x1, R0 ;  /* 0x0000000107007824 */ /* 0x000fe400078e0200 */
[C---:B------:R-:W-:Y:S02]  /*4100*/  VIADD R47, R77.reuse, 0x20 ;  /* 0x000000204d2f7836 */ /* 0x040fe40000000000 */
[----:B------:R-:W-:Y:S01]  /*4110*/  VIADD R46, R77, 0x30 ;  /* 0x000000304d2e7836 */ /* 0x000fe20000000000 */
[----:B------:R-:W-:-:S04]  /*4120*/  SHF.L.U64.HI R0, R6, 0x2, R0 ;  /* 0x0000000206007819 */ /* 0x000fc80000010200 */
[--C-:B------:R-:W-:Y:S01]  /*4130*/  SHF.R.U64 R34, R34, 0x3, R0.reuse ;  /* 0x0000000322227819 */ /* 0x100fe20000001200 */
[----:B-1----:R-:W-:Y:S01]  /*4140*/  IMAD.MOV.U32 R4, RZ, RZ, RZ ;  /* 0x000000ffff047224 */ /* 0x002fe200078e00ff */
[----:B------:R-:W-:-:S05]  /*4150*/  SHF.R.U32.HI R50, RZ, 0x3, R0 ;  /* 0x00000003ff327819 */ /* 0x000fca0000011600 */
[----:B------:R-:W1:Y:S01]  /*4160*/  @!P0 LDC R4, c[0x0][0x390] ;  /* 0x0000e400ff048b82 */ /* 0x000e620000000800 */
[----:B------:R-:W-:-:S05]  /*4170*/  LEA R49, P0, R30, R49, 0x2 ;  /* 0x000000311e317211 */ /* 0x000fca00078010ff */
[----:B------:R-:W-:-:S05]  /*4180*/  IMAD.X R3, RZ, RZ, R2, P0 ;  /* 0x000000ffff037224 */ /* 0x000fca00000e0602 */
[--C-:B------:R-:W-:Y:S02]  /*4190*/  SHF.R.U64 R5, R49, 0x3, R3.reuse ;  /* 0x0000000331057819 */ /* 0x100fe40000001203 */
[----:B------:R-:W-:Y:S02]  /*41a0*/  SHF.R.U32.HI R3, RZ, 0x3, R3 ;  /* 0x00000003ff037819 */ /* 0x000fe40000011603 */
[----:B--2---:R-:W-:Y:S02]  /*41b0*/  IADD3 R34, P1, P0, R5, UR4, R34 ;  /* 0x0000000405227c10 */ /* 0x004fe4000f83e022 */
[----:B------:R-:W-:Y:S02]  /*41c0*/  LOP3.LUT R49, R49, 0x4, RZ, 0xc0, !PT ;  /* 0x0000000431317812 */ /* 0x000fe400078ec0ff */
[----:B------:R-:W-:Y:S01]  /*41d0*/  IADD3.X R50, PT, PT, R3, UR5, R50, P1, P0 ;  /* 0x0000000503327c10 */ /* 0x000fe20008fe0432 */
[----:B-1----:R-:W-:Y:S02]  /*41e0*/  IMAD R35, R27, -0x100, R4 ;  /* 0xffffff001b237824 */ /* 0x002fe400078e0204 */
[----:B------:R-:W-:-:S03]  /*41f0*/  VIADD R4, R4, 0xff ;  /* 0x000000ff04047836 */ /* 0x000fc60000000000 */
[----:B------:R-:W-:Y:S02]  /*4200*/  ISETP.NE.AND P2, PT, R35, RZ, PT ;  /* 0x000000ff2300720c */ /* 0x000fe40003f45270 */
[----:B------:R-:W-:-:S04]  /*4210*/  SHF.R.S32.HI R36, RZ, 0x1f, R4 ;  /* 0x0000001fff247819 */ /* 0x000fc80000011404 */
[----:B------:R-:W-:-:S04]  /*4220*/  LEA.HI R36, R36, R4, RZ, 0x8 ;  /* 0x0000000424247211 */ /* 0x000fc800078f40ff */
[----:B------:R-:W-:Y:S02]  /*4230*/  SHF.R.S32.HI R4, RZ, 0x8, R36 ;  /* 0x00000008ff047819 */ /* 0x000fe40000011424 */
[----:B------:R-:W-:-:S03]  /*4240*/  LEA.HI.SX32 R36, R36, 0xffffffff, 0x18 ;  /* 0xffffffff24247811 */ /* 0x000fc600078fc2ff */
[----:B------:R-:W-:Y:S01]  /*4250*/  @!P2 IMAD.MOV R36, RZ, RZ, R4 ;  /* 0x000000ffff24a224 */ /* 0x000fe200078e0204 */
[----:B------:R-:W-:-:S04]  /*4260*/  CS2R R4, SRZ ;  /* 0x0000000000047805 */ /* 0x000fc8000001ff00 */
[----:B------:R-:W-:-:S13]  /*4270*/  ISETP.GE.AND P2, PT, R36, 0x1, PT ;  /* 0x000000012400780c */ /* 0x000fda0003f46270 */
[----:B------:R-:W-:Y:S05]  /*4280*/  @!P2 BRA `(.L_x_66) ;  /* 0x0000000c0024a947 */ /* 0x000fea0003800000 */
[-C--:B-----5:R-:W-:Y:S01]  /*4290*/  ISETP.GE.AND P1, PT, R46, R29.reuse, PT ;  /* 0x0000001d2e00720c */ /* 0x0a0fe20003f26270 */
[----:B------:R-:W1:Y:S01]  /*42a0*/  LDC R40, c[0x0][0x3b0] ;  /* 0x0000ec00ff287b82 */ /* 0x000e620000000800 */
[----:B------:R-:W-:Y:S01]  /*42b0*/  ISETP.GE.AND P3, PT, R47, R29, PT ;  /* 0x0000001d2f00720c */ /* 0x000fe20003f66270 */
[----:B------:R-:W-:Y:S01]  /*42c0*/  BSSY B7, `(.L_x_67) ;  /* 0x00000c3000077945 */ /* 0x000fe20003800000 */
[----:B------:R-:W-:Y:S01]  /*42d0*/  LOP3.LUT R80, R80, 0xfffffff7, RZ, 0xc0, !PT ;  /* 0xfffffff750507812 */ /* 0x000fe200078ec0ff */
[----:B------:R-:W-:Y:S01]  /*42e0*/  IMAD.MOV R52, RZ, RZ, -R36 ;  /* 0x000000ffff347224 */ /* 0x000fe200078e0a24 */
[----:B------:R-:W-:Y:S01]  /*42f0*/  IADD3 R45, P0, PT, R32, R49, RZ ;  /* 0x00000031202d7210 */ /* 0x000fe20007f1e0ff */
[----:B------:R-:W-:Y:S01]  /*4300*/  IMAD.MOV.U32 R51, RZ, RZ, RZ ;  /* 0x000000ffff337224 */ /* 0x000fe200078e00ff */
[----:B------:R-:W-:-:S03]  /*4310*/  ISETP.GE.AND P2, PT, R77, R29, PT ;  /* 0x0000001d4d00720c */ /* 0x000fc60003f46270 */
[----:B------:R-:W-:Y:S02]  /*4320*/  IMAD.X R44, RZ, RZ, R33, P0 ;  /* 0x000000ffff2c7224 */ /* 0x000fe400000e0621 */
[----:B------:R-:W-:Y:S02]  /*4330*/  @P1 LOP3.LUT R80, R80, 0x8, RZ, 0xfc, !PT ;  /* 0x0000000850501812 */ /* 0x000fe400078efcff */
[----:B------:R-:W-:Y:S02]  /*4340*/  ISETP.GE.AND P1, PT, R48, R29, PT ;  /* 0x0000001d3000720c */ /* 0x000fe40003f26270 */
[----:B------:R-:W-:-:S04]  /*4350*/  LOP3.LUT R80, R80, 0xfffffffb, RZ, 0xc0, !PT ;  /* 0xfffffffb50507812 */ /* 0x000fc800078ec0ff */
[----:B------:R-:W-:-:S04]  /*4360*/  @P3 LOP3.LUT R80, R80, 0x4, RZ, 0xfc, !PT ;  /* 0x0000000450503812 */ /* 0x000fc800078efcff */
[----:B------:R-:W-:Y:S02]  /*4370*/  LOP3.LUT R80, R80, 0xfffffffd, RZ, 0xc0, !PT ;  /* 0xfffffffd50507812 */ /* 0x000fe400078ec0ff */
[-C--:B-1----:R-:W-:Y:S02]  /*4380*/  LEA R41, P0, R40, R45.reuse, 0x7 ;  /* 0x0000002d28297211 */ /* 0x082fe400078038ff */
[----:B------:R-:W-:Y:S02]  /*4390*/  @P1 LOP3.LUT R80, R80, 0x2, RZ, 0xfc, !PT ;  /* 0x0000000250501812 */ /* 0x000fe400078efcff */
[----:B------:R-:W-:Y:S02]  /*43a0*/  IADD3 R43, P1, PT, R32, R45, RZ ;  /* 0x0000002d202b7210 */ /* 0x000fe40007f3e0ff */
[----:B------:R-:W-:Y:S02]  /*43b0*/  LEA.HI.X R40, R40, R44, R18, 0x7, P0 ;  /* 0x0000002c28287211 */ /* 0x000fe400000f3c12 */
[----:B------:R-:W-:Y:S01]  /*43c0*/  LOP3.LUT R80, R80, 0xfffffffe, RZ, 0xc0, !PT ;  /* 0xfffffffe50507812 */ /* 0x000fe200078ec0ff */
[--C-:B------:R-:W-:Y:S01]  /*43d0*/  IMAD.X R42, R33, 0x1, R44.reuse, P1 ;  /* 0x00000001212a7824 */ /* 0x100fe200008e062c */
[----:B------:R-:W-:-:S02]  /*43e0*/  SHF.R.U64 R45, R45, 0x3, R44 ;  /* 0x000000032d2d7819 */ /* 0x000fc4000000122c */
[----:B------:R-:W-:Y:S02]  /*43f0*/  SHF.R.U64 R41, R41, 0x3, R40 ;  /* 0x0000000329297819 */ /* 0x000fe40000001228 */
[----:B------:R-:W-:Y:S02]  /*4400*/  SHF.R.U64 R43, R43, 0x3, R42 ;  /* 0x000000032b2b7819 */ /* 0x000fe4000000122a */
[----:B------:R-:W-:Y:S02]  /*4410*/  @P2 LOP3.LUT R80, R80, 0x1, RZ, 0xfc, !PT ;  /* 0x0000000150502812 */ /* 0x000fe400078efcff */
[----:B------:R-:W-:Y:S02]  /*4420*/  SHF.R.U32.HI R44, RZ, 0x3, R44 ;  /* 0x00000003ff2c7819 */ /* 0x000fe4000001162c */
[----:B------:R-:W-:Y:S02]  /*4430*/  SHF.R.U32.HI R42, RZ, 0x3, R42 ;  /* 0x00000003ff2a7819 */ /* 0x000fe4000001162a */
[----:B------:R-:W-:-:S07]  /*4440*/  SHF.R.U32.HI R40, RZ, 0x3, R40 ;  /* 0x00000003ff287819 */ /* 0x000fce0000011628 */
.L_x_79:
[----:B--2---:R-:W-:Y:S01]  /*4450*/  LEA R39, R19, UR48, 0x3 ;  /* 0x0000003013277c11 */ /* 0x004fe2000f8e18ff */
[----:B------:R-:W-:Y:S05]  /*4460*/  YIELD ;  /* 0x0000000000007946 */ /* 0x000fea0003800000 */
[----:B------:R-:W-:Y:S01]  /*4470*/  SHF.L.U32 R0, R25, 0x1f, RZ ;  /* 0x0000001f19007819 */ /* 0x000fe200000006ff */
[----:B------:R-:W-:Y:S01]  /*4480*/  BSSY B0, `(.L_x_68) ;  /* 0x0000005000007945 */ /* 0x000fe20003800000 */
[----:B------:R-:W-:Y:S02]  /*4490*/  ISETP.NE.U32.AND P0, PT, R49, RZ, PT ;  /* 0x000000ff3100720c */ /* 0x000fe40003f05070 */
[----:B-1----:R-:W1:Y:S02]  /*44a0*/  SYNCS.PHASECHK.TRANS64.TRYWAIT P1, [R39+URZ+0xa8], R0 ;  /* 0x0000a800270075a7 */ /* 0x002e6400080211ff */
[----:B------:R-:W-:Y:S01]  /*44b0*/  ISETP.NE.AND.EX P0, PT, RZ, RZ, PT, P0 ;  /* 0x000000ffff00720c */ /* 0x000fe20003f05300 */
[----:B-1----:R-:W-:-:S12]  /*44c0*/  @!P1 BRA `(.L_x_69) ;  /* 0x0000009400fc9947 */ /* 0x002fd80003800000 */
.L_x_284:
[----:B------:R-:W-:Y:S05]  /*44d0*/  BSYNC B0 ;  /* 0x0000000000007941 */ /* 0x000fea0003800000 */
.L_x_68:
[----:B------:R-:W-:Y:S04]  /*44e0*/  BSSY.RECONVERGENT B6, `(.L_x_70) ;  /* 0x0000012000067945 */ /* 0x000fe80003800200 */
[----:B------:R-:W-:Y:S05]  /*44f0*/  @!P0 BRA `(.L_x_71) ;  /* 0x0000000000408947 */ /* 0x000fea0003800000 */
[----:B------:R-:W-:Y:S01]  /*4500*/  MOV R14, 0x0 ;  /* 0x00000000000e7802 */ /* 0x000fe20000000f00 */
[----:B------:R-:W2:Y:S01]  /*4510*/  LDCU.64 UR8, c[0x4][0xe0] ;  /* 0x01001c00ff0877ac */ /* 0x000ea20008000a00 */
[----:B------:R-:W-:Y:S02]  /*4520*/  HFMA2 R12, -RZ, RZ, 0, 5.9604644775390625e-08 ;  /* 0x00000001ff0c7431 */ /* 0x000fe400000001ff */
[----:B------:R-:W-:Y:S01]  /*4530*/  IMAD.MOV.U32 R8, RZ, RZ, 0x150 ;  /* 0x00000150ff087424 */ /* 0x000fe200078e00ff */
[----:B------:R-:W3:Y:S01]  /*4540*/  LDCU.64 UR6, c[0x4][0xe8] ;  /* 0x01001d00ff0677ac */ /* 0x000ee20008000a00 */
[----:B------:R-:W4:Y:S01]  /*4550*/  LDC.64 R14, c[0x4][R14] ;  /* 0x010000000e0e7b82 */ /* 0x000f220000000a00 */
[----:B------:R-:W-:Y:S01]  /*4560*/  IMAD.MOV.U32 R13, RZ, RZ, RZ ;  /* 0x000000ffff0d7224 */ /* 0x000fe200078e00ff */
[----:B------:R-:W5:Y:S01]  /*4570*/  LDCU.64 UR4, c[0x4][0x48] ;  /* 0x01000900ff0477ac */ /* 0x000f620008000a00 */
[----:B--2---:R-:W-:Y:S01]  /*4580*/  IMAD.U32 R4, RZ, RZ, UR8 ;  /* 0x00000008ff047e24 */ /* 0x004fe2000f8e00ff */
[----:B------:R-:W-:Y:S01]  /*4590*/  MOV R5, UR9 ;  /* 0x0000000900057c02 */ /* 0x000fe20008000f00 */
[----:B---3--:R-:W-:Y:S01]  /*45a0*/  IMAD.U32 R6, RZ, RZ, UR6 ;  /* 0x00000006ff067e24 */ /* 0x008fe2000f8e00ff */
[----:B------:R-:W-:Y:S01]  /*45b0*/  MOV R7, UR7 ;  /* 0x0000000700077c02 */ /* 0x000fe20008000f00 */
[----:B-----5:R-:W-:Y:S01]  /*45c0*/  IMAD.U32 R10, RZ, RZ, UR4 ;  /* 0x00000004ff0a7e24 */ /* 0x020fe2000f8e00ff */
[----:B------:R-:W-:-:S02]  /*45d0*/  MOV R11, UR5 ;  /* 0x00000005000b7c02 */ /* 0x000fc40008000f00 */
[----:B------:R-:W-:-:S07]  /*45e0*/  LEPC R20, `(.L_x_71) ;  /* 0x000000001014794e */ /* 0x000fce0000000000 */
[----:B-1--4-:R-:W-:Y:S05]  /*45f0*/  CALL.ABS.NOINC R14 ;  /* 0x000000000e007343 */ /* 0x012fea0003c00000 */
.L_x_71:
[----:B------:R-:W-:Y:S05]  /*4600*/  BSYNC.RECONVERGENT B6 ;  /* 0x0000000000067941 */ /* 0x000fea0003800200 */
.L_x_70:
[----:B------:R-:W-:Y:S01]  /*4610*/  IMAD.SHL.U32 R38, R19, 0x4000, RZ ;  /* 0x0000400013267824 */ /* 0x000fe200078e00ff */
[----:B------:R-:W-:Y:S01]  /*4620*/  LOP3.LUT P6, RZ, R80, 0x1, RZ, 0xc0, !PT ;  /* 0x0000000150ff7812 */ /* 0x000fe200078cc0ff */
[----:B------:R-:W-:Y:S01]  /*4630*/  IMAD.MOV.U32 R4, RZ, RZ, R49 ;  /* 0x000000ffff047224 */ /* 0x000fe200078e0031 */
[----:B------:R-:W-:Y:S01]  /*4640*/  BSSY.RECONVERGENT B6, `(.L_x_72) ;  /* 0x0000029000067945 */ /* 0x000fe20003800200 */
[----:B------:R-:W-:Y:S01]  /*4650*/  IMAD.MOV.U32 R5, RZ, RZ, RZ ;  /* 0x000000ffff057224 */ /* 0x000fe200078e00ff */
[----:B------:R-:W-:Y:S01]  /*4660*/  SHF.R.S32.HI R37, RZ, 0x1f, R38 ;  /* 0x0000001fff257819 */ /* 0x000fe20000011426 */
[----:B------:R-:W-:-:S03]  /*4670*/  IMAD.WIDE.U32 R6, R51, 0x4, R4 ;  /* 0x0000000433067825 */ /* 0x000fc600078e0004 */
[--C-:B------:R-:W-:Y:S02]  /*4680*/  SHF.R.U64 R38, R38, 0x1, R37.reuse ;  /* 0x0000000126267819 */ /* 0x100fe40000001225 */
[----:B------:R-:W-:Y:S02]  /*4690*/  SHF.R.U32.HI R37, RZ, 0x1, R37 ;  /* 0x00000001ff257819 */ /* 0x000fe40000011625 */
[----:B------:R-:W-:Y:S02]  /*46a0*/  LOP3.LUT R38, R38, 0xffffe000, RZ, 0xc0, !PT ;  /* 0xffffe00026267812 */ /* 0x000fe400078ec0ff */
[----:B------:R-:W-:Y:S02]  /*46b0*/  LOP3.LUT R37, R37, 0x1fffffff, RZ, 0xc0, !PT ;  /* 0x1fffffff25257812 */ /* 0x000fe400078ec0ff */
[----:B------:R-:W-:Y:S02]  /*46c0*/  IADD3 R38, P0, PT, R38, R17, RZ ;  /* 0x0000001126267210 */ /* 0x000fe40007f1e0ff */
[----:B------:R-:W-:-:S03]  /*46d0*/  SHF.R.U64 R54, R6, 0x3, R7 ;  /* 0x0000000306367819 */ /* 0x000fc60000001207 */
[----:B------:R-:W-:Y:S01]  /*46e0*/  IMAD.X R37, R37, 0x1, R16, P0 ;  /* 0x0000000125257824 */ /* 0x000fe200000e0610 */
[----:B-1----:R-:W-:-:S05]  /*46f0*/  IADD3 R0, P0, PT, R38, 0x1c400, RZ ;  /* 0x0001c40026007810 */ /* 0x002fca0007f1e0ff */
[----:B------:R-:W-:Y:S01]  /*4700*/  IMAD.X R5, RZ, RZ, R37, P0 ;  /* 0x000000ffff057224 */ /* 0x000fe200000e0625 */
[----:B------:R-:W-:-:S04]  /*4710*/  IADD3 R54, P0, PT, R54, R34, RZ ;  /* 0x0000002236367210 */ /* 0x000fc80007f1e0ff */
[C---:B------:R-:W-:Y:S02]  /*4720*/  SHF.R.U64 R3, R0.reuse, 0x3, R5 ;  /* 0x0000000300037819 */ /* 0x040fe40000001205 */
[----:B------:R-:W-:Y:S02]  /*4730*/  LEA.HI.X R55, R7, R50, RZ, 0x1d, P0 ;  /* 0x0000003207377211 */ /* 0x000fe400000fecff */
[----:B------:R-:W-:Y:S02]  /*4740*/  LOP3.LUT R4, R0, 0x70, R3, 0x78, !PT ;  /* 0x0000007000047812 */ /* 0x000fe400078e7803 */
[----:B------:R-:W-:Y:S02]  /*4750*/  ISETP.NE.U32.AND P0, PT, R49, RZ, PT ;  /* 0x000000ff3100720c */ /* 0x000fe40003f05070 */
[----:B------:R-:W-:Y:S02]  /*4760*/  MOV R4, R4 ;  /* 0x0000000400047202 */ /* 0x000fe40000000f00 */
[----:B------:R-:W-:-:S03]  /*4770*/  ISETP.NE.AND.EX P0, PT, RZ, RZ, PT, P0 ;  /* 0x000000ffff00720c */ /* 0x000fc60003f05300 */
[----:B------:R-:W-:Y:S01]  /*4780*/  @!PT LDS RZ, [RZ] ;  /* 0x00000000fffff984 */ /* 0x000fe20000000800 */
[----:B------:R-:W-:Y:S01]  /*4790*/  @!PT LDS RZ, [RZ] ;  /* 0x00000000fffff984 */ /* 0x000fe20000000800 */
[----:B------:R-:W-:Y:S01]  /*47a0*/  @!PT LDS RZ, [RZ] ;  /* 0x00000000fffff984 */ /* 0x000fe20000000800 */
[----:B------:R1:W-:Y:S10]  /*47b0*/  LDGSTS.E.BYPASS.LTC128B.128 [R4], desc[UR44][R54.64], !P6 ;  /* 0x0000000036047fae */ /* 0x0003f4000f181a2c */
[----:B------:R-:W-:Y:S05]  /*47c0*/  @!P0 BRA `(.L_x_73) ;  /* 0x0000000000408947 */ /* 0x000fea0003800000 */
        /* <DEDUP_REMOVED lines=16> */
.L_x_73:
[----:B------:R-:W-:Y:S05]  /*48d0*/  BSYNC.RECONVERGENT B6 ;  /* 0x0000000000067941 */ /* 0x000fea0003800200 */
.L_x_72:
[----:B------:R-:W-:Y:S01]  /*48e0*/  IADD3 R0, P0, PT, R38, 0x1cc00, RZ ;  /* 0x0001cc0026007810 */ /* 0x000fe20007f1e0ff */
[----:B------:R-:W-:Y:S01]  /*48f0*/  BSSY.RECONVERGENT B6, `(.L_x_74) ;  /* 0x000001f000067945 */ /* 0x000fe20003800200 */
[----:B------:R-:W-:-:S03]  /*4900*/  LOP3.LUT P6, RZ, R80, 0x2, RZ, 0xc0, !PT ;  /* 0x0000000250ff7812 */ /* 0x000fc600078cc0ff */
[----:B------:R-:W-:Y:S01]  /*4910*/  IMAD.X R7, RZ, RZ, R37, P0 ;  /* 0x000000ffff077224 */ /* 0x000fe200000e0625 */
[----:B-1----:R-:W-:-:S04]  /*4920*/  IADD3 R4, P0, PT, R54, R45, RZ ;  /* 0x0000002d36047210 */ /* 0x002fc80007f1e0ff */
[C---:B------:R-:W-:Y:S01]  /*4930*/  SHF.R.U64 R3, R0.reuse, 0x3, R7 ;  /* 0x0000000300037819 */ /* 0x040fe20000001207 */
[----:B------:R-:W-:Y:S01]  /*4940*/  IMAD.X R5, R55, 0x1, R44, P0 ;  /* 0x0000000137057824 */ /* 0x000fe200000e062c */
[----:B------:R-:W-:Y:S02]  /*4950*/  ISETP.NE.U32.AND P0, PT, R49, RZ, PT ;  /* 0x000000ff3100720c */ /* 0x000fe40003f05070 */
[----:B------:R-:W-:Y:S02]  /*4960*/  LOP3.LUT R6, R0, 0x70, R3, 0x78, !PT ;  /* 0x0000007000067812 */ /* 0x000fe400078e7803 */
[----:B------:R-:W-:Y:S02]  /*4970*/  ISETP.NE.AND.EX P0, PT, RZ, RZ, PT, P0 ;  /* 0x000000ffff00720c */ /* 0x000fe40003f05300 */
[----:B------:R-:W-:-:S05]  /*4980*/  MOV R0, R6 ;  /* 0x0000000600007202 */ /* 0x000fca0000000f00 */
[----:B------:R-:W-:Y:S01]  /*4990*/  @!PT LDS RZ, [RZ] ;  /* 0x00000000fffff984 */ /* 0x000fe20000000800 */
[----:B------:R-:W-:Y:S01]  /*49a0*/  @!PT LDS RZ, [RZ] ;  /* 0x00000000fffff984 */ /* 0x000fe20000000800 */
[----:B------:R-:W-:Y:S01]  /*49b0*/  @!PT LDS RZ, [RZ] ;  /* 0x00000000fffff984 */ /* 0x000fe20000000800 */
[----:B------:R1:W-:Y:S06]  /*49c0*/  LDGSTS.E.BYPASS.LTC128B.128 [R0], desc[UR44][R4.64], !P6 ;  /* 0x0000000004007fae */ /* 0x0003ec000f181a2c */
        /* <DEDUP_REMOVED lines=17> */
.L_x_75:
[----:B------:R-:W-:Y:S05]  /*4ae0*/  BSYNC.RECONVERGENT B6 ;  /* 0x0000000000067941 */ /* 0x000fea0003800200 */
.L_x_74:
[----:B-1----:R-:W-:Y:S01]  /*4af0*/  IADD3 R0, P0, PT, R38, 0x1d400, RZ ;  /* 0x0001d40026007810 */ /* 0x002fe20007f1e0ff */
[----:B------:R-:W-:Y:S01]  /*4b00*/  BSSY.RECONVERGENT B6, `(.L_x_76) ;  /* 0x000001f000067945 */ /* 0x000fe20003800200 */
[----:B------:R-:W-:-:S03]  /*4b10*/  LOP3.LUT P6, RZ, R80, 0x4, RZ, 0xc0, !PT ;  /* 0x0000000450ff7812 */ /* 0x000fc600078cc0ff */
[----:B------:R-:W-:Y:S01]  /*4b20*/  IMAD.X R7, RZ, RZ, R37, P0 ;  /* 0x000000ffff077224 */ /* 0x000fe200000e0625 */
[----:B------:R-:W-:-:S04]  /*4b30*/  IADD3 R4, P0, PT, R54, R43, RZ ;  /* 0x0000002b36047210 */ /* 0x000fc80007f1e0ff */
        /* <DEDUP_REMOVED lines=27> */
.L_x_77:
[----:B------:R-:W-:Y:S05]  /*4cf0*/  BSYNC.RECONVERGENT B6 ;  /* 0x0000000000067941 */ /* 0x000fea0003800200 */
.L_x_76:
[----:B------:R-:W-:Y:S02]  /*4d00*/  IADD3 R38, P0, PT, R38, 0x1dc00, RZ ;  /* 0x0001dc0026267810 */ /* 0x000fe40007f1e0ff */
[----:B------:R-:W-:-:S03]  /*4d10*/  LOP3.LUT P6, RZ, R80, 0x8, RZ, 0xc0, !PT ;  /* 0x0000000850ff7812 */ /* 0x000fc600078cc0ff */
[----:B-1----:R-:W-:Y:S01]  /*4d20*/  IMAD.X R5, RZ, RZ, R37, P0 ;  /* 0x000000ffff057224 */ /* 0x002fe200000e0625 */
[----:B------:R-:W-:-:S04]  /*4d30*/  IADD3 R6, P0, PT, R54, R41, RZ ;  /* 0x0000002936067210 */ /* 0x000fc80007f1e0ff */
[C---:B------:R-:W-:Y:S01]  /*4d40*/  SHF.R.U64 R0, R38.reuse, 0x3, R5 ;  /* 0x0000000326007819 */ /* 0x040fe20000001205 */
[----:B------:R-:W-:Y:S01]  /*4d50*/  IMAD.X R7, R55, 0x1, R40, P0 ;  /* 0x0000000137077824 */ /* 0x000fe200000e0628 */
[----:B------:R-:W-:Y:S02]  /*4d60*/  PLOP3.LUT P0, PT, PT, PT, PT, 0x80, 0x8 ;  /* 0x000000000008781c */ /* 0x000fe40003f0f070 */
[----:B------:R-:W-:-:S04]  /*4d70*/  LOP3.LUT R4, R38, 0x70, R0, 0x78, !PT ;  /* 0x0000007026047812 */ /* 0x000fc800078e7800 */
[----:B------:R-:W-:-:S05]  /*4d80*/  MOV R4, R4 ;  /* 0x0000000400047202 */ /* 0x000fca0000000f00 */
[----:B------:R-:W-:Y:S01]  /*4d90*/  @!PT LDS RZ, [RZ] ;  /* 0x00000000fffff984 */ /* 0x000fe20000000800 */
[----:B------:R-:W-:Y:S01]  /*4da0*/  @!PT LDS RZ, [RZ] ;  /* 0x00000000fffff984 */ /* 0x000fe20000000800 */
[----:B------:R-:W-:Y:S01]  /*4db0*/  @!PT LDS RZ, [RZ] ;  /* 0x00000000fffff984 */ /* 0x000fe20000000800 */
[----:B------:R1:W-:Y:S01]  /*4dc0*/  LDGSTS.E.BYPASS.LTC128B.128 [R4], desc[UR44][R6.64], !P6 ;  /* 0x0000000006047fae */ /* 0x0003e2000f181a2c */
[----:B------:R-:W-:Y:S01]  /*4dd0*/  NOP ;  /* 0x0000000000007918 */ /* 0x000fe20000000000 */
.L_x_78:
[----:B------:R-:W-:Y:S02]  /*4de0*/  PLOP3.LUT P1, PT, P1, P0, PT, 0xf2, 0x2f ;  /* 0x00000000002f781c */ /* 0x000fe40000f21e72 */
[----:B------:R-:W-:-:S08]  /*4df0*/  @P0 R2UR P1, UR4, R39 ;  /* 0x00000000270402ca */ /* 0x000fd00000020000 */
[----:B------:R-:W-:-:S05]  /*4e00*/  @P0 PLOP3.LUT P0, PT, P1, PT, PT, 0x80, 0x8 ;  /* 0x000000000008081c */ /* 0x000fca0000f0f070 */
[----:B------:R-:W-:Y:S01]  /*4e10*/  @!P1 SYNCS.ARRIVE.TRANS64.RED.A0T1 RZ, [UR4+0x70], RZ ;  /* 0x000070ffffff99a7 */ /* 0x000fe20008200404 */
[----:B------:R-:W-:Y:S07]  /*4e20*/  @!P1 ARRIVES.LDGSTSBAR.64.TRANSCNT [UR4+0x70] ;  /* 0x00007000ff0099b0 */ /* 0x000fee0008002a04 */
[----:B------:R-:W-:Y:S05]  /*4e30*/  @P0 BRA.U.ANY `(.L_x_78) ;  /* 0xfffffffd00e80947 */ /* 0x000fea000393ffff */
[----:B------:R-:W-:Y:S01]  /*4e40*/  VIADD R52, R52, 0x1 ;  /* 0x0000000134347836 */ /* 0x000fe20000000000 */
[----:B------:R-:W-:-:S04]  /*4e50*/  NOP ;  /* 0x0000000000007918 */ /* 0x000fc80000000000 */
[----:B------:R-:W-:Y:S01]  /*4e60*/  ISETP.NE.AND P0, PT, R52, RZ, PT ;  /* 0x000000ff3400720c */ /* 0x000fe20003f05270 */
[----:B------:R-:W-:Y:S01]  /*4e70*/  VIADD R19, R19, 0x1 ;  /* 0x0000000113137836 */ /* 0x000fe20000000000 */
[----:B------:R2:W-:Y:S01]  /*4e80*/  SYNCS.ARRIVE.TRANS64.A1T0 RZ, [R39+URZ+0x70], RZ ;  /* 0x000070ff27ff79a7 */ /* 0x0005e200081000ff */
[----:B------:R-:W-:-:S03]  /*4e90*/  VIADD R51, R51, 0x100 ;  /* 0x0000010033337836 */ /* 0x000fc60000000000 */
[----:B------:R-:W-:-:S04]  /*4ea0*/  ISETP.NE.AND P1, PT, R19, 0x7, PT ;  /* 0x000000071300780c */ /* 0x000fc80003f25270 */
[----:B------:R-:W-:Y:S02]  /*4eb0*/  SEL R0, RZ, 0x1, P1 ;  /* 0x00000001ff007807 */ /* 0x000fe40000800000 */
[----:B------:R-:W-:Y:S02]  /*4ec0*/  SEL R19, R19, RZ, P1 ;  /* 0x000000ff13137207 */ /* 0x000fe40000800000 */
[----:B------:R-:W-:Y:S01]  /*4ed0*/  LOP3.LUT R25, R25, R0, RZ, 0x3c, !PT ;  /* 0x0000000019197212 */ /* 0x000fe200078e3cff */
[----:B------:R-:W-:Y:S06]  /*4ee0*/  @P0 BRA `(.L_x_79) ;  /* 0xfffffff400580947 */ /* 0x000fec000383ffff */
[----:B------:R-:W-:Y:S05]  /*4ef0*/  BSYNC B7 ;  /* 0x0000000000077941 */ /* 0x000fea0003800000 */
.L_x_67:
[----:B-1----:R-:W-:-:S05]  /*4f00*/  SHF.L.U32 R4, R36, 0x8, RZ ;  /* 0x0000000824047819 */ /* 0x002fca00000006ff */
[----:B------:R-:W-:-:S04]  /*4f10*/  IMAD.WIDE.U32 R4, R4, 0x4, RZ ;  /* 0x0000000404047825 */ /* 0x000fc800078e00ff */
.L_x_66:
[----:B------:R-:W-:Y:S05]  /*4f20*/  BSYNC B8 ;  /* 0x0000000000087941 */ /* 0x000fea0003800000 */
.L_x_65:
[----:B------:R-:W-:Y:S01]  /*4f30*/  ISETP.NE.AND P0, PT, R35, RZ, PT ;  /* 0x000000ff2300720c */ /* 0x000fe20003f05270 */
[----:B------:R-:W-:-:S12]  /*4f40*/  BSSY B7, `(.L_x_80) ;  /* 0x00000b0000077945 */ /* 0x000fd80003800000 */
[----:B------:R-:W-:Y:S05]  /*4f50*/  @!P0 BRA `(.L_x_81) ;  /* 0x0000000800b88947 */ /* 0x000fea0003800000 */
[C---:B------:R-:W-:Y:S01]  /*4f60*/  LEA R35, R19.reuse, UR48, 0x3 ;  /* 0x0000003013237c11 */ /* 0x040fe2000f8e18ff */
[----:B------:R-:W-:Y:S01]  /*4f70*/  IMAD.SHL.U32 R36, R19, 0x4000, RZ ;  /* 0x0000400013247824 */ /* 0x000fe200078e00ff */
[----:B------:R-:W-:Y:S01]  /*4f80*/  SHF.L.U32 R3, R25, 0x1f, RZ ;  /* 0x0000001f19037819 */ /* 0x000fe200000006ff */
[----:B------:R-:W-:Y:S01]  /*4f90*/  BSSY B0, `(.L_x_82) ;  /* 0x000000c000007945 */ /* 0x000fe20003800000 */
[----:B------:R-:W-:Y:S02]  /*4fa0*/  IADD3 R40, P0, PT, R4, R49, RZ ;  /* 0x0000003104287210 */ /* 0x000fe40007f1e0ff */
[----:B------:R-:W1:Y:S03]  /*4fb0*/  SYNCS.PHASECHK.TRANS64.TRYWAIT P2, [R35+URZ+0xa8], R3 ;  /* 0x0000a803230075a7 */ /* 0x000e6600080411ff */
[----:B------:R-:W-:Y:S01]  /*4fc0*/  IMAD.X R0, RZ, RZ, R5, P0 ;  /* 0x000000ffff007224 */ /* 0x000fe200000e0605 */
[----:B------:R-:W-:-:S04]  /*4fd0*/  ISETP.NE.U32.AND P0, PT, R49, RZ, PT ;  /* 0x000000ff3100720c */ /* 0x000fc80003f05070 */
[----:B------:R-:W-:Y:S02]  /*4fe0*/  SHF.R.U64 R40, R40, 0x3, R0 ;  /* 0x0000000328287819 */ /* 0x000fe40000001200 */
[----:B------:R-:W-:Y:S02]  /*4ff0*/  ISETP.NE.AND.EX P0, PT, RZ, RZ, PT, P0 ;  /* 0x000000ffff00720c */ /* 0x000fe40003f05300 */
[----:B------:R-:W-:Y:S02]  /*5000*/  IADD3 R40, P1, PT, R40, R34, RZ ;  /* 0x0000002228287210 */ /* 0x000fe40007f3e0ff */
[----:B------:R-:W-:-:S04]  /*5010*/  SHF.R.S32.HI R34, RZ, 0x1f, R36 ;  /* 0x0000001fff227819 */ /* 0x000fc80000011424 */
[--C-:B------:R-:W-:Y:S02]  /*5020*/  SHF.R.U64 R36, R36, 0x1, R34.reuse ;  /* 0x0000000124247819 */ /* 0x100fe40000001222 */
[----:B------:R-:W-:Y:S01]  /*5030*/  SHF.R.U32.HI R34, RZ, 0x1, R34 ;  /* 0x00000001ff227819 */ /* 0x000fe20000011622 */
[----:B-1----:R-:W-:Y:S06]  /*5040*/  @!P2 BRA `(.L_x_83) ;  /* 0x0000008c0030a947 */ /* 0x002fec0003800000 */
.L_x_285:
[----:B------:R-:W-:Y:S05]  /*5050*/  BSYNC B0 ;  /* 0x0000000000007941 */ /* 0x000fea0003800000 */
.L_x_82:
[----:B------:R-:W-:Y:S01]  /*5060*/  BSSY.RECONVERGENT B6, `(.L_x_84) ;  /* 0x0000015000067945 */ /* 0x000fe20003800200 */
[----:B------:R-:W-:Y:S02]  /*5070*/  LEA.HI.X R41, R0, R50, RZ, 0x1d, P1 ;  /* 0x0000003200297211 */ /* 0x000fe400008fecff */
[----:B------:R-:W-:Y:S02]  /*5080*/  LOP3.LUT R36, R36, 0xffffe000, RZ, 0xc0, !PT ;  /* 0xffffe00024247812 */ /* 0x000fe400078ec0ff */
[----:B------:R-:W-:Y:S01]  /*5090*/  LOP3.LUT R34, R34, 0x1fffffff, RZ, 0xc0, !PT ;  /* 0x1fffffff22227812 */ /* 0x000fe200078ec0ff */
[----:B------:R-:W-:Y:S05]  /*50a0*/  @!P0 BRA `(.L_x_85) ;  /* 0x0000000000408947 */ /* 0x000fea0003800000 */
[----:B------:R-:W-:Y:S01]  /*50b0*/  MOV R14, 0x0 ;  /* 0x00000000000e7802 */ /* 0x000fe20000000f00 */
[----:B------:R-:W3:Y:S01]  /*50c0*/  LDCU.64 UR8, c[0x4][0xe0] ;  /* 0x01001c00ff0877ac */ /* 0x000ee20008000a00 */
[----:B------:R-:W-:Y:S02]  /*50d0*/  HFMA2 R12, -RZ, RZ, 0, 5.9604644775390625e-08 ;  /* 0x00000001ff0c7431 */ /* 0x000fe400000001ff */
[----:B------:R-:W-:Y:S01]  /*50e0*/  IMAD.MOV.U32 R8, RZ, RZ, 0x150 ;  /* 0x00000150ff087424 */ /* 0x000fe200078e00ff */
[----:B------:R-:W4:Y:S01]  /*50f0*/  LDCU.64 UR6, c[0x4][0xe8] ;  /* 0x01001d00ff0677ac */ /* 0x000f220008000a00 */
[----:B------:R-:W1:Y:S01]  /*5100*/  LDC.64 R14, c[0x4][R14] ;  /* 0x010000000e0e7b82 */ /* 0x000e620000000a00 */
[----:B------:R-:W-:Y:S01]  /*5110*/  IMAD.MOV.U32 R13, RZ, RZ, RZ ;  /* 0x000000ffff0d7224 */ /* 0x000fe200078e00ff */
[----:B------:R-:W2:Y:S01]  /*5120*/  LDCU.64 UR4, c[0x4][0x48] ;  /* 0x01000900ff0477ac */ /* 0x000ea20008000a00 */
[----:B---3--:R-:W-:Y:S01]  /*5130*/  IMAD.U32 R4, RZ, RZ, UR8 ;  /* 0x00000008ff047e24 */ /* 0x008fe2000f8e00ff */
[----:B------:R-:W-:Y:S01]  /*5140*/  MOV R5, UR9 ;  /* 0x0000000900057c02 */ /* 0x000fe20008000f00 */
[----:B----4-:R-:W-:Y:S01]  /*5150*/  IMAD.U32 R6, RZ, RZ, UR6 ;  /* 0x00000006ff067e24 */ /* 0x010fe2000f8e00ff */
[----:B------:R-:W-:Y:S01]  /*5160*/  MOV R7, UR7 ;  /* 0x0000000700077c02 */ /* 0x000fe20008000f00 */
[----:B--2---:R-:W-:Y:S01]  /*5170*/  IMAD.U32 R10, RZ, RZ, UR4 ;  /* 0x00000004ff0a7e24 */ /* 0x004fe2000f8e00ff */
[----:B------:R-:W-:-:S02]  /*5180*/  MOV R11, UR5 ;  /* 0x00000005000b7c02 */ /* 0x000fc40008000f00 */
[----:B------:R-:W-:-:S07]  /*5190*/  LEPC R20, `(.L_x_85) ;  /* 0x000000001014794e */ /* 0x000fce0000000000 */
[----:B-1---5:R-:W-:Y:S05]  /*51a0*/  CALL.ABS.NOINC R14 ;  /* 0x000000000e007343 */ /* 0x022fea0003c00000 */
.L_x_85:
[----:B------:R-:W-:Y:S05]  /*51b0*/  BSYNC.RECONVERGENT B6 ;  /* 0x0000000000067941 */ /* 0x000fea0003800200 */
.L_x_84:
[----:B------:R-:W-:Y:S01]  /*51c0*/  IADD3 R36, P0, PT, R36, R17, RZ ;  /* 0x0000001124247210 */ /* 0x000fe20007f1e0ff */
[----:B------:R-:W-:Y:S01]  /*51d0*/  BSSY.RECONVERGENT B6, `(.L_x_86) ;  /* 0x0000021000067945 */ /* 0x000fe20003800200 */
[----:B------:R-:W-:-:S03]  /*51e0*/  ISETP.NE.U32.AND P1, PT, R49, RZ, PT ;  /* 0x000000ff3100720c */ /* 0x000fc60003f25070 */
[----:B------:R-:W-:Y:S01]  /*51f0*/  IMAD.X R34, R34, 0x1, R16, P0 ;  /* 0x0000000122227824 */ /* 0x000fe200000e0610 */
[----:B------:R-:W-:Y:S02]  /*5200*/  IADD3 R0, P0, PT, R36, 0x1c400, RZ ;  /* 0x0001c40024007810 */ /* 0x000fe40007f1e0ff */
[----:B------:R-:W-:-:S03]  /*5210*/  ISETP.NE.AND.EX P1, PT, RZ, RZ, PT, P1 ;  /* 0x000000ffff00720c */ /* 0x000fc60003f25310 */
[----:B------:R-:W-:Y:S01]  /*5220*/  IMAD.X R5, RZ, RZ, R34, P0 ;  /* 0x000000ffff057224 */ /* 0x000fe200000e0622 */
[----:B-----5:R-:W-:-:S04]  /*5230*/  ISETP.GE.AND P0, PT, R77, R29, PT ;  /* 0x0000001d4d00720c */ /* 0x020fc80003f06270 */
[----:B-1----:R-:W-:-:S04]  /*5240*/  SHF.R.U64 R3, R0, 0x3, R5 ;  /* 0x0000000300037819 */ /* 0x002fc80000001205 */
[----:B------:R-:W-:-:S04]  /*5250*/  LOP3.LUT R4, R0, 0x70, R3, 0x78, !PT ;  /* 0x0000007000047812 */ /* 0x000fc800078e7803 */
[----:B------:R-:W-:-:S05]  /*5260*/  MOV R4, R4 ;  /* 0x0000000400047202 */ /* 0x000fca0000000f00 */
[----:B------:R-:W-:Y:S01]  /*5270*/  @!PT LDS RZ, [RZ] ;  /* 0x00000000fffff984 */ /* 0x000fe20000000800 */
[----:B------:R-:W-:Y:S01]  /*5280*/  @!PT LDS RZ, [RZ] ;  /* 0x00000000fffff984 */ /* 0x000fe20000000800 */
[----:B------:R-:W-:Y:S01]  /*5290*/  @!PT LDS RZ, [RZ] ;  /* 0x00000000fffff984 */ /* 0x000fe20000000800 */
[----:B------:R1:W-:Y:S01]  /*52a0*/  LDGSTS.E.BYPASS.LTC128B.128 [R4], desc[UR44][R40.64], !P0 ;  /* 0x0000000028047fae */ /* 0x0003e2000c181a2c */
[----:B------:R-:W-:-:S05]  /*52b0*/  IADD3 R38, P0, PT, R32, R49, RZ ;  /* 0x0000003120267210 */ /* 0x000fca0007f1e0ff */
[----:B------:R-:W-:Y:S01]  /*52c0*/  IMAD.X R37, RZ, RZ, R33, P0 ;  /* 0x000000ffff257224 */ /* 0x000fe200000e0621 */
[----:B------:R-:W-:Y:S07]  /*52d0*/  @!P1 BRA `(.L_x_87) ;  /* 0x0000000000409947 */ /* 0x000fee0003800000 */
[----:B------:R-:W-:Y:S01]  /*52e0*/  MOV R14, 0x0 ;  /* 0x00000000000e7802 */ /* 0x000fe20000000f00 */
[----:B------:R-:W1:Y:S01]  /*52f0*/  LDCU.64 UR8, c[0x4][0xe0] ;  /* 0x01001c00ff0877ac */ /* 0x000e620008000a00 */
[----:B------:R-:W-:Y:S02]  /*5300*/  HFMA2 R12, -RZ, RZ, 0, 5.9604644775390625e-08 ;  /* 0x00000001ff0c7431 */ /* 0x000fe400000001ff */
[----:B------:R-:W-:Y:S01]  /*5310*/  IMAD.MOV.U32 R8, RZ, RZ, 0x150 ;  /* 0x00000150ff087424 */ /* 0x000fe200078e00ff */
[----:B------:R-:W3:Y:S01]  /*5320*/  LDCU.64 UR6, c[0x4][0xe8] ;  /* 0x01001d00ff0677ac */ /* 0x000ee20008000a00 */
[----:B------:R-:W4:Y:S01]  /*5330*/  LDC.64 R14, c[0x4][R14] ;  /* 0x010000000e0e7b82 */ /* 0x000f220000000a00 */
[----:B------:R-:W-:Y:S01]  /*5340*/  IMAD.MOV.U32 R13, RZ, RZ, RZ ;  /* 0x000000ffff0d7224 */ /* 0x000fe200078e00ff */
[----:B------:R-:W5:Y:S01]  /*5350*/  LDCU.64 UR4, c[0x4][0x48] ;  /* 0x01000900ff0477ac */ /* 0x000f620008000a00 */
[----:B-1----:R-:W-:Y:S01]  /*5360*/  IMAD.U32 R4, RZ, RZ, UR8 ;  /* 0x00000008ff047e24 */ /* 0x002fe2000f8e00ff */
[----:B------:R-:W-:Y:S01]  /*5370*/  MOV R5, UR9 ;  /* 0x0000000900057c02 */ /* 0x000fe20008000f00 */
[----:B---3--:R-:W-:Y:S01]  /*5380*/  IMAD.U32 R6, RZ, RZ, UR6 ;  /* 0x00000006ff067e24 */ /* 0x008fe2000f8e00ff */
[----:B------:R-:W-:Y:S01]  /*5390*/  MOV R7, UR7 ;  /* 0x0000000700077c02 */ /* 0x000fe20008000f00 */
[----:B-----5:R-:W-:Y:S01]  /*53a0*/  IMAD.U32 R10, RZ, RZ, UR4 ;  /* 0x00000004ff0a7e24 */ /* 0x020fe2000f8e00ff */
[----:B------:R-:W-:-:S02]  /*53b0*/  MOV R11, UR5 ;  /* 0x00000005000b7c02 */ /* 0x000fc40008000f00 */
[----:B------:R-:W-:-:S07]  /*53c0*/  LEPC R20, `(.L_x_87) ;  /* 0x000000001014794e */ /* 0x000fce0000000000 */
[----:B--2-4-:R-:W-:Y:S05]  /*53d0*/  CALL.ABS.NOINC R14 ;  /* 0x000000000e007343 */ /* 0x014fea0003c00000 */
.L_x_87:
[----:B------:R-:W-:Y:S05]  /*53e0*/  BSYNC.RECONVERGENT B6 ;  /* 0x0000000000067941 */ /* 0x000fea0003800200 */
.L_x_86:
[----:B------:R-:W-:Y:S01]  /*53f0*/  IADD3 R0, P0, PT, R36, 0x1cc00, RZ ;  /* 0x0001cc0024007810 */ /* 0x000fe20007f1e0ff */
[----:B------:R-:W-:Y:S01]  /*5400*/  BSSY.RECONVERGENT B6, `(.L_x_88) ;  /* 0x0000020000067945 */ /* 0x000fe20003800200 */
[----:B-1----:R-:W-:-:S03]  /*5410*/  SHF.R.U64 R4, R38, 0x3, R37 ;  /* 0x0000000326047819 */ /* 0x002fc60000001225 */
[----:B------:R-:W-:Y:S01]  /*5420*/  IMAD.X R5, RZ, RZ, R34, P0 ;  /* 0x000000ffff057224 */ /* 0x000fe200000e0622 */
[----:B------:R-:W-:Y:S02]  /*5430*/  ISETP.GE.AND P0, PT, R48, R29, PT ;  /* 0x0000001d3000720c */ /* 0x000fe40003f06270 */
[----:B------:R-:W-:Y:S02]  /*5440*/  IADD3 R6, P1, PT, R4, R40, RZ ;  /* 0x0000002804067210 */ /* 0x000fe40007f3e0ff */
[C---:B------:R-:W-:Y:S02]  /*5450*/  SHF.R.U64 R3, R0.reuse, 0x3, R5 ;  /* 0x0000000300037819 */ /* 0x040fe40000001205 */
[----:B------:R-:W-:Y:S02]  /*5460*/  LEA.HI.X R7, R37, R41, RZ, 0x1d, P1 ;  /* 0x0000002925077211 */ /* 0x000fe400008fecff */
[----:B------:R-:W-:-:S04]  /*5470*/  LOP3.LUT R4, R0, 0x70, R3, 0x78, !PT ;  /* 0x0000007000047812 */ /* 0x000fc800078e7803 */
[----:B------:R-:W-:-:S05]  /*5480*/  MOV R4, R4 ;  /* 0x0000000400047202 */ /* 0x000fca0000000f00 */
[----:B------:R-:W-:Y:S01]  /*5490*/  @!PT LDS RZ, [RZ] ;  /* 0x00000000fffff984 */ /* 0x000fe20000000800 */
[----:B------:R-:W-:Y:S01]  /*54a0*/  @!PT LDS RZ, [RZ] ;  /* 0x00000000fffff984 */ /* 0x000fe20000000800 */
[----:B------:R-:W-:Y:S01]  /*54b0*/  @!PT LDS RZ, [RZ] ;  /* 0x00000000fffff984 */ /* 0x000fe20000000800 */
[----:B------:R1:W-:Y:S01]  /*54c0*/  LDGSTS.E.BYPASS.LTC128B.128 [R4], desc[UR44][R6.64], !P0 ;  /* 0x0000000006047fae */ /* 0x0003e2000c181a2c */
[----:B------:R-:W-:-:S04]  /*54d0*/  ISETP.NE.U32.AND P0, PT, R49, RZ, PT ;  /* 0x000000ff3100720c */ /* 0x000fc80003f05070 */
[----:B------:R-:W-:-:S13]  /*54e0*/  ISETP.NE.AND.EX P0, PT, RZ, RZ, PT, P0 ;  /* 0x000000ffff00720c */ /* 0x000fda0003f05300 */
[----:B------:R-:W-:Y:S05]  /*54f0*/  @!P0 BRA `(.L_x_89) ;  /* 0x0000000000408947 */ /* 0x000fea0003800000 */
        /* <DEDUP_REMOVED lines=16> */
.L_x_89:
[----:B------:R-:W-:Y:S05]  /*5600*/  BSYNC.RECONVERGENT B6 ;  /* 0x0000000000067941 */ /* 0x000fea0003800200 */
.L_x_88:
[----:B------:R-:W-:Y:S01]  /*5610*/  IADD3 R3, P1, PT, R36, 0x1d400, RZ ;  /* 0x0001d40024037810 */ /* 0x000fe20007f3e0ff */
[----:B------:R-:W3:Y:S01]  /*5620*/  LDC R0, c[0x0][0x3b0] ;  /* 0x0000ec00ff007b82 */ /* 0x000ee20000000800 */
[----:B-1----:R-:W-:Y:S01]  /*5630*/  IADD3 R6, P0, PT, R32, R38, RZ ;  /* 0x0000002620067210 */ /* 0x002fe20007f1e0ff */
[----:B------:R-:W-:Y:S02]  /*5640*/  BSSY.RECONVERGENT B6, `(.L_x_90) ;  /* 0x0000026000067945 */ /* 0x000fe40003800200 */
[----:B------:R-:W-:Y:S02]  /*5650*/  IMAD.X R9, RZ, RZ, R34, P1 ;  /* 0x000000ffff097224 */ /* 0x000fe400008e0622 */
[----:B------:R-:W-:Y:S01]  /*5660*/  IMAD.X R5, R33, 0x1, R37, P0 ;  /* 0x0000000121057824 */ /* 0x000fe200000e0625 */
[----:B------:R-:W-:Y:S02]  /*5670*/  ISETP.GE.AND P0, PT, R47, R29, PT ;  /* 0x0000001d2f00720c */ /* 0x000fe40003f06270 */
[----:B------:R-:W-:-:S02]  /*5680*/  SHF.R.U64 R4, R3, 0x3, R9 ;  /* 0x0000000303047819 */ /* 0x000fc40000001209 */
[----:B------:R-:W-:Y:S02]  /*5690*/  SHF.R.U64 R6, R6, 0x3, R5 ;  /* 0x0000000306067819 */ /* 0x000fe40000001205 */
[----:B------:R-:W-:Y:S02]  /*56a0*/  LOP3.LUT R8, R3, 0x70, R4, 0x78, !PT ;  /* 0x0000007003087812 */ /* 0x000fe400078e7804 */
[----:B------:R-:W-:Y:S02]  /*56b0*/  IADD3 R6, P1, PT, R6, R40, RZ ;  /* 0x0000002806067210 */ /* 0x000fe40007f3e0ff */
[----:B------:R-:W-:Y:S02]  /*56c0*/  MOV R8, R8 ;  /* 0x0000000800087202 */ /* 0x000fe40000000f00 */
[----:B------:R-:W-:-:S05]  /*56d0*/  LEA.HI.X R7, R5, R41, RZ, 0x1d, P1 ;  /* 0x0000002905077211 */ /* 0x000fca00008fecff */
[----:B------:R-:W-:Y:S01]  /*56e0*/  @!PT LDS RZ, [RZ] ;  /* 0x00000000fffff984 */ /* 0x000fe20000000800 */
[----:B------:R-:W-:Y:S01]  /*56f0*/  @!PT LDS RZ, [RZ] ;  /* 0x00000000fffff984 */ /* 0x000fe20000000800 */
[----:B------:R-:W-:Y:S01]  /*5700*/  @!PT LDS RZ, [RZ] ;  /* 0x00000000fffff984 */ /* 0x000fe20000000800 */
[----:B------:R1:W-:Y:S01]  /*5710*/  LDGSTS.E.BYPASS.LTC128B.128 [R8], desc[UR44][R6.64], !P0 ;  /* 0x0000000006087fae */ /* 0x0003e2000c181a2c */
[----:B------:R-:W-:Y:S02]  /*5720*/  ISETP.NE.U32.AND P0, PT, R49, RZ, PT ;  /* 0x000000ff3100720c */ /* 0x000fe40003f05070 */
[C---:B---3--:R-:W-:Y:S02]  /*5730*/  LEA R38, P1, R0.reuse, R38, 0x7 ;  /* 0x0000002600267211 */ /* 0x048fe400078238ff */
[----:B------:R-:W-:Y:S02]  /*5740*/  ISETP.NE.AND.EX P0, PT, RZ, RZ, PT, P0 ;  /* 0x000000ffff00720c */ /* 0x000fe40003f05300 */
[----:B------:R-:W-:-:S04]  /*5750*/  LEA.HI.X R0, R0, R37, R18, 0x7, P1 ;  /* 0x0000002500007211 */ /* 0x000fc800008f3c12 */
[----:B------:R-:W-:-:S04]  /*5760*/  SHF.R.U64 R38, R38, 0x3, R0 ;  /* 0x0000000326267819 */ /* 0x000fc80000001200 */
[----:B------:R-:W-:-:S04]  /*5770*/  IADD3 R38, P1, PT, R38, R40, RZ ;  /* 0x0000002826267210 */ /* 0x000fc80007f3e0ff */
[----:B--2---:R-:W-:Y:S01]  /*5780*/  LEA.HI.X R39, R0, R41, RZ, 0x1d, P1 ;  /* 0x0000002900277211 */ /* 0x004fe200008fecff */
[----:B-1----:R-:W-:Y:S08]  /*5790*/  @!P0 BRA `(.L_x_91) ;  /* 0x0000000000408947 */ /* 0x002ff00003800000 */
        /* <DEDUP_REMOVED lines=16> */
.L_x_91:
[----:B------:R-:W-:Y:S05]  /*58a0*/  BSYNC.RECONVERGENT B6 ;  /* 0x0000000000067941 */ /* 0x000fea0003800200 */
.L_x_90:
[----:B------:R-:W-:-:S05]  /*58b0*/  IADD3 R36, P0, PT, R36, 0x1dc00, RZ ;  /* 0x0001dc0024247810 */ /* 0x000fca0007f1e0ff */
[----:B------:R-:W-:Y:S01]  /*58c0*/  IMAD.X R5, RZ, RZ, R34, P0 ;  /* 0x000000ffff057224 */ /* 0x000fe200000e0622 */
[----:B------:R-:W-:-:S04]  /*58d0*/  ISETP.GE.AND P0, PT, R46, R29, PT ;  /* 0x0000001d2e00720c */ /* 0x000fc80003f06270 */
[----:B------:R-:W-:-:S04]  /*58e0*/  SHF.R.U64 R0, R36, 0x3, R5 ;  /* 0x0000000324007819 */ /* 0x000fc80000001205 */
[----:B------:R-:W-:-:S04]  /*58f0*/  LOP3.LUT R4, R36, 0x70, R0, 0x78, !PT ;  /* 0x0000007024047812 */ /* 0x000fc800078e7800 */
[----:B------:R-:W-:-:S05]  /*5900*/  MOV R4, R4 ;  /* 0x0000000400047202 */ /* 0x000fca0000000f00 */
[----:B------:R-:W-:Y:S01]  /*5910*/  @!PT LDS RZ, [RZ] ;  /* 0x00000000fffff984 */ /* 0x000fe20000000800 */
[----:B------:R-:W-:Y:S01]  /*5920*/  @!PT LDS RZ, [RZ] ;  /* 0x00000000fffff984 */ /* 0x000fe20000000800 */
[----:B------:R-:W-:Y:S01]  /*5930*/  @!PT LDS RZ, [RZ] ;  /* 0x00000000fffff984 */ /* 0x000fe20000000800 */
[----:B------:R1:W-:Y:S01]  /*5940*/  LDGSTS.E.BYPASS.LTC128B.128 [R4], desc[UR44][R38.64], !P0 ;  /* 0x0000000026047fae */ /* 0x0003e2000c181a2c */
[----:B------:R-:W-:Y:S01]  /*5950*/  PLOP3.LUT P0, PT, PT, PT, PT, 0x80, 0x8 ;  /* 0x000000000008781c */ /* 0x000fe20003f0f070 */
[----:B------:R-:W-:-:S12]  /*5960*/  NOP ;  /* 0x0000000000007918 */ /* 0x000fd80000000000 */
.L_x_92:
[----:B------:R-:W-:Y:S02]  /*5970*/  PLOP3.LUT P1, PT, P1, P0, PT, 0xf2, 0x2f ;  /* 0x00000000002f781c */ /* 0x000fe40000f21e72 */
[----:B------:R-:W-:-:S08]  /*5980*/  @P0 R2UR P1, UR4, R35 ;  /* 0x00000000230402ca */ /* 0x000fd00000020000 */
[----:B------:R-:W-:-:S05]  /*5990*/  @P0 PLOP3.LUT P0, PT, P1, PT, PT, 0x80, 0x8 ;  /* 0x000000000008081c */ /* 0x000fca0000f0f070 */
[----:B------:R-:W-:Y:S01]  /*59a0*/  @!P1 SYNCS.ARRIVE.TRANS64.RED.A0T1 RZ, [UR4+0x70], RZ ;  /* 0x000070ffffff99a7 */ /* 0x000fe20008200404 */
[----:B------:R-:W-:Y:S07]  /*59b0*/  @!P1 ARRIVES.LDGSTSBAR.64.TRANSCNT [UR4+0x70] ;  /* 0x00007000ff0099b0 */ /* 0x000fee0008002a04 */
[----:B------:R-:W-:Y:S05]  /*59c0*/  @P0 BRA.U.ANY `(.L_x_92) ;  /* 0xfffffffd00e80947 */ /* 0x000fea000393ffff */
[----:B------:R-:W-:Y:S01]  /*59d0*/  NOP ;  /* 0x0000000000007918 */ /* 0x000fe20000000000 */
[----:B------:R3:W-:Y:S01]  /*59e0*/  SYNCS.ARRIVE.TRANS64.A1T0 RZ, [R35+URZ+0x70], RZ ;  /* 0x000070ff23ff79a7 */ /* 0x0007e200081000ff */
[----:B------:R-:W-:-:S05]  /*59f0*/  VIADD R19, R19, 0x1 ;  /* 0x0000000113137836 */ /* 0x000fca0000000000 */
[----:B------:R-:W-:-:S04]  /*5a00*/  ISETP.NE.AND P0, PT, R19, 0x7, PT ;  /* 0x000000071300780c */ /* 0x000fc80003f05270 */
[----:B------:R-:W-:Y:S02]  /*5a10*/  SEL R0, RZ, 0x1, P0 ;  /* 0x00000001ff007807 */ /* 0x000fe40000000000 */
[----:B------:R-:W-:Y:S02]  /*5a20*/  SEL R19, R19, RZ, P0 ;  /* 0x000000ff13137207 */ /* 0x000fe40000000000 */
[----:B------:R-:W-:Y:S02]  /*5a30*/  LOP3.LUT R25, R25, R0, RZ, 0x3c, !PT ;  /* 0x0000000019197212 */ /* 0x000fe400078e3cff */
.L_x_81:
[----:B------:R-:W-:Y:S05]  /*5a40*/  BSYNC B7 ;  /* 0x0000000000077941 */ /* 0x000fea0003800000 */
.L_x_80:
[----:B------:R-:W-:Y:S01]  /*5a50*/  UMOV UR4, 0xffffffff ;  /* 0xffffffff00047882 */ /* 0x000fe20000000000 */
[----:B------:R-:W-:Y:S02]  /*5a60*/  ISETP.NE.AND P0, PT, R24, 0x1, PT ;  /* 0x000000011800780c */ /* 0x000fe40003f05270 */
[----:B------:R-:W-:Y:S05]  /*5a70*/  BRA.DIV UR4, `(.L_x_93) ;  /* 0x0000008204b87947 */ /* 0x000fea000b800000 */
[----:B------:R-:W-:-:S06]  /*5a80*/  NOP ;  /* 0x0000000000007918 */ /* 0x000fcc0000000000 */
.L_x_288:
[----:B------:R-:W-:Y:S05]  /*5a90*/  @P0 BRA `(.L_x_94) ;  /* 0x0000000000040947 */ /* 0x000fea0003800000 */
[----:B------:R-:W-:Y:S05]  /*5aa0*/  BPT.TRAP 0x1 ;  /* 0x000000040000795c */ /* 0x000fea0000300000 */
.L_x_94:
[C---:B------:R-:W-:Y:S01]  /*5ab0*/  LEA R0, R23.reuse, UR48, 0x3 ;  /* 0x0000003017007c11 */ /* 0x040fe2000f8e18ff */
[----:B------:R-:W-:Y:S01]  /*5ac0*/  BSSY B0, `(.L_x_95) ;  /* 0x0000005000007945 */ /* 0x000fe20003800000 */
[----:B------:R-:W-:Y:S02]  /*5ad0*/  SHF.L.U32 R3, R22, 0x1f, RZ ;  /* 0x0000001f16037819 */ /* 0x000fe400000006ff */
[----:B------:R-:W-:Y:S02]  /*5ae0*/  LEA R76, R23, UR48, 0x4 ;  /* 0x00000030174c7c11 */ /* 0x000fe4000f8e20ff */
[----:B------:R-:W4:Y:S02]  /*5af0*/  SYNCS.PHASECHK.TRANS64.TRYWAIT P1, [R0+URZ+0x110], R3 ;  /* 0x00011003000075a7 */ /* 0x000f2400080211ff */
[----:B----4-:R-:W-:Y:S05]  /*5b00*/  @!P1 BRA `(.L_x_96) ;  /* 0x0000008000b09947 */ /* 0x010fea0003800000 */
.L_x_289:
[----:B------:R-:W-:Y:S05]  /*5b10*/  BSYNC B0 ;  /* 0x0000000000007941 */ /* 0x000fea0003800000 */
.L_x_95:
[----:B------:R-:W1:Y:S01]  /*5b20*/  LDS.128 R76, [R76+0x170] ;  /* 0x000170004c4c7984 */ /* 0x000e620000000c00 */
[----:B------:R-:W-:Y:S01]  /*5b30*/  @!PT LDS RZ, [RZ] ;  /* 0x00000000fffff984 */ /* 0x000fe20000000800 */
[----:B------:R-:W-:Y:S01]  /*5b40*/  @!PT LDS RZ, [RZ] ;  /* 0x00000000fffff984 */ /* 0x000fe20000000800 */
[----:B------:R-:W-:Y:S01]  /*5b50*/  @!PT LDS RZ, [RZ] ;  /* 0x00000000fffff984 */ /* 0x000fe20000000800 */
[----:B------:R-:W-:Y:S01]  /*5b60*/  @!PT LDS RZ, [RZ] ;  /* 0x00000000fffff984 */ /* 0x000fe20000000800 */
[----:B------:R2:W-:Y:S06]  /*5b70*/  MEMBAR.ALL.CTA ;  /* 0x0000000000007992 */ /* 0x0005ec0000008000 */
[----:B--2---:R-:W2:Y:S01]  /*5b80*/  FENCE.VIEW.ASYNC.S ;  /* 0x00000000000073c6 */ /* 0x004ea20000000000 */
[----:B------:R-:W-:Y:S05]  /*5b90*/  @P0 BRA `(.L_x_97) ;  /* 0x0000000000040947 */ /* 0x000fea0003800000 */
[----:B------:R-:W-:Y:S05]  /*5ba0*/  BPT.TRAP 0x1 ;  /* 0x000000040000795c */ /* 0x000fea0000300000 */
.L_x_97:
[----:B----4-:R-:W4:Y:S01]  /*5bb0*/  S2R R3, SR_CgaCtaId ;  /* 0x0000000000037919 */ /* 0x010f220000008800 */
[----:B-1----:R-:W-:Y:S01]  /*5bc0*/  ISETP.NE.AND P0, PT, R79, RZ, PT ;  /* 0x000000ff4f00720c */ /* 0x002fe20003f05270 */
[----:B------:R-:W-:Y:S02]  /*5bd0*/  VIADD R0, R0, 0x128 ;  /* 0x0000012800007836 */ /* 0x000fe40000000000 */
[----:B------:R-:W-:-:S05]  /*5be0*/  VIADD R23, R23, 0x1 ;  /* 0x0000000117177836 */ /* 0x000fca0000000000 */
[----:B------:R-:W-:-:S04]  /*5bf0*/  ISETP.NE.AND P1, PT, R23, 0x3, PT ;  /* 0x000000031700780c */ /* 0x000fc80003f25270 */
[----:B------:R-:W-:Y:S02]  /*5c00*/  SEL R23, R23, RZ, P1 ;  /* 0x000000ff17177207 */ /* 0x000fe40000800000 */
[----:B----4-:R-:W-:-:S04]  /*5c10*/  PRMT R0, R3, 0x654, R0 ;  /* 0x0000065403007816 */ /* 0x010fc80000000000 */
[----:B--2---:R1:W-:Y:S02]  /*5c20*/  SYNCS.ARRIVE.TRANS64.RED.A1T0 RZ, [R0+URZ], RZ ;  /* 0x000000ff00ff79a7 */ /* 0x0043e400081004ff */
[----:B-1----:R-:W-:-:S04]  /*5c30*/  SEL R0, RZ, 0x1, P1 ;  /* 0x00000001ff007807 */ /* 0x002fc80000800000 */
[----:B------:R-:W-:Y:S01]  /*5c40*/  LOP3.LUT R22, R22, R0, RZ, 0x3c, !PT ;  /* 0x0000000016167212 */ /* 0x000fe200078e3cff */
[----:B------:R-:W-:Y:S05]  /*5c50*/  @P0 BRA `(.L_x_98) ;  /* 0xffffffe0008c0947 */ /* 0x000fea000383ffff */
[----:B------:R-:W-:Y:S05]  /*5c60*/  BSYNC B9 ;  /* 0x0000000000097941 */ /* 0x000fea0003800000 */
.L_x_63:
[----:B------:R-:W-:Y:S01]  /*5c70*/  IMAD.U32 R3, RZ, RZ, UR48 ;  /* 0x00000030ff037e24 */ /* 0x000fe2000f8e00ff */
[----:B------:R-:W-:Y:S01]  /*5c80*/  SHF.L.U32 R0, R25, 0x1f, RZ ;  /* 0x0000001f19007819 */ /* 0x000fe200000006ff */
[----:B------:R-:W-:Y:S01]  /*5c90*/  VIADD R4, R19, 0x1 ;  /* 0x0000000113047836 */ /* 0x000fe20000000000 */
[----:B------:R-:W-:Y:S01]  /*5ca0*/  BSSY B0, `(.L_x_99) ;  /* 0x000000b000007945 */ /* 0x000fe20003800000 */
[----:B------:R-:W-:-:S03]  /*5cb0*/  VIADD R3, R3, 0xa8 ;  /* 0x000000a803037836 */ /* 0x000fc60000000000 */
[----:B------:R-:W-:Y:S01]  /*5cc0*/  ISETP.NE.AND P0, PT, R4, 0x7, PT ;  /* 0x000000070400780c */ /* 0x000fe20003f05270 */
[----:B------:R-:W-:-:S03]  /*5cd0*/  IMAD R2, R19, 0x8, R3 ;  /* 0x0000000813027824 */ /* 0x000fc600078e0203 */
[----:B------:R-:W-:Y:S01]  /*5ce0*/  SEL R5, RZ, 0x1, P0 ;  /* 0x00000001ff057807 */ /* 0x000fe20000000000 */
[----:B------:R-:W1:Y:S01]  /*5cf0*/  SYNCS.PHASECHK.TRANS64.TRYWAIT P1, [R2+URZ], R0 ;  /* 0x00000000020075a7 */ /* 0x000e6200080211ff */
[----:B------:R-:W-:Y:S02]  /*5d00*/  SEL R4, R4, RZ, P0 ;  /* 0x000000ff04047207 */ /* 0x000fe40000000000 */
[----:B------:R-:W-:-:S03]  /*5d10*/  LOP3.LUT R25, R25, R5, RZ, 0x3c, !PT ;  /* 0x0000000519197212 */ /* 0x000fc600078e3cff */
[----:B------:R-:W-:Y:S01]  /*5d20*/  IMAD R5, R4, 0x8, R3 ;  /* 0x0000000804057824 */ /* 0x000fe200078e0203 */
[----:B------:R-:W-:Y:S01]  /*5d30*/  SHF.L.U32 R6, R25, 0x1f, RZ ;  /* 0x0000001f19067819 */ /* 0x000fe200000006ff */
[----:B-1----:R-:W-:Y:S06]  /*5d40*/  @!P1 BRA `(.L_x_100) ;  /* 0x0000008000349947 */ /* 0x002fec0003800000 */
.L_x_290:
[----:B------:R-:W-:Y:S05]  /*5d50*/  BSYNC B0 ;  /* 0x0000000000007941 */ /* 0x000fea0003800000 */
.L_x_99:
        /* <DEDUP_REMOVED lines=10> */
.L_x_291:
[----:B------:R-:W-:Y:S05]  /*5e00*/  BSYNC B0 ;  /* 0x0000000000007941 */ /* 0x000fea0003800000 */
.L_x_101:
        /* <DEDUP_REMOVED lines=10> */
.L_x_292:
[----:B------:R-:W-:Y:S05]  /*5eb0*/  BSYNC B0 ;  /* 0x0000000000007941 */ /* 0x000fea0003800000 */
.L_x_103:
        /* <DEDUP_REMOVED lines=10> */
.L_x_293:
[----:B------:R-:W-:Y:S05]  /*5f60*/  BSYNC B0 ;  /* 0x0000000000007941 */ /* 0x000fea0003800000 */
.L_x_105:
        /* <DEDUP_REMOVED lines=10> */
.L_x_294:
[----:B------:R-:W-:Y:S05]  /*6010*/  BSYNC B0 ;  /* 0x0000000000007941 */ /* 0x000fea0003800000 */
.L_x_107:
        /* <DEDUP_REMOVED lines=8> */
.L_x_295:
[----:B------:R-:W-:Y:S05]  /*60a0*/  BSYNC B0 ;  /* 0x0000000000007941 */ /* 0x000fea0003800000 */
.L_x_109:
[----:B------:R-:W-:Y:S02]  /*60b0*/  LEA R2, R2, R3, 0x3 ;  /* 0x0000000302027211 */ /* 0x000fe400078e18ff */
[----:B------:R-:W-:-:S07]  /*60c0*/  SHF.L.U32 R0, R0, 0x1f, RZ ;  /* 0x0000001f00007819 */ /* 0x000fce00000006ff */
.L_x_111:
[----:B--2---:R2:W4:Y:S02]  /*60d0*/  SYNCS.PHASECHK.TRANS64.TRYWAIT P0, [R2+URZ], R0 ;  /* 0x00000000020075a7 */ /* 0x00452400080011ff */
[----:B----4-:R-:W-:Y:S05]  /*60e0*/  @!P0 NANOSLEEP.SYNCS 0x989680 ;  /* 0x009896800000895d */ /* 0x010fea0003900000 */
[----:B------:R-:W4:Y:S02]  /*60f0*/  @!P0 SYNCS.PHASECHK.TRANS64 P0, [R2+URZ], R0 ;  /* 0x00000000020085a7 */ /* 0x000f2400080010ff */
[----:B----4-:R-:W-:Y:S05]  /*6100*/  @P0 EXIT ;  /* 0x000000000000094d */ /* 0x010fea0003800000 */
[----:B------:R-:W-:Y:S05]  /*6110*/  BRA `(.L_x_111) ;  /* 0xfffffffc00ec7947 */ /* 0x000fea000383ffff */
.L_x_62:
[----:B--2---:R-:W-:-:S04]  /*6120*/  UISETP.NE.AND UP0, UPT, UR48, URZ, UPT ;  /* 0x000000ff3000728c */ /* 0x004fc8000bf05270 */
[----:B------:R-:W-:-:S09]  /*6130*/  UISETP.NE.OR UP0, UPT, UR46, 0x1, UP0 ;  /* 0x000000012e00788c */ /* 0x000fd20008705670 */
[----:B------:R-:W-:Y:S05]  /*6140*/  BRA.U UP0, `(.L_x_112) ;  /* 0x00000019005c7547 */ /* 0x000fea000b800000 */
[----:B------:R-:W2:Y:S01]  /*6150*/  LDCU UR4, c[0x0][0xa88] ;  /* 0x00015100ff0477ac */ /* 0x000ea20008000800 */
[----:B------:R-:W3:Y:S01]  /*6160*/  S2UR UR48, SR_CTAID.X ;  /* 0x00000000003079c3 */ /* 0x000ee20000002500 */
[----:B------:R-:W-:Y:S01]  /*6170*/  BSSY B9, `(.L_x_113) ;  /* 0x0000176000097945 */ /* 0x000fe20003800000 */
[----:B------:R-:W-:Y:S01]  /*6180*/  IMAD.MOV.U32 R41, RZ, RZ, 0x1 ;  /* 0x00000001ff297424 */ /* 0x000fe200078e00ff */
[----:B------:R-:W4:Y:S01]  /*6190*/  LDCU UR50, c[0x0][0x378] ;  /* 0x00006f00ff3277ac */ /* 0x000f220008000800 */
[----:B------:R-:W-:Y:S01]  /*61a0*/  IMAD.MOV.U32 R40, RZ, RZ, RZ ;  /* 0x000000ffff287224 */ /* 0x000fe200078e00ff */
[----:B------:R-:W1:Y:S01]  /*61b0*/  LDCU UR7, c[0x0][0x374] ;  /* 0x00006e80ff0777ac */ /* 0x000e620008000800 */
[----:B------:R-:W1:Y:S01]  /*61c0*/  LDCU UR6, c[0x0][0x370] ;  /* 0x00006e00ff0677ac */ /* 0x000e620008000800 */
[----:B------:R-:W3:Y:S01]  /*61d0*/  LDCU UR49, c[0x0][0xa28] ;  /* 0x00014500ff3177ac */ /* 0x000ee20008000800 */
[----:B--2---:R-:W-:Y:S01]  /*61e0*/  UISETP.NE.AND UP0, UPT, UR4, 0x1, UPT ;  /* 0x000000010400788c */ /* 0x004fe2000bf05270 */
[----:B------:R-:W2:Y:S05]  /*61f0*/  LDCU UR4, c[0x0][0xa84] ;  /* 0x00015080ff0477ac */ /* 0x000eaa0008000800 */
[----:B------:R-:W-:Y:S01]  /*6200*/  PLOP3.LUT P0, PT, PT, PT, UP0, 0x80, 0x8 ;  /* 0x000000000008781c */ /* 0x000fe20003f0f008 */
[----:B------:R-:W-:Y:S01]  /*6210*/  UMOV UR47, 0xffffffff ;  /* 0xffffffff002f7882 */ /* 0x000fe20000000000 */
[----:B------:R-:W3:Y:S01]  /*6220*/  LDCU UR46, c[0x0][0xa9c] ;  /* 0x00015380ff2e77ac */ /* 0x000ee20008000800 */
[----:B-1----:R-:W-:Y:S01]  /*6230*/  UIMAD.WIDE.U32 UR6, UR6, UR7, URZ ;  /* 0x00000007060672a5 */ /* 0x002fe2000f8e00ff */
[----:B------:R-:W1:Y:S03]  /*6240*/  LDCU.64 UR42, c[0x0][0xaa0] ;  /* 0x00015400ff2a77ac */ /* 0x000e660008000a00 */
[----:B----4-:R-:W-:-:S06]  /*6250*/  UIMAD.WIDE.U32 UR52, UR6, UR50, URZ ;  /* 0x00000032063472a5 */ /* 0x010fcc000f8e00ff */
[----:B------:R-:W4:Y:S01]  /*6260*/  @P0 S2R R0, SR_CTAID.Y ;  /* 0x0000000000000919 */ /* 0x000f220000002600 */
[----:B--2---:R-:W-:Y:S02]  /*6270*/  USHF.L.U32 UR47, UR47, UR4, URZ ;  /* 0x000000042f2f7299 */ /* 0x004fe400080006ff */
[----:B------:R-:W-:Y:S01]  /*6280*/  UIMAD UR50, UR7, UR50, URZ ;  /* 0x00000032073272a4 */ /* 0x000fe2000f8e02ff */
[----:B------:R-:W2:Y:S01]  /*6290*/  LDCU.64 UR40, c[0x0][0xa70] ;  /* 0x00014e00ff2877ac */ /* 0x000ea20008000a00 */
[----:B------:R-:W1:Y:S01]  /*62a0*/  LDCU.128 UR36, c[0x0][0xa50] ;  /* 0x00014a00ff2477ac */ /* 0x000e620008000c00 */
[----:B---3--:R-:W-:Y:S02]  /*62b0*/  UIADD3 UR49, UPT, UPT, UR49, -0x1, URZ ;  /* 0xffffffff31317890 */ /* 0x008fe4000fffe0ff */
[----:B------:R-:W-:Y:S02]  /*62c0*/  ULOP3.LUT UR47, URZ, UR47, URZ, 0x33, !UPT ;  /* 0x0000002fff2f7292 */ /* 0x000fe4000f8e33ff */
[----:B------:R-:W-:Y:S01]  /*62d0*/  UIADD3 UR50, UPT, UPT, UR53, UR50, URZ ;  /* 0x0000003235327290 */ /* 0x000fe2000fffe0ff */
[----:B-12-4-:R-:W-:-:S15]  /*62e0*/  @P0 R2UR UR48, R0 ;  /* 0x00000000003002ca */ /* 0x016fde00000e0000 */
.L_x_137:
[----:B------:R-:W-:Y:S05]  /*62f0*/  YIELD ;  /* 0x0000000000007946 */ /* 0x000fea0003800000 */
[----:B------:R-:W1:Y:S01]  /*6300*/  LDCU.64 UR4, c[0x0][0xa78] ;  /* 0x00014f00ff0477ac */ /* 0x000e620008000a00 */
[----:B------:R-:W-:Y:S01]  /*6310*/  IADD3 R29, P0, PT, R29, UR52, RZ ;  /* 0x000000341d1d7c10 */ /* 0x000fe2000ff1e0ff */
[----:B------:R-:W-:Y:S01]  /*6320*/  BSSY B8, `(.L_x_114) ;  /* 0x000013b000087945 */ /* 0x000fe20003800000 */
[----:B------:R-:W-:Y:S01]  /*6330*/  PLOP3.LUT P2, PT, PT, PT, PT, 0x80, 0x8 ;  /* 0x000000000008781c */ /* 0x000fe20003f4f070 */
[----:B------:R-:W-:Y:S01]  /*6340*/  IMAD.MOV.U32 R19, RZ, RZ, RZ ;  /* 0x000000ffff137224 */ /* 0x000fe200078e00ff */
[----:B------:R-:W-:Y:S01]  /*6350*/  IADD3.X R28, PT, PT, R28, UR50, RZ, P0, !PT ;  /* 0x000000321c1c7c10 */ /* 0x000fe200087fe4ff */
[----:B------:R-:W-:Y:S01]  /*6360*/  IMAD.MOV.U32 R16, RZ, RZ, -0x1 ;  /* 0xffffffffff107424 */ /* 0x000fe200078e00ff */
[----:B------:R-:W-:Y:S01]  /*6370*/  ISETP.NE.AND P0, PT, R2, RZ, PT ;  /* 0x000000ff0200720c */ /* 0x000fe20003f05270 */
[----:B------:R-:W-:Y:S01]  /*6380*/  IMAD.MOV.U32 R17, RZ, RZ, -0x1 ;  /* 0xffffffffff117424 */ /* 0x000fe200078e00ff */
[----:B-----5:R-:W-:Y:S01]  /*6390*/  P2R R42, PR, RZ, 0x4 ;  /* 0x00000004ff2a7803 */ /* 0x020fe20000000000 */
[----:B------:R-:W-:Y:S01]  /*63a0*/  IMAD.MOV.U32 R18, RZ, RZ, -0x1 ;  /* 0xffffffffff127424 */ /* 0x000fe200078e00ff */
[----:B-1----:R-:W-:-:S04]  /*63b0*/  ISETP.GE.U32.AND P1, PT, R29, UR4, PT ;  /* 0x000000041d007c0c */ /* 0x002fc8000bf26070 */
[----:B------:R-:W-:-:S13]  /*63c0*/  ISETP.GE.U32.AND.EX P1, PT, R28, UR5, PT, P1 ;  /* 0x000000051c007c0c */ /* 0x000fda000bf26110 */
[----:B---3--:R-:W-:Y:S05]  /*63d0*/  @P1 BRA P0, `(.L_x_115) ;  /* 0x0000001000bc1947 */ /* 0x008fea0000000000 */
[----:B------:R-:W-:Y:S01]  /*63e0*/  IADD3 R0, P1, PT, R22, R38, RZ ;  /* 0x0000002616007210 */ /* 0x000fe20007f3e0ff */
[----:B------:R-:W-:Y:S03]  /*63f0*/  BSSY B7, `(.L_x_116) ;  /* 0x00000ec000077945 */ /* 0x000fe60003800000 */
[----:B------:R-:W-:Y:S01]  /*6400*/  ISETP.GE.U32.AND P0, PT, R29, R0, PT ;  /* 0x000000001d00720c */ /* 0x000fe20003f06070 */
[----:B------:R-:W-:-:S05]  /*6410*/  IMAD.X R0, R23, 0x1, R35, P1 ;  /* 0x0000000117007824 */ /* 0x000fca00008e0623 */
[----:B------:R-:W-:-:S13]  /*6420*/  ISETP.GE.U32.AND.EX P0, PT, R28, R0, PT, P0 ;  /* 0x000000001c00720c */ /* 0x000fda0003f06100 */
[----:B------:R-:W-:Y:S05]  /*6430*/  @!P0 BRA `(.L_x_117) ;  /* 0x0000000c009c8947 */ /* 0x000fea0003800000 */
[----:B------:R-:W1:Y:S01]  /*6440*/  LDC R17, c[0x0][0xa9c] ;  /* 0x0002a700ff117b82 */ /* 0x000e620000000800 */
[----:B------:R-:W-:Y:S02]  /*6450*/  MOV R44, R33 ;  /* 0x00000021002c7202 */ /* 0x000fe40000000f00 */
[----:B------:R-:W-:Y:S02]  /*6460*/  MOV R43, R32 ;  /* 0x00000020002b7202 */ /* 0x000fe40000000f00 */
[----:B------:R-:W-:-:S03]  /*6470*/  MOV R0, R34 ;  /* 0x0000002200007202 */ /* 0x000fc60000000f00 */
[----:B------:R-:W2:Y:S08]  /*6480*/  LDC R18, c[0x0][0xa88] ;  /* 0x0002a200ff127b82 */ /* 0x000eb00000000800 */
[----:B------:R-:W3:Y:S08]  /*6490*/  LDC.64 R46, c[0x0][0xaa0] ;  /* 0x0002a800ff2e7b82 */ /* 0x000ef00000000a00 */
[----:B------:R-:W4:Y:S08]  /*64a0*/  LDC.64 R22, c[0x0][0xa60] ;  /* 0x00029800ff167b82 */ /* 0x000f300000000a00 */
[----:B------:R-:W1:Y:S08]  /*64b0*/  LDC.64 R26, c[0x0][0xa68] ;  /* 0x00029a00ff1a7b82 */ /* 0x000e700000000a00 */
[----:B------:R-:W1:Y:S02]  /*64c0*/  LDC.64 R24, c[0x0][0xa48] ;  /* 0x00029200ff187b82 */ /* 0x000e640000000a00 */
.L_x_126:
[----:B------:R-:W-:Y:S01]  /*64d0*/  IMAD.IADD R39, R0, 0x1, R39 ;  /* 0x0000000100277824 */ /* 0x000fe200078e0227 */
[----:B------:R-:W-:Y:S04]  /*64e0*/  BSSY.RECONVERGENT B6, `(.L_x_118) ;  /* 0x000001b000067945 */ /* 0x000fe80003800200 */
[----:B------:R-:W-:-:S04]  /*64f0*/  IADD3 R0, PT, PT, R39, 0x20, RZ ;  /* 0x0000002027007810 */ /* 0x000fc80007ffe0ff */
[----:B------:R-:W-:-:S13]  /*6500*/  ISETP.GE.AND P0, PT, R0, UR46, PT ;  /* 0x0000002e00007c0c */ /* 0x000fda000bf06270 */
[----:B-12---:R-:W-:Y:S05]  /*6510*/  @P0 BRA `(.L_x_119) ;  /* 0x00000000005c0947 */ /* 0x006fea0003800000 */
        /* <DEDUP_REMOVED lines=19> */
.L_x_120:
[----:B---3--:R-:W-:-:S05]  /*6650*/  IMAD.WIDE R4, R39, 0x4, R46 ;  /* 0x0000000427047825 */ /* 0x008fca00078e022e */
[----:B------:R3:W5:Y:S01]  /*6660*/  LDG.E R33, desc[UR44][R4.64+0x80] ;  /* 0x0000802c04217981 */ /* 0x000762000c1e1900 */
[----:B------:R-:W2:Y:S02]  /*6670*/  LDCU UR4, c[0x0][0xa90] ;  /* 0x00015200ff0477ac */ /* 0x000ea40008000800 */
[----:B--2---:R-:W-:Y:S02]  /*6680*/  MOV R32, UR4 ;  /* 0x0000000400207c02 */ /* 0x004fe40008000f00 */
.L_x_119:
[----:B------:R-:W-:Y:S05]  /*6690*/  BSYNC.RECONVERGENT B6 ;  /* 0x0000000000067941 */ /* 0x000fea0003800200 */
.L_x_118:
[----:B-1----:R-:W-:Y:S01]  /*66a0*/  ISETP.GE.AND P0, PT, R39, R17, PT ;  /* 0x000000112700720c */ /* 0x002fe20003f06270 */
[----:B------:R-:W-:Y:S01]  /*66b0*/  BSSY.RECONVERGENT B0, `(.L_x_121) ;  /* 0x0000060000007945 */ /* 0x000fe20003800200 */
[C---:B------:R-:W-:Y:S01]  /*66c0*/  ISETP.GE.U32.AND P4, PT, R34.reuse, 0x10, PT ;  /* 0x000000102200780c */ /* 0x040fe20003f86070 */
[----:B------:R-:W-:Y:S01]  /*66d0*/  IMAD.MOV.U32 R6, RZ, RZ, 0x7fffffff ;  /* 0x7fffffffff067424 */ /* 0x000fe200078e00ff */
[----:B------:R-:W-:Y:S01]  /*66e0*/  ISETP.GE.U32.AND P3, PT, R34, 0x8, PT ;  /* 0x000000082200780c */ /* 0x000fe20003f66070 */
[----:B------:R-:W-:-:S08]  /*66f0*/  IMAD.MOV.U32 R7, RZ, RZ, 0x0 ;  /* 0x00000000ff077424 */ /* 0x000fd000078e00ff */
[----:B------:R-:W-:Y:S05]  /*6700*/  @P0 BRA `(.L_x_122) ;  /* 0x0000000400680947 */ /* 0x000fea0003800000 */
[----:B---3--:R-:W-:Y:S01]  /*6710*/  IABS R4, R31 ;  /* 0x0000001f00047213 */ /* 0x008fe20000000000 */
[----:B------:R-:W-:Y:S01]  /*6720*/  IMAD.MOV.U32 R36, RZ, RZ, RZ ;  /* 0x000000ffff247224 */ /* 0x000fe200078e00ff */
[----:B------:R-:W-:Y:S02]  /*6730*/  IABS R0, R30 ;  /* 0x0000001e00007213 */ /* 0x000fe40000000000 */
[----:B------:R-:W1:Y:S01]  /*6740*/  I2F.RP R3, R4 ;  /* 0x0000000400037306 */ /* 0x000e620000209400 */
[----:B------:R-:W-:Y:S02]  /*6750*/  SHF.R.S32.HI R7, RZ, 0x1f, R43 ;  /* 0x0000001fff077819 */ /* 0x000fe4000001142b */
[----:B------:R-:W-:Y:S02]  /*6760*/  IADD3 R5, P5, P2, R43, -0x1, R24 ;  /* 0xffffffff2b057810 */ /* 0x000fe40007abe018 */
[----:B------:R-:W-:Y:S02]  /*6770*/  SHF.R.S32.HI R10, RZ, 0x1f, R44 ;  /* 0x0000001fff0a7819 */ /* 0x000fe4000001142c */
[----:B----4-:R-:W-:Y:S01]  /*6780*/  IADD3 R11, P1, P0, R44, -0x1, R22 ;  /* 0xffffffff2c0b7810 */ /* 0x010fe2000783e016 */
[----:B------:R-:W3:Y:S01]  /*6790*/  I2F.RP R6, R0 ;  /* 0x0000000000067306 */ /* 0x000ee20000209400 */
[----:B------:R-:W-:-:S02]  /*67a0*/  IADD3.X R7, PT, PT, R7, -0x1, R25, P5, P2 ;  /* 0xffffffff07077810 */ /* 0x000fc40002fe4419 */
[----:B------:R-:W-:Y:S02]  /*67b0*/  IADD3.X R10, PT, PT, R10, -0x1, R23, P1, P0 ;  /* 0xffffffff0a0a7810 */ /* 0x000fe40000fe0417 */
[----:B------:R-:W-:Y:S02]  /*67c0*/  IADD3 R9, P2, PT, R5, UR39, RZ ;  /* 0x0000002705097c10 */ /* 0x000fe4000ff5e0ff */
[----:B------:R-:W-:Y:S01]  /*67d0*/  IADD3 R13, P0, PT, R11, UR41, RZ ;  /* 0x000000290b0d7c10 */ /* 0x000fe2000ff1e0ff */
[----:B-1----:R-:W1:Y:S02]  /*67e0*/  MUFU.RCP R3, R3 ;  /* 0x0000000300037308 */ /* 0x002e640000001000 */
[----:B------:R-:W-:Y:S02]  /*67f0*/  IMAD.X R8, RZ, RZ, R7, P2 ;  /* 0x000000ffff087224 */ /* 0x000fe400010e0607 */
[----:B------:R-:W-:Y:S02]  /*6800*/  IMAD.X R12, RZ, RZ, R10, P0 ;  /* 0x000000ffff0c7224 */ /* 0x000fe400000e060a */
[----:B------:R-:W-:-:S02]  /*6810*/  IMAD.WIDE.U32 R14, R8, UR36, RZ ;  /* 0x00000024080e7c25 */ /* 0x000fc4000f8e00ff */
[----:B---3--:R-:W3:Y:S02]  /*6820*/  MUFU.RCP R6, R6 ;  /* 0x0000000600067308 */ /* 0x008ee40000001000 */
[----:B------:R-:W-:-:S04]  /*6830*/  IMAD.WIDE.U32 R20, R12, R26, RZ ;  /* 0x0000001a0c147225 */ /* 0x000fc800078e00ff */
[----:B------:R-:W-:-:S04]  /*6840*/  IMAD.WIDE.U32 R14, P1, R9, UR37, R14 ;  /* 0x00000025090e7c25 */ /* 0x000fc8000f82000e */
[----:B------:R-:W-:-:S04]  /*6850*/  IMAD.WIDE.U32 R20, P0, R13, R27, R20 ;  /* 0x0000001b0d147225 */ /* 0x000fc80007800014 */
[----:B------:R-:W-:-:S04]  /*6860*/  IMAD.WIDE.U32 R44, R9, UR36, RZ ;  /* 0x00000024092c7c25 */ /* 0x000fc8000f8e00ff */
[----:B------:R-:W-:-:S04]  /*6870*/  IMAD.WIDE.U32 R50, R13, R26, RZ ;  /* 0x0000001a0d327225 */ /* 0x000fc800078e00ff */
[----:B-1----:R-:W-:Y:S02]  /*6880*/  VIADD R3, R3, 0xffffffe ;  /* 0x0ffffffe03037836 */ /* 0x002fe40000000000 */
[----:B---3--:R-:W-:Y:S02]  /*6890*/  VIADD R6, R6, 0xffffffe ;  /* 0x0ffffffe06067836 */ /* 0x008fe40000000000 */
[----:B------:R-:W-:Y:S01]  /*68a0*/  IMAD.X R53, RZ, RZ, RZ, P1 ;  /* 0x000000ffff357224 */ /* 0x000fe200008e06ff */
[----:B------:R-:W-:Y:S01]  /*68b0*/  IADD3 RZ, P1, PT, R51, R20, RZ ;  /* 0x0000001433ff7210 */ /* 0x000fe20007f3e0ff */
[----:B------:R-:W-:Y:S01]  /*68c0*/  IMAD.X R49, RZ, RZ, RZ, P0 ;  /* 0x000000ffff317224 */ /* 0x000fe200000e06ff */
[----:B------:R-:W-:Y:S01]  /*68d0*/  IADD3 RZ, P0, PT, R45, R14, RZ ;  /* 0x0000000e2dff7210 */ /* 0x000fe20007f1e0ff */
[----:B------:R-:W-:Y:S01]  /*68e0*/  IMAD.MOV.U32 R52, RZ, RZ, R15 ;  /* 0x000000ffff347224 */ /* 0x000fe200078e000f */
[----:B------:R-:W1:Y:S01]  /*68f0*/  F2I.FTZ.U32.TRUNC.NTZ R37, R3 ;  /* 0x0000000300257305 */ /* 0x000e62000021f000 */
[----:B------:R-:W-:-:S02]  /*6900*/  IMAD.MOV.U32 R48, RZ, RZ, R21 ;  /* 0x000000ffff307224 */ /* 0x000fc400078e0015 */
[----:B------:R-:W-:Y:S01]  /*6910*/  IMAD.WIDE.U32.X R52, R8, UR37, R52, P0 ;  /* 0x0000002508347c25 */ /* 0x000fe200080e0434 */
[----:B------:R-:W-:-:S03]  /*6920*/  ISETP.NE.U32.AND P0, PT, RZ, UR36, PT ;  /* 0x00000024ff007c0c */ /* 0x000fc6000bf05070 */
[----:B------:R-:W-:Y:S01]  /*6930*/  IMAD.WIDE.U32.X R12, R12, R27, R48, P1 ;  /* 0x0000001b0c0c7225 */ /* 0x000fe200008e0430 */
[----:B------:R1:W3:Y:S01]  /*6940*/  F2I.FTZ.U32.TRUNC.NTZ R9, R6 ;  /* 0x0000000600097305 */ /* 0x0002e2000021f000 */
[----:B------:R-:W-:Y:S02]  /*6950*/  ISETP.NE.U32.AND P1, PT, R26, RZ, PT ;  /* 0x000000ff1a00720c */ /* 0x000fe40003f25070 */
[----:B------:R-:W-:Y:S01]  /*6960*/  ISETP.NE.AND.EX P0, PT, RZ, UR37, PT, P0 ;  /* 0x00000025ff007c0c */ /* 0x000fe2000bf05300 */
[----:B------:R-:W-:Y:S01]  /*6970*/  IMAD.MOV.U32 R8, RZ, RZ, RZ ;  /* 0x000000ffff087224 */ /* 0x000fe200078e00ff */
[----:B------:R-:W-:Y:S02]  /*6980*/  ISETP.NE.AND.EX P1, PT, R27, RZ, PT, P1 ;  /* 0x000000ff1b00720c */ /* 0x000fe40003f25310 */
[----:B------:R-:W-:Y:S02]  /*6990*/  SEL R5, R5, R52, !P0 ;  /* 0x0000003405057207 */ /* 0x000fe40004000000 */
[----:B------:R-:W-:-:S02]  /*69a0*/  SEL R7, R7, R53, !P0 ;  /* 0x0000003507077207 */ /* 0x000fc40004000000 */
[----:B------:R-:W-:Y:S02]  /*69b0*/  SEL R11, R11, R12, !P1 ;  /* 0x0000000c0b0b7207 */ /* 0x000fe40004800000 */
[----:B------:R-:W-:Y:S01]  /*69c0*/  SEL R10, R10, R13, !P1 ;  /* 0x0000000d0a0a7207 */ /* 0x000fe20004800000 */
[----:B-1----:R-:W-:Y:S01]  /*69d0*/  IMAD.MOV R6, RZ, RZ, -R37 ;  /* 0x000000ffff067224 */ /* 0x002fe200078e0a25 */
[----:B------:R-:W-:Y:S01]  /*69e0*/  SHF.R.U64 R5, R5, UR38, R7 ;  /* 0x0000002605057c19 */ /* 0x000fe20008001207 */
[----:B---3--:R-:W-:Y:S01]  /*69f0*/  IMAD.MOV R3, RZ, RZ, -R9 ;  /* 0x000000ffff037224 */ /* 0x008fe200078e0a09 */
[----:B------:R-:W-:Y:S01]  /*6a00*/  SHF.R.U64 R10, R11, UR40, R10 ;  /* 0x000000280b0a7c19 */ /* 0x000fe2000800120a */
[----:B------:R-:W-:Y:S01]  /*6a10*/  IMAD R6, R6, R4, RZ ;  /* 0x0000000406067224 */ /* 0x000fe200078e02ff */
[----:B------:R-:W-:Y:S01]  /*6a20*/  IADD3 R11, PT, PT, R31, -0x1, R5 ;  /* 0xffffffff1f0b7810 */ /* 0x000fe20007ffe005 */
[----:B------:R-:W-:Y:S01]  /*6a30*/  IMAD R3, R3, R0, RZ ;  /* 0x0000000003037224 */ /* 0x000fe200078e02ff */
[----:B------:R-:W-:Y:S01]  /*6a40*/  IADD3 R10, PT, PT, R30, -0x1, R10 ;  /* 0xffffffff1e0a7810 */ /* 0x000fe20007ffe00a */
[----:B------:R-:W-:Y:S01]  /*6a50*/  IMAD.HI.U32 R6, R37, R6, R36 ;  /* 0x0000000625067227 */ /* 0x000fe200078e0024 */
[----:B------:R-:W-:-:S02]  /*6a60*/  IABS R7, R31 ;  /* 0x0000001f00077213 */ /* 0x000fc40000000000 */
[----:B------:R-:W-:Y:S01]  /*6a70*/  IABS R5, R10 ;  /* 0x0000000a00057213 */ /* 0x000fe20000000000 */
[----:B------:R-:W-:Y:S01]  /*6a80*/  IMAD.HI.U32 R9, R9, R3, R8 ;  /* 0x0000000309097227 */ /* 0x000fe200078e0008 */
[----:B------:R-:W-:Y:S02]  /*6a90*/  IABS R3, R30 ;  /* 0x0000001e00037213 */ /* 0x000fe40000000000 */
[----:B------:R-:W-:Y:S01]  /*6aa0*/  IABS R8, R11 ;  /* 0x0000000b00087213 */ /* 0x000fe20000000000 */
[----:B------:R-:W-:Y:S01]  /*6ab0*/  IMAD.MOV R7, RZ, RZ, -R7 ;  /* 0x000000ffff077224 */ /* 0x000fe200078e0a07 */
[----:B------:R-:W-:Y:S01]  /*6ac0*/  ISETP.GE.AND P5, PT, R11, RZ, PT ;  /* 0x000000ff0b00720c */ /* 0x000fe20003fa6270 */
[----:B------:R-:W-:Y:S01]  /*6ad0*/  IMAD.MOV R3, RZ, RZ, -R3 ;  /* 0x000000ffff037224 */ /* 0x000fe200078e0a03 */
[----:B------:R-:W-:Y:S01]  /*6ae0*/  ISETP.GE.AND P2, PT, R10, RZ, PT ;  /* 0x000000ff0a00720c */ /* 0x000fe20003f46270 */
[----:B------:R-:W-:-:S04]  /*6af0*/  IMAD.HI.U32 R6, R6, R8, RZ ;  /* 0x0000000806067227 */ /* 0x000fc800078e00ff */
[----:B------:R-:W-:-:S04]  /*6b00*/  IMAD.HI.U32 R9, R9, R5, RZ ;  /* 0x0000000509097227 */ /* 0x000fc800078e00ff */
[----:B------:R-:W-:Y:S02]  /*6b10*/  IMAD R6, R6, R7, R8 ;  /* 0x0000000706067224 */ /* 0x000fe400078e0208 */
[----:B------:R-:W-:-:S03]  /*6b20*/  IMAD R3, R9, R3, R5 ;  /* 0x0000000309037224 */ /* 0x000fc600078e0205 */
[----:B------:R-:W-:Y:S02]  /*6b30*/  ISETP.GT.U32.AND P1, PT, R4, R6, PT ;  /* 0x000000060400720c */ /* 0x000fe40003f24070 */
[----:B------:R-:W-:-:S11]  /*6b40*/  ISETP.GT.U32.AND P0, PT, R0, R3, PT ;  /* 0x000000030000720c */ /* 0x000fd60003f04070 */
[----:B------:R-:W-:Y:S02]  /*6b50*/  @!P1 IMAD.IADD R6, R6, 0x1, -R4 ;  /* 0x0000000106069824 */ /* 0x000fe400078e0a04 */
[----:B------:R-:W-:-:S03]  /*6b60*/  @!P0 IMAD.IADD R3, R3, 0x1, -R0 ;  /* 0x0000000103038824 */ /* 0x000fc600078e0a00 */
[----:B------:R-:W-:Y:S02]  /*6b70*/  ISETP.GT.U32.AND P1, PT, R4, R6, PT ;  /* 0x000000060400720c */ /* 0x000fe40003f24070 */
[----:B------:R-:W-:-:S11]  /*6b80*/  ISETP.GT.U32.AND P0, PT, R0, R3, PT ;  /* 0x000000030000720c */ /* 0x000fd60003f04070 */
[----:B------:R-:W-:Y:S01]  /*6b90*/  @!P1 IMAD.IADD R6, R6, 0x1, -R4 ;  /* 0x0000000106069824 */ /* 0x000fe200078e0a04 */
[----:B------:R-:W-:Y:S01]  /*6ba0*/  ISETP.NE.AND P1, PT, R31, RZ, PT ;  /* 0x000000ff1f00720c */ /* 0x000fe20003f25270 */
[----:B------:R-:W-:Y:S01]  /*6bb0*/  @!P0 IMAD.IADD R3, R3, 0x1, -R0 ;  /* 0x0000000103038824 */ /* 0x000fe200078e0a00 */
[----:B------:R-:W-:Y:S01]  /*6bc0*/  ISETP.NE.AND P0, PT, R30, RZ, PT ;  /* 0x000000ff1e00720c */ /* 0x000fe20003f05270 */
[----:B------:R-:W-:Y:S02]  /*6bd0*/  @!P5 IMAD.MOV R6, RZ, RZ, -R6 ;  /* 0x000000ffff06d224 */ /* 0x000fe400078e0a06 */
[----:B------:R-:W-:-:S08]  /*6be0*/  @!P2 IMAD.MOV R3, RZ, RZ, -R3 ;  /* 0x000000ffff03a224 */ /* 0x000fd000078e0a03 */
[----:B------:R-:W-:Y:S02]  /*6bf0*/  @!P1 LOP3.LUT R6, RZ, R31, RZ, 0x33, !PT ;  /* 0x0000001fff069212 */ /* 0x000fe400078e33ff */
[----:B------:R-:W-:Y:S02]  /*6c00*/  @!P0 LOP3.LUT R3, RZ, R30, RZ, 0x33, !PT ;  /* 0x0000001eff038212 */ /* 0x000fe400078e33ff */
[----:B--2---:R-:W-:Y:S01]  /*6c10*/  ISETP.NE.AND P0, PT, R18, 0x1, PT ;  /* 0x000000011200780c */ /* 0x004fe20003f05270 */
[----:B------:R-:W-:Y:S02]  /*6c20*/  IMAD.IADD R6, R11, 0x1, -R6 ;  /* 0x000000010b067824 */ /* 0x000fe400078e0a06 */
[----:B------:R-:W-:-:S05]  /*6c30*/  IMAD.IADD R3, R10, 0x1, -R3 ;  /* 0x000000010a037824 */ /* 0x000fca00078e0a03 */
[----:B------:R-:W-:Y:S01]  /*6c40*/  SEL R37, R3, R6, !P0 ;  /* 0x0000000603257207 */ /* 0x000fe20004000000 */
[----:B------:R-:W-:-:S03]  /*6c50*/  IMAD R6, R6, R3, RZ ;  /* 0x0000000306067224 */ /* 0x000fc600078e02ff */
[----:B------:R-:W-:Y:S02]  /*6c60*/  SHF.R.S32.HI R36, RZ, 0x1f, R37 ;  /* 0x0000001fff247819 */ /* 0x000fe40000011425 */
[----:B------:R-:W-:Y:S02]  /*6c70*/  SHF.R.S32.HI R7, RZ, 0x1f, R6 ;  /* 0x0000001fff077819 */ /* 0x000fe40000011406 */
[----:B------:R-:W-:-:S04]  /*6c80*/  LOP3.LUT R37, R37, R36, RZ, 0x3c, !PT ;  /* 0x0000002425257212 */ /* 0x000fc800078e3cff */
[----:B------:R-:W-:-:S04]  /*6c90*/  LOP3.LUT R36, R37, R36, RZ, 0x3c, !PT ;  /* 0x0000002425247212 */ /* 0x000fc800078e3cff */
[----:B------:R-:W-:Y:S02]  /*6ca0*/  LOP3.LUT R37, R37, R36, RZ, 0x3c, !PT ;  /* 0x0000002425257212 */ /* 0x000fe400078e3cff */
.L_x_122:
[----:B------:R-:W-:Y:S05]  /*6cb0*/  BSYNC.RECONVERGENT B0 ;  /* 0x0000000000007941 */ /* 0x000fea0003800200 */
.L_x_121:
        /* <DEDUP_REMOVED lines=40> */
.L_x_308:
[----:B------:R-:W-:-:S13]  /*6f40*/  ISETP.NE.AND P0, PT, R14, RZ, PT ;  /* 0x000000ff0e00720c */ /* 0x000fda0003f05270 */
[----:B------:R-:W-:Y:S05]  /*6f50*/  @P0 BRA `(.L_x_124) ;  /* 0x0000000000240947 */ /* 0x000fea0003800000 */
[----:B------:R-:W-:-:S03]  /*6f60*/  UMOV UR4, 0xffffffff ;  /* 0xffffffff00047882 */ /* 0x000fc60000000000 */
[----:B------:R-:W-:Y:S05]  /*6f70*/  BRA.DIV UR4, `(.L_x_125) ;  /* 0x00000076048c7947 */ /* 0x000fea000b800000 */
[----:B------:R1:W2:Y:S04]  /*6f80*/  SHFL.IDX PT, R35, R13, 0x1f, 0x1f ;  /* 0x03e01f000d237f89 */ /* 0x0002a800000e0000 */
[----:B------:R-:W3:Y:S02]  /*6f90*/  SHFL.IDX PT, R3, R3, 0x1f, 0x1f ;  /* 0x03e01f0003037f89 */ /* 0x000ee400000e0000 */
.L_x_312:
[----:B---3--:R-:W-:Y:S01]  /*6fa0*/  IMAD.MOV.U32 R38, RZ, RZ, R3 ;  /* 0x000000ffff267224 */ /* 0x008fe200078e0003 */
[----:B-----5:R-:W-:Y:S01]  /*6fb0*/  MOV R44, R33 ;  /* 0x00000021002c7202 */ /* 0x020fe20000000f00 */
[----:B------:R-:W-:Y:S01]  /*6fc0*/  IMAD.MOV.U32 R0, RZ, RZ, 0x20 ;  /* 0x00000020ff007424 */ /* 0x000fe200078e00ff */
[----:B------:R-:W-:Y:S01]  /*6fd0*/  MOV R43, R32 ;  /* 0x00000020002b7202 */ /* 0x000fe20000000f00 */
[----:B------:R-:W-:Y:S06]  /*6fe0*/  BRA `(.L_x_126) ;  /* 0xfffffff400387947 */ /* 0x000fec000383ffff */
.L_x_124:
[----:B------:R-:W1:Y:S01]  /*6ff0*/  BREV R12, R14 ;  /* 0x0000000e000c7301 */ /* 0x000e620000000000 */
[----:B------:R-:W-:Y:S01]  /*7000*/  UMOV UR4, 0xffffffff ;  /* 0xffffffff00047882 */ /* 0x000fe20000000000 */
[----:B------:R-:W-:-:S04]  /*7010*/  IADD3 R38, P1, P0, R38, R5, -R6 ;  /* 0x0000000526267210 */ /* 0x000fc8000783e806 */
[----:B------:R-:W-:Y:S02]  /*7020*/  IADD3.X R35, PT, PT, R35, R0, ~R7, P1, P0 ;  /* 0x0000000023237210 */ /* 0x000fe40000fe0c07 */
[----:B-1----:R-:W1:Y:S01]  /*7030*/  FLO.U32.SH R12, R12 ;  /* 0x0000000c000c7300 */ /* 0x002e6200000e0400 */
[----:B------:R-:W-:Y:S06]  /*7040*/  BRA.DIV UR4, `(.L_x_127) ;  /* 0x0000007604a07947 */ /* 0x000fec000b800000 */
[----:B-1----:R-:W1:Y:S04]  /*7050*/  SHFL.IDX PT, R0, R7, R12, 0x1f ;  /* 0x00001f0c07007589 */ /* 0x002e6800000e0000 */
[----:B------:R-:W4:Y:S04]  /*7060*/  SHFL.IDX PT, R6, R6, R12, 0x1f ;  /* 0x00001f0c06067589 */ /* 0x000f2800000e0000 */
[----:B------:R2:W3:Y:S04]  /*7070*/  SHFL.IDX PT, R35, R35, R12, 0x1f ;  /* 0x00001f0c23237589 */ /* 0x0004e800000e0000 */
[----:B------:R2:W2:Y:S04]  /*7080*/  SHFL.IDX PT, R38, R38, R12, 0x1f ;  /* 0x00001f0c26267589 */ /* 0x0004a800000e0000 */
[----:B------:R2:W2:Y:S04]  /*7090*/  SHFL.IDX PT, R39, R39, R12, 0x1f ;  /* 0x00001f0c27277589 */ /* 0x0004a800000e0000 */
[----:B------:R2:W2:Y:S04]  /*70a0*/  SHFL.IDX PT, R37, R37, R12, 0x1f ;  /* 0x00001f0c25257589 */ /* 0x0004a800000e0000 */
[----:B------:R2:W2:Y:S01]  /*70b0*/  SHFL.IDX PT, R36, R36, R12, 0x1f ;  /* 0x00001f0c24247589 */ /* 0x0004a200000e0000 */
[----:B-1----:R-:W-:-:S02]  /*70c0*/  MOV R7, R0 ;  /* 0x0000000000077202 */ /* 0x002fc40000000f00 */
[----:B----4-:R-:W-:Y:S02]  /*70d0*/  MOV R22, R6 ;  /* 0x0000000600167202 */ /* 0x010fe40000000f00 */
[----:B------:R-:W-:Y:S02]  /*70e0*/  MOV R23, R7 ;  /* 0x0000000700177202 */ /* 0x000fe40000000f00 */
.L_x_321:
[----:B--2---:R-:W-:-:S04]  /*70f0*/  IADD3 R18, PT, PT, R34, R39, RZ ;  /* 0x0000002722127210 */ /* 0x004fc80007ffe0ff */
        /* <DEDUP_REMOVED lines=11> */
[----:B------:R-:W4:Y:S01]  /*71b0*/  LDC.64 R14, c[0x4][R14] ;  /* 0x010000000e0e7b82 */ /* 0x000f220000000a00 */
[----:B------:R-:W-:Y:S01]  /*71c0*/  IMAD.MOV.U32 R13, RZ, RZ, RZ ;  /* 0x000000ffff0d7224 */ /* 0x000fe200078e00ff */
[----:B------:R-:W3:Y:S01]  /*71d0*/  LDCU.64 UR4, c[0x4][0x50] ;  /* 0x01000a00ff0477ac */ /* 0x000ee20008000a00 */
[----:B-1----:R-:W-:Y:S01]  /*71e0*/  IMAD.U32 R4, RZ, RZ, UR8 ;  /* 0x00000008ff047e24 */ /* 0x002fe2000f8e00ff */
[----:B------:R-:W-:Y:S01]  /*71f0*/  MOV R5, UR9 ;  /* 0x0000000900057c02 */ /* 0x000fe20008000f00 */
[----:B--2---:R-:W-:Y:S01]  /*7200*/  IMAD.U32 R6, RZ, RZ, UR6 ;  /* 0x00000006ff067e24 */ /* 0x004fe2000f8e00ff */
[----:B------:R-:W-:Y:S01]  /*7210*/  MOV R7, UR7 ;  /* 0x0000000700077c02 */ /* 0x000fe20008000f00 */
[----:B---3--:R-:W-:Y:S01]  /*7220*/  IMAD.U32 R10, RZ, RZ, UR4 ;  /* 0x00000004ff0a7e24 */ /* 0x008fe2000f8e00ff */
[----:B------:R-:W-:-:S02]  /*7230*/  MOV R11, UR5 ;  /* 0x00000005000b7c02 */ /* 0x000fc40008000f00 */
[----:B------:R-:W-:-:S07]  /*7240*/  LEPC R20, `(.L_x_128) ;  /* 0x000000001014794e */ /* 0x000fce0000000000 */
[----:B----45:R-:W-:Y:S05]  /*7250*/  CALL.ABS.NOINC R14 ;  /* 0x000000000e007343 */ /* 0x030fea0003c00000 */
.L_x_128:
[----:B------:R-:W1:Y:S02]  /*7260*/  LDC.64 R4, c[0x0][0xaa0] ;  /* 0x0002a800ff047b82 */ /* 0x000e640000000a00 */
[----:B-1----:R-:W-:-:S05]  /*7270*/  IMAD.WIDE R4, R18, 0x4, R4 ;  /* 0x0000000412047825 */ /* 0x002fca00078e0204 */
[----:B-----5:R1:W5:Y:S01]  /*7280*/  LDG.E R33, desc[UR44][R4.64] ;  /* 0x0000002c04217981 */ /* 0x020362000c1e1900 */
[----:B------:R-:W2:Y:S02]  /*7290*/  LDCU UR4, c[0x0][0xa90] ;  /* 0x00015200ff0477ac */ /* 0x000ea40008000800 */
[----:B--2---:R-:W-:Y:S02]  /*72a0*/  MOV R32, UR4 ;  /* 0x0000000400207c02 */ /* 0x004fe40008000f00 */
.L_x_117:
[----:B------:R-:W-:Y:S05]  /*72b0*/  BSYNC B7 ;  /* 0x0000000000077941 */ /* 0x000fea0003800000 */
.L_x_116:
        /* <DEDUP_REMOVED lines=8> */
[----:B------:R-:W4:Y:S03]  /*7340*/  LDCU UR5, c[0x0][0xa30] ;  /* 0x00014600ff0577ac */ /* 0x000f260008000800 */
[----:B---3--:R-:W-:Y:S01]  /*7350*/  IMAD.X R10, R28, 0x1, ~R35, P0 ;  /* 0x000000011c0a7824 */ /* 0x008fe200000e0e23 */
[----:B------:R-:W3:Y:S04]  /*7360*/  LDCU UR4, c[0x0][0xa84] ;  /* 0x00015080ff0477ac */ /* 0x000ee80008000800 */
[----:B--2---:R-:W-:-:S02]  /*7370*/  SHF.R.U32.HI R11, RZ, UR6, R10 ;  /* 0x00000006ff0b7c19 */ /* 0x004fc4000801160a */
[----:B------:R-:W-:Y:S02]  /*7380*/  SHF.R.U64 R10, R3, UR6, R10 ;  /* 0x00000006030a7c19 */ /* 0x000fe4000800120a */
[----:B----4-:R-:W-:Y:S02]  /*7390*/  SHF.R.U32.HI R8, RZ, UR5, R11 ;  /* 0x00000005ff087c19 */ /* 0x010fe4000801160b */
[----:B-1----:R-:W-:Y:S02]  /*73a0*/  SHF.R.U32.HI R5, RZ, UR5, R37 ;  /* 0x00000005ff057c19 */ /* 0x002fe40008011625 */
[----:B---3--:R-:W-:Y:S02]  /*73b0*/  SHF.R.U32.HI R7, RZ, UR4, R8 ;  /* 0x00000004ff077c19 */ /* 0x008fe40008011608 */
        /* <DEDUP_REMOVED lines=27> */
.L_x_130:
[----:B------:R-:W-:Y:S02]  /*7570*/  MOV R4, 0x7590 ;  /* 0x0000759000047802 */ /* 0x000fe40000000f00 */
[----:B-----5:R-:W-:Y:S05]  /*7580*/  CALL.REL.NOINC `($__internal_3_$__cuda_sm20_div_u64) ;  /* 0x0000008800107944 */ /* 0x020fea0003c00000 */
[----:B------:R-:W-:-:S05]  /*7590*/  IADD3 R3, PT, PT, -R0, RZ, RZ ;  /* 0x000000ff00037210 */ /* 0x000fca0007ffe1ff */
[----:B------:R-:W-:Y:S02]  /*75a0*/  IMAD R6, R6, R3, R8 ;  /* 0x0000000306067224 */ /* 0x000fe400078e0208 */
.L_x_131:
[----:B------:R-:W-:Y:S05]  /*75b0*/  BSYNC.RECONVERGENT B0 ;  /* 0x0000000000007941 */ /* 0x000fea0003800200 */
.L_x_129:
[----:B------:R-:W1:Y:S01]  /*75c0*/  LDCU UR5, c[0x0][0xa84] ;  /* 0x00015080ff0577ac */ /* 0x000e620008000800 */
[----:B------:R-:W2:Y:S01]  /*75d0*/  LDC R3, c[0x0][0xa38] ;  /* 0x00028e00ff037b82 */ /* 0x000ea20000000800 */
[----:B------:R-:W-:Y:S01]  /*75e0*/  LOP3.LUT R11, R11, UR47, RZ, 0xc0, !PT ;  /* 0x0000002f0b0b7c12 */ /* 0x000fe2000f8ec0ff */
[----:B------:R-:W-:Y:S01]  /*75f0*/  IMAD.MOV.U32 R19, RZ, RZ, 0x1 ;  /* 0x00000001ff137424 */ /* 0x000fe200078e00ff */
[----:B------:R-:W3:Y:S01]  /*7600*/  LDCU UR4, c[0x0][0xa28] ;  /* 0x00014500ff0477ac */ /* 0x000ee20008000800 */
[----:B------:R-:W-:Y:S01]  /*7610*/  LOP3.LUT R10, R10, UR49, RZ, 0xc0, !PT ;  /* 0x000000310a0a7c12 */ /* 0x000fe2000f8ec0ff */
[----:B------:R-:W-:Y:S01]  /*7620*/  IMAD.MOV.U32 R18, RZ, RZ, R39 ;  /* 0x000000ffff127224 */ /* 0x000fe200078e0027 */
[----:B------:R-:W-:Y:S02]  /*7630*/  PLOP3.LUT P1, PT, PT, PT, PT, 0x8, 0x80 ;  /* 0x000000000080781c */ /* 0x000fe40003f2e170 */
[----:B------:R-:W4:Y:S02]  /*7640*/  LDC R4, c[0x0][0xa88] ;  /* 0x0002a200ff047b82 */ /* 0x000f240000000800 */
[----:B------:R-:W-:-:S02]  /*7650*/  P2R R42, PR, RZ, 0x2 ;  /* 0x00000002ff2a7803 */ /* 0x000fc40000000000 */
[----:B-1----:R-:W-:Y:S01]  /*7660*/  SHF.L.U32 R0, R0, UR5, RZ ;  /* 0x0000000500007c19 */ /* 0x002fe200080006ff */
[----:B---3--:R-:W-:-:S04]  /*7670*/  IMAD R6, R6, UR4, R10 ;  /* 0x0000000406067c24 */ /* 0x008fc8000f8e020a */
[----:B------:R-:W-:-:S04]  /*7680*/  IMAD.IADD R0, R11, 0x1, R0 ;  /* 0x000000010b007824 */ /* 0x000fc800078e0200 */
[----:B--2---:R-:W-:Y:S01]  /*7690*/  IMAD R0, R0, R3, UR48 ;  /* 0x0000003000007e24 */ /* 0x004fe2000f8e0203 */
[----:B----4-:R-:W-:-:S04]  /*76a0*/  ISETP.NE.AND P0, PT, R4, 0x1, PT ;  /* 0x000000010400780c */ /* 0x010fc80003f05270 */
[----:B------:R-:W-:Y:S02]  /*76b0*/  SEL R16, R0, R6, !P0 ;  /* 0x0000000600107207 */ /* 0x000fe40004000000 */
[----:B------:R-:W-:Y:S02]  /*76c0*/  SEL R17, R6, R0, !P0 ;  /* 0x0000000006117207 */ /* 0x000fe40004000000 */
.L_x_115:
[----:B------:R-:W-:Y:S05]  /*76d0*/  BSYNC B8 ;  /* 0x0000000000087941 */ /* 0x000fea0003800000 */
.L_x_114:
[----:B------:R-:W2:Y:S01]  /*76e0*/  S2R R0, SR_CgaCtaId ;  /* 0x0000000000007919 */ /* 0x000ea20000008800 */
[----:B------:R-:W-:Y:S01]  /*76f0*/  MOV R3, 0x400 ;  /* 0x0000040000037802 */ /* 0x000fe20000000f00 */
[----:B------:R-:W-:Y:S01]  /*7700*/  BSSY B0, `(.L_x_132) ;  /* 0x0000006000007945 */ /* 0x000fe20003800000 */
[----:B-1----:R-:W-:Y:S02]  /*7710*/  SHF.L.U32 R4, R41, 0x1f, RZ ;  /* 0x0000001f29047819 */ /* 0x002fe400000006ff */
[----:B--2---:R-:W-:-:S05]  /*7720*/  LEA R0, R0, R3, 0x18 ;  /* 0x0000000300007211 */ /* 0x004fca00078ec0ff */
[----:B------:R-:W-:-:S04]  /*7730*/  IMAD R3, R40, 0x8, R0 ;  /* 0x0000000828037824 */ /* 0x000fc800078e0200 */
[----:B------:R-:W1:Y:S02]  /*7740*/  SYNCS.PHASECHK.TRANS64.TRYWAIT P0, [R3+URZ+0x128], R4 ;  /* 0x00012804030075a7 */ /* 0x000e6400080011ff */
[----:B-1----:R-:W-:Y:S05]  /*7750*/  @!P0 BRA `(.L_x_133) ;  /* 0x0000007000908947 */ /* 0x002fea0003800000 */
.L_x_322:
[----:B------:R-:W-:Y:S05]  /*7760*/  BSYNC B0 ;  /* 0x0000000000007941 */ /* 0x000fea0003800000 */
.L_x_132:
[----:B------:R-:W-:-:S03]  /*7770*/  UMOV UR4, 0xffffffff ;  /* 0xffffffff00047882 */ /* 0x000fc60000000000 */
[----:B------:R-:W-:Y:S05]  /*7780*/  BRA.DIV UR4, `(.L_x_134) ;  /* 0x0000007204987947 */ /* 0x000fea000b800000 */
[----:B------:R-:W-:-:S13]  /*7790*/  ELECT P6, URZ, PT ;  /* 0x0000000000ff782f */ /* 0x000fda00038c0000 */
.L_x_325:
[----:B------:R-:W-:Y:S04]  /*77a0*/  BSSY.RECONVERGENT B0, `(.L_x_135) ;  /* 0x000000b000007945 */ /* 0x000fe80003800200 */
[----:B------:R-:W-:Y:S05]  /*77b0*/  @!P6 BRA `(.L_x_136) ;  /* 0x000000000024e947 */ /* 0x000fea0003800000 */
[----:B-1----:R-:W-:-:S05]  /*77c0*/  LEA R4, R40, R0, 0x4 ;  /* 0x0000000028047211 */ /* 0x002fca00078e20ff */
[----:B------:R2:W-:Y:S01]  /*77d0*/  STS.128 [R4+0x170], R16 ;  /* 0x0001701004007388 */ /* 0x0005e20000000c00 */
[----:B------:R-:W-:Y:S01]  /*77e0*/  @!PT LDS RZ, [RZ] ;  /* 0x00000000fffff984 */ /* 0x000fe20000000800 */
[----:B------:R-:W-:Y:S01]  /*77f0*/  @!PT LDS RZ, [RZ] ;  /* 0x00000000fffff984 */ /* 0x000fe20000000800 */
[----:B------:R-:W-:Y:S01]  /*7800*/  @!PT LDS RZ, [RZ] ;  /* 0x00000000fffff984 */ /* 0x000fe20000000800 */
[----:B------:R-:W-:Y:S01]  /*7810*/  @!PT LDS RZ, [RZ] ;  /* 0x00000000fffff984 */ /* 0x000fe20000000800 */
[----:B------:R1:W-:Y:S06]  /*7820*/  MEMBAR.ALL.CTA ;  /* 0x0000000000007992 */ /* 0x0003ec0000008000 */
[----:B-1----:R-:W1:Y:S02]  /*7830*/  FENCE.VIEW.ASYNC.S ;  /* 0x00000000000073c6 */ /* 0x002e640000000000 */
[----:B-1----:R2:W-:Y:S02]  /*7840*/  SYNCS.ARRIVE.TRANS64.A1T0 RZ, [R3+URZ+0x110], RZ ;  /* 0x000110ff03ff79a7 */ /* 0x0025e400081000ff */
.L_x_136:
[----:B------:R-:W-:Y:S05]  /*7850*/  BSYNC.RECONVERGENT B0 ;  /* 0x0000000000007941 */ /* 0x000fea0003800200 */
.L_x_135:
[----:B------:R-:W-:Y:S01]  /*7860*/  ISETP.NE.AND P1, PT, R42, RZ, PT ;  /* 0x000000ff2a00720c */ /* 0x000fe20003f25270 */
[----:B------:R-:W-:-:S05]  /*7870*/  VIADD R40, R40, 0x1 ;  /* 0x0000000128287836 */ /* 0x000fca0000000000 */
[----:B------:R-:W-:-:S04]  /*7880*/  ISETP.NE.AND P0, PT, R40, 0x3, PT ;  /* 0x000000032800780c */ /* 0x000fc80003f05270 */
[----:B-12---:R-:W-:Y:S02]  /*7890*/  SEL R3, RZ, 0x1, P0 ;  /* 0x00000001ff037807 */ /* 0x006fe40000000000 */
[----:B------:R-:W-:Y:S02]  /*78a0*/  SEL R40, R40, RZ, P0 ;  /* 0x000000ff28287207 */ /* 0x000fe40000000000 */
[----:B------:R-:W-:Y:S01]  /*78b0*/  LOP3.LUT R41, R41, R3, RZ, 0x3c, !PT ;  /* 0x0000000329297212 */ /* 0x000fe200078e3cff */
[----:B------:R-:W-:Y:S06]  /*78c0*/  @!P1 BRA `(.L_x_137) ;  /* 0xffffffe800889947 */ /* 0x000fec000383ffff */
[----:B------:R-:W-:Y:S05]  /*78d0*/  BSYNC B9 ;  /* 0x0000000000097941 */ /* 0x000fea0003800000 */
.L_x_113:
        /* <DEDUP_REMOVED lines=13> */
.L_x_326:
[----:B------:R-:W-:Y:S05]  /*79b0*/  BSYNC B0 ;  /* 0x0000000000007941 */ /* 0x000fea0003800000 */
.L_x_138:
        /* <DEDUP_REMOVED lines=8> */
.L_x_327:
[----:B------:R-:W-:Y:S05]  /*7a40*/  BSYNC B0 ;  /* 0x0000000000007941 */ /* 0x000fea0003800000 */
.L_x_140:
[----:B------:R-:W-:Y:S02]  /*7a50*/  LEA R2, R2, R3, 0x3 ;  /* 0x0000000302027211 */ /* 0x000fe400078e18ff */
[----:B------:R-:W-:-:S07]  /*7a60*/  SHF.L.U32 R0, R0, 0x1f, RZ ;  /* 0x0000001f00007819 */ /* 0x000fce00000006ff */
.L_x_142:
[----:B--2---:R2:W4:Y:S02]  /*7a70*/  SYNCS.PHASECHK.TRANS64.TRYWAIT P0, [R2+URZ], R0 ;  /* 0x00000000020075a7 */ /* 0x00452400080011ff */
[----:B----4-:R-:W-:Y:S05]  /*7a80*/  @!P0 NANOSLEEP.SYNCS 0x989680 ;  /* 0x009896800000895d */ /* 0x010fea0003900000 */
[----:B------:R-:W4:Y:S02]  /*7a90*/  @!P0 SYNCS.PHASECHK.TRANS64 P0, [R2+URZ], R0 ;  /* 0x00000000020085a7 */ /* 0x000f2400080010ff */
[----:B----4-:R-:W-:Y:S05]  /*7aa0*/  @P0 EXIT ;  /* 0x000000000000094d */ /* 0x010fea0003800000 */
[----:B------:R-:W-:Y:S05]  /*7ab0*/  BRA `(.L_x_142) ;  /* 0xfffffffc00ec7947 */ /* 0x000fea000383ffff */
.L_x_112:
[----:B------:R-:W-:Y:S02]  /*7ac0*/  UISETP.NE.AND UP0, UPT, UR46, URZ, UPT ;  /* 0x000000ff2e00728c */ /* 0x000fe4000bf05270 */
[----:B------:R-:W-:-:S07]  /*7ad0*/  ULOP3.LUT UR36, UR49, 0xfffffffc, URZ, 0xc0, !UPT ;  /* 0xfffffffc31247892 */ /* 0x000fce000f8ec0ff */
[----:B------:R-:W-:Y:S05]  /*7ae0*/  BRA.U UP0, `(.L_x_143) ;  /* 0x0000001900d47547 */ /* 0x000fea000b800000 */
[----:B------:R-:W-:Y:S01]  /*7af0*/  UMOV UR4, 0x40 ;  /* 0x0000004000047882 */ /* 0x000fe20000000000 */
[----:B------:R-:W-:Y:S01]  /*7b00*/  NOP ;  /* 0x0000000000007918 */ /* 0x000fe20000000000 */
[----:B------:R-:W-:Y:S01]  /*7b10*/  ULEA UR4, UR48, UR4, 0x18 ;  /* 0x0000000430047291 */ /* 0x000fe2000f8ec0ff */
[----:B------:R-:W-:Y:S02]  /*7b20*/  UMOV UR5, 0x400 ;  /* 0x0000040000057882 */ /* 0x000fe40000000000 */
[----:B------:R-:W-:-:S06]  /*7b30*/  ULEA UR48, UR48, UR5, 0x18 ;  /* 0x0000000530307291 */ /* 0x000fcc000f8ec0ff */
[----:B------:R-:W2:Y:S02]  /*7b40*/  LDS.U8 R0, [UR4+0x1c] ;  /* 0x00001c04ff007984 */ /* 0x000ea40008000000 */
[----:B--2---:R-:W-:-:S13]  /*7b50*/  ISETP.NE.AND P0, PT, R0, RZ, PT ;  /* 0x000000ff0000720c */ /* 0x004fda0003f05270 */
[----:B------:R-:W-:Y:S05]  /*7b60*/  @P0 BRA `(.L_x_144) ;  /* 0x0000000000580947 */ /* 0x000fea0003800000 */
[----:B------:R-:W-:-:S13]  /*7b70*/  ELECT P0, URZ, PT ;  /* 0x0000000000ff782f */ /* 0x000fda0003800000 */
[----:B------:R-:W-:Y:S05]  /*7b80*/  @!P0 BRA `(.L_x_145) ;  /* 0x0000000000608947 */ /* 0x000fea0003800000 */
[----:B------:R-:W-:Y:S01]  /*7b90*/  UMOV UR5, 0x10 ;  /* 0x0000001000057882 */ /* 0x000fe20000000000 */
[----:B------:R-:W-:Y:S01]  /*7ba0*/  HFMA2 R0, -RZ, RZ, 0, 5.9604644775390625e-08 ;  /* 0x00000001ff007431 */ /* 0x000fe200000001ff */
[----:B------:R-:W-:-:S03]  /*7bb0*/  MOV R2, 0xffff ;  /* 0x0000ffff00027802 */ /* 0x000fc60000000f00 */
[----:B------:R-:W-:Y:S04]  /*7bc0*/  DEPBAR.LE SB2, 0x36 ;  /* 0x0000ad800000791a */ /* 0x000fe80000000000 */
[----:B------:R-:W2:Y:S02]  /*7bd0*/  UTCATOMSWS.FIND_AND_SET.ALIGN UP0, UR5, UR5 ;  /* 0x00000005000575e3 */ /* 0x000ea40008000800 */
[----:B--2---:R-:W-:Y:S01]  /*7be0*/  MOV R3, UR5 ;  /* 0x0000000500037c02 */ /* 0x004fe20008000f00 */
[----:B------:R-:W-:Y:S06]  /*7bf0*/  BRA.U UP0, `(.L_x_146) ;  /* 0x0000000100187547 */ /* 0x000fec000b800000 */
.L_x_147:
[----:B------:R-:W-:Y:S05]  /*7c00*/  NANOSLEEP 0x64 ;  /* 0x000000640000795d */ /* 0x000fea0003800000 */
[----:B------:R-:W-:-:S05]  /*7c10*/  UMOV UR5, 0x10 ;  /* 0x0000001000057882 */ /* 0x000fca0000000000 */
[----:B------:R-:W-:Y:S04]  /*7c20*/  DEPBAR.LE SB2, 0x36 ;  /* 0x0000ad800000791a */ /* 0x000fe80000000000 */
[----:B------:R-:W2:Y:S02]  /*7c30*/  UTCATOMSWS.FIND_AND_SET.ALIGN UP0, UR5, UR5 ;  /* 0x00000005000575e3 */ /* 0x000ea40008000800 */
[----:B--2---:R-:W-:Y:S01]  /*7c40*/  MOV R3, UR5 ;  /* 0x0000000500037c02 */ /* 0x004fe20008000f00 */
[----:B------:R-:W-:Y:S05]  /*7c50*/  BRA.U !UP0, `(.L_x_147) ;  /* 0xfffffffd08e87547 */ /* 0x000fea000b83ffff */
.L_x_146:
[-C--:B------:R-:W-:Y:S02]  /*7c60*/  SHF.L.U32 R2, R2, R3.reuse, RZ ;  /* 0x0000000302027219 */ /* 0x080fe400000006ff */
[----:B------:R-:W-:Y:S01]  /*7c70*/  SHF.L.U32 R0, R0, R3, RZ ;  /* 0x0000000300007219 */ /* 0x000fe200000006ff */
[----:B------:R-:W-:Y:S02]  /*7c80*/  IMAD.SHL.U32 R3, R3, 0x20, RZ ;  /* 0x0000002003037824 */ /* 0x000fe400078e00ff */
[----:B------:R2:W-:Y:S04]  /*7c90*/  ATOMS.OR RZ, [UR4+0x14], R2 ;  /* 0x00001402ffff798c */ /* 0x0005e8000b000004 */
[----:B------:R2:W-:Y:S04]  /*7ca0*/  ATOMS.OR RZ, [UR4+0x18], R0 ;  /* 0x00001800ffff798c */ /* 0x0005e8000b000004 */
[----:B------:R2:W-:Y:S01]  /*7cb0*/  STS [UR48+0x1a0], R3 ;  /* 0x0001a003ff007988 */ /* 0x0005e20008000830 */
[----:B------:R-:W-:Y:S05]  /*7cc0*/  BRA `(.L_x_145) ;  /* 0x0000000000107947 */ /* 0x000fea0003800000 */
.L_x_144:
[----:B------:R-:W-:Y:S02]  /*7cd0*/  MOV R0, 0xffffffff ;  /* 0xffffffff00007802 */ /* 0x000fe40000000f00 */
[----:B------:R-:W-:-:S03]  /*7ce0*/  MOV R2, 0x7d10 ;  /* 0x00007d1000027802 */ /* 0x000fc60000000f00 */
[----:B------:R2:W-:Y:S04]  /*7cf0*/  STS [UR48+0x1a0], R0 ;  /* 0x0001a000ff007988 */ /* 0x0005e80008000830 */
[----:B-12--5:R-:W-:Y:S05]  /*7d00*/  CALL.REL.NOINC `($__internal_1_$__cuda_sm10x_tcgen05_guardrail_trap_phase_invalid_during_alloc) ;  /* 0x0000008000187944 */ /* 0x026fea0003c00000 */
.L_x_145:
[----:B------:R-:W-:Y:S05]  /*7d10*/  WARPSYNC.ALL ;  /* 0x0000000000007948 */ /* 0x000fea0003800000 */
[----:B------:R-:W3:Y:S01]  /*7d20*/  S2R R16, SR_CgaCtaId ;  /* 0x0000000000107919 */ /* 0x000ee20000008800 */
[----:B--2---:R-:W-:Y:S01]  /*7d30*/  MOV R2, 0x400 ;  /* 0x0000040000027802 */ /* 0x004fe20000000f00 */
[----:B------:R-:W-:Y:S01]  /*7d40*/  NOP ;  /* 0x0000000000007918 */ /* 0x000fe20000000000 */
[----:B------:R-:W-:Y:S06]  /*7d50*/  BAR.ARV 0x6, 0xa0 ;  /* 0x0182800000007b1d */ /* 0x000fec0000002000 */
[----:B------:R-:W-:Y:S01]  /*7d60*/  BSSY B6, `(.L_x_148) ;  /* 0x0000149000067945 */ /* 0x000fe20003800000 */
[----:B------:R-:W-:Y:S01]  /*7d70*/  IMAD.MOV.U32 R31, RZ, RZ, 0x1 ;  /* 0x00000001ff1f7424 */ /* 0x000fe200078e00ff */
[----:B------:R-:W-:Y:S01]  /*7d80*/  CS2R R28, SRZ ;  /* 0x00000000001c7805 */ /* 0x000fe2000001ff00 */
[----:B------:R-:W-:Y:S01]  /*7d90*/  IMAD.MOV.U32 R30, RZ, RZ, RZ ;  /* 0x000000ffff1e7224 */ /* 0x000fe200078e00ff */
[----:B------:R-:W-:Y:S01]  /*7da0*/  CS2R R26, SRZ ;  /* 0x00000000001a7805 */ /* 0x000fe2000001ff00 */
[----:B------:R-:W-:-:S02]  /*7db0*/  IMAD.MOV.U32 R25, RZ, RZ, RZ ;  /* 0x000000ffff197224 */ /* 0x000fc400078e00ff */
[----:B------:R-:W-:Y:S01]  /*7dc0*/  IMAD.MOV.U32 R23, RZ, RZ, RZ ;  /* 0x000000ffff177224 */ /* 0x000fe200078e00ff */
[----:B---3--:R-:W-:-:S05]  /*7dd0*/  LEA R2, R16, R2, 0x18 ;  /* 0x0000000210027211 */ /* 0x008fca00078ec0ff */
[----:B------:R-:W2:Y:S01]  /*7de0*/  LDS R0, [R2+0x1a0] ;  /* 0x0001a00002007984 */ /* 0x000ea20000000800 */
[C---:B------:R-:W-:Y:S02]  /*7df0*/  VIADD R17, R2.reuse, 0x400 ;  /* 0x0000040002117836 */ /* 0x040fe40000000000 */
[C---:B------:R-:W-:Y:S02]  /*7e00*/  VIADD R18, R2.reuse, 0x1c400 ;  /* 0x0001c40002127836 */ /* 0x040fe40000000000 */
[C---:B------:R-:W-:Y:S01]  /*7e10*/  VIADD R19, R2.reuse, 0x2a400 ;  /* 0x0002a40002137836 */ /* 0x040fe20000000000 */
[----:B------:R-:W-:Y:S01]  /*7e20*/  SHF.R.U32.HI R17, RZ, 0x4, R17 ;  /* 0x00000004ff117819 */ /* 0x000fe20000011611 */
[----:B------:R-:W-:Y:S01]  /*7e30*/  VIADD R22, R2, 0x2dc00 ;  /* 0x0002dc0002167836 */ /* 0x000fe20000000000 */
[----:B------:R-:W-:Y:S02]  /*7e40*/  SHF.R.U32.HI R18, RZ, 0x4, R18 ;  /* 0x00000004ff127819 */ /* 0x000fe40000011612 */
[----:B------:R-:W-:-:S02]  /*7e50*/  SHF.R.U32.HI R19, RZ, 0x4, R19 ;  /* 0x00000004ff137819 */ /* 0x000fc40000011613 */
[----:B------:R-:W-:Y:S02]  /*7e60*/  SHF.R.U32.HI R22, RZ, 0x4, R22 ;  /* 0x00000004ff167819 */ /* 0x000fe40000011616 */
[----:B------:R-:W-:Y:S02]  /*7e70*/  LOP3.LUT R17, R17, 0x3fff, RZ, 0xc0, !PT ;  /* 0x00003fff11117812 */ /* 0x000fe400078ec0ff */
[----:B------:R-:W-:Y:S02]  /*7e80*/  LOP3.LUT R18, R18, 0x3fff, RZ, 0xc0, !PT ;  /* 0x00003fff12127812 */ /* 0x000fe400078ec0ff */
[----:B------:R-:W-:Y:S02]  /*7e90*/  LOP3.LUT R19, R19, 0x3fff, RZ, 0xc0, !PT ;  /* 0x00003fff13137812 */ /* 0x000fe400078ec0ff */
[----:B------:R-:W-:Y:S02]  /*7ea0*/  LOP3.LUT R22, R22, 0x3fff, RZ, 0xc0, !PT ;  /* 0x00003fff16167812 */ /* 0x000fe400078ec0ff */
[----:B------:R-:W-:-:S02]  /*7eb0*/  LOP3.LUT R17, R17, 0x10000, RZ, 0xfc, !PT ;  /* 0x0001000011117812 */ /* 0x000fc400078efcff */
[----:B------:R-:W-:Y:S02]  /*7ec0*/  LOP3.LUT R18, R18, 0x10000, RZ, 0xfc, !PT ;  /* 0x0001000012127812 */ /* 0x000fe400078efcff */
[----:B------:R-:W-:Y:S02]  /*7ed0*/  LOP3.LUT R19, R19, 0x10000, RZ, 0xfc, !PT ;  /* 0x0001000013137812 */ /* 0x000fe400078efcff */
[----:B------:R-:W-:Y:S02]  /*7ee0*/  LOP3.LUT R22, R22, 0x10000, RZ, 0xfc, !PT ;  /* 0x0001000016167812 */ /* 0x000fe400078efcff */
[----:B--2---:R-:W-:-:S13]  /*7ef0*/  R2UR UR50, R0 ;  /* 0x00000000003272ca */ /* 0x004fda00000e0000 */
[----:B------:R-:W-:Y:S02]  /*7f00*/  UIADD3 UR44, UPT, UPT, UR50, 0x80, URZ ;  /* 0x00000080322c7890 */ /* 0x000fe4000fffe0ff */
[----:B------:R-:W-:Y:S02]  /*7f10*/  UIADD3 UR42, UPT, UPT, UR50, 0x84, URZ ;  /* 0x00000084322a7890 */ /* 0x000fe4000fffe0ff */
[----:B------:R-:W-:Y:S02]  /*7f20*/  UIADD3 UR40, UPT, UPT, UR50, 0x88, URZ ;  /* 0x0000008832287890 */ /* 0x000fe4000fffe0ff */
[----:B------:R-:W-:Y:S02]  /*7f30*/  UIADD3 UR38, UPT, UPT, UR50, 0x8c, URZ ;  /* 0x0000008c32267890 */ /* 0x000fe4000fffe0ff */
[----:B------:R-:W-:Y:S02]  /*7f40*/  USHF.R.U32.HI UR48, URZ, 0x11, UR44 ;  /* 0x00000011ff307899 */ /* 0x000fe4000801162c */
[----:B------:R-:W-:-:S02]  /*7f50*/  USHF.R.U32.HI UR47, URZ, 0x11, UR42 ;  /* 0x00000011ff2f7899 */ /* 0x000fc4000801162a */
[----:B------:R-:W-:Y:S02]  /*7f60*/  USHF.R.U32.HI UR46, URZ, 0x11, UR40 ;  /* 0x00000011ff2e7899 */ /* 0x000fe40008011628 */
[----:B------:R-:W-:Y:S02]  /*7f70*/  USHF.R.U32.HI UR37, URZ, 0x11, UR38 ;  /* 0x00000011ff257899 */ /* 0x000fe40008011626 */
[----:B------:R-:W-:Y:S02]  /*7f80*/  ULOP3.LUT UR48, UR48, 0x6000, URZ, 0xc0, !UPT ;  /* 0x0000600030307892 */ /* 0x000fe4000f8ec0ff */
[----:B------:R-:W-:Y:S02]  /*7f90*/  ULOP3.LUT UR47, UR47, 0x6000, URZ, 0xc0, !UPT ;  /* 0x000060002f2f7892 */ /* 0x000fe4000f8ec0ff */
[----:B------:R-:W-:Y:S02]  /*7fa0*/  ULOP3.LUT UR46, UR46, 0x6000, URZ, 0xc0, !UPT ;  /* 0x000060002e2e7892 */ /* 0x000fe4000f8ec0ff */
[----:B------:R-:W-:-:S02]  /*7fb0*/  ULOP3.LUT UR37, UR37, 0x6000, URZ, 0xc0, !UPT ;  /* 0x0000600025257892 */ /* 0x000fc4000f8ec0ff */
[----:B------:R-:W-:Y:S02]  /*7fc0*/  UIADD3 UR49, UPT, UPT, UR50, 0x90, URZ ;  /* 0x0000009032317890 */ /* 0x000fe4000fffe0ff */
[----:B------:R-:W-:Y:S02]  /*7fd0*/  ULOP3.LUT UR48, UR48, 0x810, URZ, 0xfc, !UPT ;  /* 0x0000081030307892 */ /* 0x000fe4000f8efcff */
[----:B------:R-:W-:Y:S02]  /*7fe0*/  ULOP3.LUT UR47, UR47, 0x810, URZ, 0xfc, !UPT ;  /* 0x000008102f2f7892 */ /* 0x000fe4000f8efcff */
[----:B------:R-:W-:Y:S02]  /*7ff0*/  ULOP3.LUT UR46, UR46, 0x810, URZ, 0xfc, !UPT ;  /* 0x000008102e2e7892 */ /* 0x000fe4000f8efcff */
[----:B------:R-:W-:Y:S02]  /*8000*/  ULOP3.LUT UR37, UR37, 0x810, URZ, 0xfc, !UPT ;  /* 0x0000081025257892 */ /* 0x000fe4000f8efcff */
.L_x_167:
[----:B------:R-:W-:Y:S05]  /*8010*/  YIELD ;  /* 0x0000000000007946 */ /* 0x000fea0003800000 */
[----:B--2---:R-:W2:Y:S02]  /*8020*/  LDCU.64 UR4, c[0x0][0x398] ;  /* 0x00007300ff0477ac */ /* 0x004ea40008000a00 */
[----:B--2---:R-:W-:-:S04]  /*8030*/  UISETP.NE.U32.AND UP0, UPT, UR4, URZ, UPT ;  /* 0x000000ff0400728c */ /* 0x004fc8000bf05070 */
        /* <DEDUP_REMOVED lines=18> */
.L_x_149:
[----:B------:R-:W2:Y:S01]  /*8160*/  LDCU UR4, c[0x0][0x394] ;  /* 0x00007280ff0477ac */ /* 0x000ea20008000800 */
[----:B------:R-:W-:Y:S01]  /*8170*/  ISETP.NE.AND P0, PT, R24, 0x1, PT ;  /* 0x000000011800780c */ /* 0x000fe20003f05270 */
[----:B------:R-:W-:Y:S01]  /*8180*/  IMAD.MOV.U32 R0, RZ, RZ, RZ ;  /* 0x000000ffff007224 */ /* 0x000fe200078e00ff */
[----:B--2---:R-:W-:-:S13]  /*8190*/  ISETP.GE.AND P1, PT, R78, UR4, PT ;  /* 0x000000044e007c0c */ /* 0x004fda000bf26270 */
[----:B-1----:R-:W1:Y:S02]  /*81a0*/  @!P1 LDC R4, c[0x0][0x390] ;  /* 0x0000e400ff049b82 */ /* 0x002e640000000800 */
[----:B-1----:R-:W-:-:S05]  /*81b0*/  @!P1 VIADD R4, R4, 0xff ;  /* 0x000000ff04049836 */ /* 0x002fca0000000000 */
[----:B------:R-:W-:-:S04]  /*81c0*/  @!P1 SHF.R.S32.HI R3, RZ, 0x1f, R4 ;  /* 0x0000001fff039819 */ /* 0x000fc80000011404 */
[----:B------:R-:W-:-:S04]  /*81d0*/  @!P1 LEA.HI R3, R3, R4, RZ, 0x8 ;  /* 0x0000000403039211 */ /* 0x000fc800078f40ff */
[----:B------:R-:W-:Y:S01]  /*81e0*/  @!P1 SHF.R.S32.HI R0, RZ, 0x8, R3 ;  /* 0x00000008ff009819 */ /* 0x000fe20000011403 */
[----:B------:R-:W-:Y:S06]  /*81f0*/  @P0 BRA `(.L_x_150) ;  /* 0x0000000000040947 */ /* 0x000fec0003800000 */
[----:B------:R-:W-:Y:S05]  /*8200*/  BPT.TRAP 0x1 ;  /* 0x000000040000795c */ /* 0x000fea0000300000 */
.L_x_150:
[C---:B------:R-:W-:Y:S01]  /*8210*/  IMAD R3, R29.reuse, 0x8, R2 ;  /* 0x000000081d037824 */ /* 0x040fe200078e0202 */
[----:B------:R-:W-:Y:S01]  /*8220*/  SHF.L.U32 R4, R28, 0x1f, RZ ;  /* 0x0000001f1c047819 */ /* 0x000fe200000006ff */
[----:B------:R-:W-:Y:S01]  /*8230*/  BSSY B0, `(.L_x_151) ;  /* 0x0000004000007945 */ /* 0x000fe20003800000 */
[----:B------:R-:W-:Y:S02]  /*8240*/  LEA R5, R29, R2, 0x4 ;  /* 0x000000021d057211 */ /* 0x000fe400078e20ff */
[----:B------:R-:W1:Y:S02]  /*8250*/  SYNCS.PHASECHK.TRANS64.TRYWAIT P1, [R3+URZ+0x110], R4 ;  /* 0x00011004030075a7 */ /* 0x000e6400080211ff */
[----:B-1----:R-:W-:Y:S05]  /*8260*/  @!P1 BRA `(.L_x_152) ;  /* 0x0000006800289947 */ /* 0x002fea0003800000 */
.L_x_328:
[----:B------:R-:W-:Y:S05]  /*8270*/  BSYNC B0 ;  /* 0x0000000000007941 */ /* 0x000fea0003800000 */
.L_x_151:
[----:B-1----:R-:W1:Y:S01]  /*8280*/  LDS.128 R4, [R5+0x170] ;  /* 0x0001700005047984 */ /* 0x002e620000000c00 */
[----:B------:R-:W-:Y:S01]  /*8290*/  @!PT LDS RZ, [RZ] ;  /* 0x00000000fffff984 */ /* 0x000fe20000000800 */
[----:B------:R-:W-:Y:S01]  /*82a0*/  @!PT LDS RZ, [RZ] ;  /* 0x00000000fffff984 */ /* 0x000fe20000000800 */
[----:B------:R-:W-:Y:S01]  /*82b0*/  @!PT LDS RZ, [RZ] ;  /* 0x00000000fffff984 */ /* 0x000fe20000000800 */
[----:B------:R-:W-:Y:S01]  /*82c0*/  @!PT LDS RZ, [RZ] ;  /* 0x00000000fffff984 */ /* 0x000fe20000000800 */
[----:B------:R2:W-:Y:S06]  /*82d0*/  MEMBAR.ALL.CTA ;  /* 0x0000000000007992 */ /* 0x0005ec0000008000 */
[----:B--2---:R-:W2:Y:S01]  /*82e0*/  FENCE.VIEW.ASYNC.S ;  /* 0x00000000000073c6 */ /* 0x004ea20000000000 */
[----:B-1----:R-:W-:Y:S01]  /*82f0*/  MOV R78, R6 ;  /* 0x00000006004e7202 */ /* 0x002fe20000000f00 */
[----:B--2---:R-:W-:Y:S05]  /*8300*/  @P0 BRA `(.L_x_153) ;  /* 0x0000000000040947 */ /* 0x004fea0003800000 */
[----:B------:R-:W-:Y:S05]  /*8310*/  BPT.TRAP 0x1 ;  /* 0x000000040000795c */ /* 0x000fea0000300000 */
.L_x_153:
[----:B------:R-:W-:Y:S01]  /*8320*/  VIADD R3, R3, 0x128 ;  /* 0x0000012803037836 */ /* 0x000fe20000000000 */
[----:B-----5:R-:W-:Y:S01]  /*8330*/  LEA.HI R33, R77, R77, RZ, 0x1 ;  /* 0x0000004d4d217211 */ /* 0x020fe200078f08ff */
[----:B------:R-:W-:Y:S01]  /*8340*/  UISETP.NE.AND UP0, UPT, UR36, 0x4, UPT ;  /* 0x000000042400788c */ /* 0x000fe2000bf05270 */
[----:B------:R-:W-:Y:S01]  /*8350*/  VIADD R29, R29, 0x1 ;  /* 0x000000011d1d7836 */ /* 0x000fe20000000000 */
[----:B------:R-:W-:Y:S02]  /*8360*/  LEA R34, R30, UR50, 0x6 ;  /* 0x000000321e227c11 */ /* 0x000fe4000f8e30ff */
[----:B------:R-:W-:Y:S02]  /*8370*/  PRMT R3, R16, 0x654, R3 ;  /* 0x0000065410037816 */ /* 0x000fe40000000003 */
[----:B------:R-:W-:Y:S02]  /*8380*/  LOP3.LUT R33, R33, 0x7ffffffe, RZ, 0xc0, !PT ;  /* 0x7ffffffe21217812 */ /* 0x000fe400078ec0ff */
[----:B------:R1:W-:Y:S03]  /*8390*/  SYNCS.ARRIVE.TRANS64.RED.A1T0 RZ, [R3+URZ], RZ ;  /* 0x000000ff03ff79a7 */ /* 0x0003e600081004ff */
[----:B------:R-:W-:-:S05]  /*83a0*/  IMAD.IADD R33, R77, 0x1, -R33 ;  /* 0x000000014d217824 */ /* 0x000fca00078e0a21 */
[----:B------:R-:W-:Y:S01]  /*83b0*/  LEA R33, R33, UR49, 0x1 ;  /* 0x0000003121217c11 */ /* 0x000fe2000f8e08ff */
[----:B------:R-:W-:Y:S06]  /*83c0*/  BRA.U UP0, `(.L_x_154) ;  /* 0x0000000100047547 */ /* 0x000fec000b800000 */
[----:B------:R-:W-:Y:S05]  /*83d0*/  BPT.TRAP 0x1 ;  /* 0x000000040000795c */ /* 0x000fea0000300000 */
.L_x_154:
[----:B------:R-:W-:Y:S01]  /*83e0*/  IMAD R32, R30, 0x8, R2 ;  /* 0x000000081e207824 */ /* 0x000fe200078e0202 */
[----:B-1----:R-:W-:Y:S01]  /*83f0*/  SHF.L.U32 R3, R31, 0x1f, RZ ;  /* 0x0000001f1f037819 */ /* 0x002fe200000006ff */
[----:B------:R-:W-:Y:S01]  /*8400*/  BSSY B0, `(.L_x_155) ;  /* 0x0000004000007945 */ /* 0x000fe20003800000 */
[----:B------:R-:W-:Y:S02]  /*8410*/  ISETP.GE.AND P0, PT, R0, 0x1, PT ;  /* 0x000000010000780c */ /* 0x000fe40003f06270 */
[----:B------:R-:W1:Y:S02]  /*8420*/  SYNCS.PHASECHK.TRANS64.TRYWAIT P1, [R32+URZ+0x150], R3 ;  /* 0x00015003200075a7 */ /* 0x000e6400080211ff */
[----:B-1----:R-:W-:Y:S09]  /*8430*/  @!P1 BRA `(.L_x_156) ;  /* 0x0000006400c89947 */ /* 0x002ff20003800000 */
.L_x_329:
[----:B------:R-:W-:Y:S05]  /*8440*/  BSYNC B0 ;  /* 0x0000000000007941 */ /* 0x000fea0003800000 */
.L_x_155:
[----:B------:R-:W-:Y:S04]  /*8450*/  BSSY B1, `(.L_x_157) ;  /* 0x00000c1000017945 */ /* 0x000fe80003800000 */
[----:B------:R-:W-:Y:S05]  /*8460*/  @!P0 BRA `(.L_x_158) ;  /* 0x0000000800fc8947 */ /* 0x000fea0003800000 */
[C---:B------:R-:W-:Y:S01]  /*8470*/  VIADD R20, R33.reuse, 0x4 ;  /* 0x0000000421147836 */ /* 0x040fe20000000000 */
[----:B------:R-:W-:Y:S01]  /*8480*/  SHF.R.U32.HI R8, RZ, 0x1a, R33 ;  /* 0x0000001aff087819 */ /* 0x000fe20000011621 */
[C---:B------:R-:W-:Y:S02]  /*8490*/  VIADD R12, R33.reuse, 0x8 ;  /* 0x00000008210c7836 */ /* 0x040fe40000000000 */
[----:B------:R-:W-:Y:S01]  /*84a0*/  VIADD R10, R33, 0xc ;  /* 0x0000000c210a7836 */ /* 0x000fe20000000000 */
[----:B------:R-:W-:Y:S01]  /*84b0*/  SHF.R.U32.HI R6, RZ, 0x1a, R20 ;  /* 0x0000001aff067819 */ /* 0x000fe20000011614 */
[----:B------:R-:W-:Y:S01]  /*84c0*/  IMAD.U32 R21, RZ, RZ, UR48 ;  /* 0x00000030ff157e24 */ /* 0x000fe2000f8e00ff */
[----:B------:R-:W-:Y:S01]  /*84d0*/  SHF.R.U32.HI R4, RZ, 0x1a, R12 ;  /* 0x0000001aff047819 */ /* 0x000fe2000001160c */
[----:B------:R-:W-:Y:S01]  /*84e0*/  IMAD.U32 R13, RZ, RZ, UR47 ;  /* 0x0000002fff0d7e24 */ /* 0x000fe2000f8e00ff */
[----:B-1----:R-:W-:Y:S01]  /*84f0*/  SHF.R.U32.HI R3, RZ, 0x1a, R10 ;  /* 0x0000001aff037819 */ /* 0x002fe2000001160a */
[----:B------:R-:W-:Y:S01]  /*8500*/  IMAD.U32 R11, RZ, RZ, UR46 ;  /* 0x0000002eff0b7e24 */ /* 0x000fe2000f8e00ff */
[----:B------:R-:W-:Y:S01]  /*8510*/  LOP3.LUT R8, R8, 0x30, RZ, 0xc0, !PT ;  /* 0x0000003008087812 */ /* 0x000fe200078ec0ff */
[----:B------:R-:W-:Y:S01]  /*8520*/  IMAD.U32 R9, RZ, RZ, UR37 ;  /* 0x00000025ff097e24 */ /* 0x000fe2000f8e00ff */
[----:B------:R-:W-:Y:S01]  /*8530*/  LOP3.LUT R6, R6, 0x30, RZ, 0xc0, !PT ;  /* 0x0000003006067812 */ /* 0x000fe200078ec0ff */
[----:B------:R-:W-:Y:S01]  /*8540*/  IMAD.MOV.U32 R35, RZ, RZ, RZ ;  /* 0x000000ffff237224 */ /* 0x000fe200078e00ff */
[----:B------:R-:W-:-:S02]  /*8550*/  LOP3.LUT R4, R4, 0x30, RZ, 0xc0, !PT ;  /* 0x0000003004047812 */ /* 0x000fc400078ec0ff */
[----:B------:R-:W-:Y:S02]  /*8560*/  LOP3.LUT R3, R3, 0x30, RZ, 0xc0, !PT ;  /* 0x0000003003037812 */ /* 0x000fe400078ec0ff */
[----:B------:R-:W-:Y:S02]  /*8570*/  LOP3.LUT R8, R8, 0x480, RZ, 0xfc, !PT ;  /* 0x0000048008087812 */ /* 0x000fe400078efcff */
[----:B------:R-:W-:Y:S02]  /*8580*/  LOP3.LUT R6, R6, 0x480, RZ, 0xfc, !PT ;  /* 0x0000048006067812 */ /* 0x000fe400078efcff */
[----:B------:R-:W-:Y:S02]  /*8590*/  LOP3.LUT R4, R4, 0x480, RZ, 0xfc, !PT ;  /* 0x0000048004047812 */ /* 0x000fe400078efcff */
[----:B------:R-:W-:Y:S02]  /*85a0*/  LOP3.LUT R3, R3, 0x480, RZ, 0xfc, !PT ;  /* 0x0000048003037812 */ /* 0x000fe400078efcff */
[----:B------:R-:W-:-:S02]  /*85b0*/  PRMT R21, R8, 0x5410, R21 ;  /* 0x0000541008157816 */ /* 0x000fc40000000015 */
[----:B------:R-:W-:Y:S02]  /*85c0*/  PRMT R13, R6, 0x5410, R13 ;  /* 0x00005410060d7816 */ /* 0x000fe4000000000d */
[----:B------:R-:W-:Y:S02]  /*85d0*/  PRMT R11, R4, 0x5410, R11 ;  /* 0x00005410040b7816 */ /* 0x000fe4000000000b */
[----:B------:R-:W-:-:S07]  /*85e0*/  PRMT R9, R3, 0x5410, R9 ;  /* 0x0000541003097816 */ /* 0x000fce0000000009 */
.L_x_164:
[----:B------:R-:W-:Y:S01]  /*85f0*/  IMAD R8, R25, 0x8, R2 ;  /* 0x0000000819087824 */ /* 0x000fe200078e0202 */
[----:B--2---:R-:W-:Y:S07]  /*8600*/  SHF.L.U32 R4, R23, 0x1f, RZ ;  /* 0x0000001f17047819 */ /* 0x004fee00000006ff */
[----:B------:R-:W-:Y:S05]  /*8610*/  YIELD ;  /* 0x0000000000007946 */ /* 0x000fea0003800000 */
[----:B------:R-:W1:Y:S01]  /*8620*/  SYNCS.PHASECHK.TRANS64.TRYWAIT P0, [R8+URZ], R4 ;  /* 0x00000004080075a7 */ /* 0x000e6200080011ff */
[----:B------:R-:W-:Y:S01]  /*8630*/  SHF.L.U32 R3, R26, 0x1f, RZ ;  /* 0x0000001f1a037819 */ /* 0x000fe200000006ff */
[----:B------:R-:W-:Y:S01]  /*8640*/  IMAD R6, R27, 0x8, R2 ;  /* 0x000000081b067824 */ /* 0x000fe200078e0202 */
[----:B------:R-:W-:Y:S04]  /*8650*/  BSSY B0, `(.L_x_159) ;  /* 0x0000002000007945 */ /* 0x000fe80003800000 */
[----:B-1----:R-:W-:Y:S05]  /*8660*/  @!P0 BRA `(.L_x_160) ;  /* 0x0000006400508947 */ /* 0x002fea0003800000 */
.L_x_330:
[----:B------:R-:W-:Y:S05]  /*8670*/  BSYNC B0 ;  /* 0x0000000000007941 */ /* 0x000fea0003800000 */
.L_x_159:
[----:B------:R-:W2:Y:S01]  /*8680*/  SYNCS.PHASECHK.TRANS64.TRYWAIT P0, [R6+URZ+0x70], R3 ;  /* 0x00007003060075a7 */ /* 0x000ea200080011ff */
[----:B------:R-:W-:Y:S04]  /*8690*/  BSSY B0, `(.L_x_161) ;  /* 0x0000002000007945 */ /* 0x000fe80003800000 */
[----:B--2---:R-:W-:Y:S05]  /*86a0*/  @!P0 BRA `(.L_x_162) ;  /* 0x0000006400548947 */ /* 0x004fea0003800000 */
.L_x_331:
[----:B------:R-:W-:Y:S05]  /*86b0*/  BSYNC B0 ;  /* 0x0000000000007941 */ /* 0x000fea0003800000 */
.L_x_161:
[----:B------:R-:W-:Y:S03]  /*86c0*/  UMOV UR4, 0xffffffff ;  /* 0xffffffff00047882 */ /* 0x000fe60000000000 */
[----:B------:R-:W-:Y:S05]  /*86d0*/  BRA.DIV UR4, `(.L_x_163) ;  /* 0x00000066045c7947 */ /* 0x000fea000b800000 */
[----:B------:R-:W-:Y:S11]  /*86e0*/  ELECT P0, URZ, PT ;  /* 0x0000000000ff782f */ /* 0x000ff60003800000 */
[----:B------:R-:W-:Y:S02]  /*86f0*/  @!UPT UIADD3 URZ, UPT, UPT, URZ, URZ, URZ ;  /* 0x000000fffffff290 */ /* 0x000fe4000fffe0ff */
[----:B-1----:R-:W-:Y:S01]  /*8700*/  @P0 IMAD R4, R25, 0x80, R19 ;  /* 0x0000008019040824 */ /* 0x002fe200078e0213 */
[----:B------:R-:W-:Y:S01]  /*8710*/  VOTEU.ANY UP0, P0 ;  /* 0x0000000000ff7886 */ /* 0x000fe20000000100 */
[----:B------:R-:W-:Y:S02]  /*8720*/  @P0 IMAD.MOV.U32 R15, RZ, RZ, 0x4008 ;  /* 0x00004008ff0f0424 */ /* 0x000fe400078e00ff */
[----:B------:R-:W-:Y:S02]  /*8730*/  @P0 IMAD.MOV.U32 R14, RZ, RZ, R4 ;  /* 0x000000ffff0e0224 */ /* 0x000fe400078e0004 */
[----:B--2---:R-:W-:Y:S01]  /*8740*/  @P0 VIADD R3, R4, 0x20 ;  /* 0x0000002004030836 */ /* 0x004fe20000000000 */
[C---:B------:R-:W-:Y:S01]  /*8750*/  @P0 R2UR.BROADCAST UR9, R15.reuse ;  /* 0x000000000f0902ca */ /* 0x040fe200008e0000 */
[----:B------:R-:W-:Y:S01]  /*8760*/  @P0 IMAD.MOV.U32 R37, RZ, RZ, 0x4008 ;  /* 0x00004008ff250424 */ /* 0x000fe200078e00ff */
[----:B------:R-:W-:Y:S01]  /*8770*/  @P0 R2UR.BROADCAST UR8, R14 ;  /* 0x000000000e0802ca */ /* 0x000fe200008e0000 */
[----:B------:R-:W-:Y:S01]  /*8780*/  @P0 IMAD.MOV.U32 R36, RZ, RZ, R3 ;  /* 0x000000ffff240224 */ /* 0x000fe200078e0003 */
[----:B------:R-:W-:Y:S01]  /*8790*/  @P0 R2UR.BROADCAST UR5, R15 ;  /* 0x000000000f0502ca */ /* 0x000fe200008e0000 */
[C---:B------:R-:W-:Y:S01]  /*87a0*/  @P0 VIADD R14, R4.reuse, 0x40 ;  /* 0x00000040040e0836 */ /* 0x040fe20000000000 */
[----:B------:R-:W-:Y:S01]  /*87b0*/  @P0 R2UR.BROADCAST UR7, R37 ;  /* 0x00000000250702ca */ /* 0x000fe200008e0000 */
[----:B------:R-:W-:Y:S01]  /*87c0*/  @P0 VIADD R4, R4, 0x60 ;  /* 0x0000006004040836 */ /* 0x000fe20000000000 */
[----:B------:R-:W-:Y:S01]  /*87d0*/  @P0 R2UR.BROADCAST UR6, R36 ;  /* 0x00000000240602ca */ /* 0x000fe200008e0000 */
[----:B------:R-:W-:Y:S01]  /*87e0*/  @P0 IMAD R3, R25, 0x80, R22 ;  /* 0x0000008019030824 */ /* 0x000fe200078e0216 */
[----:B------:R-:W-:Y:S01]  /*87f0*/  @P0 R2UR.BROADCAST UR4, R14 ;  /* 0x000000000e0402ca */ /* 0x000fe200008e0000 */
[----:B------:R-:W-:Y:S01]  /*8800*/  @P0 IMAD.MOV.U32 R14, RZ, RZ, R4 ;  /* 0x000000ffff0e0224 */ /* 0x000fe200078e0004 */
[----:B------:R-:W-:Y:S01]  /*8810*/  @P0 R2UR.BROADCAST UR13, R15 ;  /* 0x000000000f0d02ca */ /* 0x000fe200008e0000 */
[----:B------:R-:W-:Y:S01]  /*8820*/  IMAD R4, R25, 0x400, R17 ;  /* 0x0000040019047824 */ /* 0x000fe200078e0211 */
[----:B------:R-:W-:Y:S01]  /*8830*/  @P0 R2UR.BROADCAST UR11, R15 ;  /* 0x000000000f0b02ca */ /* 0x000fe200008e0000 */
[----:B------:R1:W-:Y:S01]  /*8840*/  @UP0 UTCCP.T.S.4x32dp128bit tmem[UR50+0x80], gdesc[UR8] ;  /* 0x00008008320009e7 */ /* 0x0003e20009100000 */
[----:B------:R-:W-:Y:S01]  /*8850*/  @P0 R2UR.BROADCAST UR12, R14 ;  /* 0x000000000e0c02ca */ /* 0x000fe200008e0000 */
[----:B------:R-:W-:Y:S01]  /*8860*/  VOTEU.ANY UP0, P0 ;  /* 0x0000000000ff7886 */ /* 0x000fe20000000100 */
[----:B------:R-:W-:Y:S04]  /*8870*/  @P0 IMAD.MOV.U32 R14, RZ, RZ, R3 ;  /* 0x000000ffff0e0224 */ /* 0x000fe800078e0003 */
[----:B------:R2:W-:Y:S01]  /*8880*/  @UP0 UTCCP.T.S.4x32dp128bit tmem[UR50+0x84], gdesc[UR6] ;  /* 0x00008406320009e7 */ /* 0x0005e20009100000 */
[----:B------:R-:W-:Y:S01]  /*8890*/  @P0 R2UR.BROADCAST UR10, R14 ;  /* 0x000000000e0a02ca */ /* 0x000fe200008e0000 */
[----:B------:R-:W-:Y:S01]  /*88a0*/  VOTEU.ANY UP0, P0 ;  /* 0x0000000000ff7886 */ /* 0x000fe20000000100 */
[C---:B------:R-:W-:Y:S04]  /*88b0*/  @P0 VIADD R14, R3.reuse, 0x20 ;  /* 0x00000020030e0836 */ /* 0x040fe80000000000 */
[----:B------:R3:W-:Y:S01]  /*88c0*/  @UP0 UTCCP.T.S.4x32dp128bit tmem[UR50+0x88], gdesc[UR4] ;  /* 0x00008804320009e7 */ /* 0x0007e20009100000 */
[----:B------:R-:W-:Y:S05]  /*88d0*/  VOTEU.ANY UP0, P0 ;  /* 0x0000000000ff7886 */ /* 0x000fea0000000100 */
[----:B------:R4:W-:Y:S01]  /*88e0*/  @UP0 UTCCP.T.S.4x32dp128bit tmem[UR50+0x8c], gdesc[UR12] ;  /* 0x00008c0c320009e7 */ /* 0x0009e20009100000 */
[----:B------:R-:W-:Y:S01]  /*88f0*/  VOTEU.ANY UP0, P0 ;  /* 0x0000000000ff7886 */ /* 0x000fe20000000100 */
[----:B-1----:R-:W-:Y:S01]  /*8900*/  @P0 R2UR.BROADCAST UR8, R14 ;  /* 0x000000000e0802ca */ /* 0x002fe200008e0000 */
[C---:B------:R-:W-:Y:S03]  /*8910*/  @P0 VIADD R14, R3.reuse, 0x40 ;  /* 0x00000040030e0836 */ /* 0x040fe60000000000 */
[----:B------:R-:W-:Y:S01]  /*8920*/  @UP0 UTCCP.T.S.4x32dp128bit tmem[UR50+0x90], gdesc[UR10] ;  /* 0x0000900a320009e7 */ /* 0x000fe20009100000 */
[----:B------:R-:W-:Y:S01]  /*8930*/  @P0 VIADD R3, R3, 0x60 ;  /* 0x0000006003030836 */ /* 0x000fe20000000000 */
[----:B------:R-:W-:Y:S01]  /*8940*/  VOTEU.ANY UP0, P0 ;  /* 0x0000000000ff7886 */ /* 0x000fe20000000100 */
[----:B--2---:R-:W-:Y:S02]  /*8950*/  @P0 R2UR.BROADCAST UR6, R14 ;  /* 0x000000000e0602ca */ /* 0x004fe400008e0000 */
[----:B------:R-:W-:Y:S01]  /*8960*/  @P0 IMAD.MOV.U32 R14, RZ, RZ, R3 ;  /* 0x000000ffff0e0224 */ /* 0x000fe200078e0003 */
[----:B------:R-:W-:Y:S01]  /*8970*/  @P0 R2UR.BROADCAST UR7, R15 ;  /* 0x000000000f0702ca */ /* 0x000fe200008e0000 */
[----:B------:R-:W-:Y:S02]  /*8980*/  IMAD R3, R27, 0x200, R18 ;  /* 0x000002001b037824 */ /* 0x000fe400078e0212 */
[----:B------:R-:W-:Y:S01]  /*8990*/  @UP0 UTCCP.T.S.4x32dp128bit tmem[UR50+0x94], gdesc[UR8] ;  /* 0x00009408320009e7 */ /* 0x000fe20009100000 */
[----:B---3--:R-:W-:Y:S01]  /*89a0*/  @P0 R2UR.BROADCAST UR4, R14 ;  /* 0x000000000e0402ca */ /* 0x008fe200008e0000 */
[----:B------:R-:W-:Y:S08]  /*89b0*/  VOTEU.ANY UP0, P0 ;  /* 0x0000000000ff7886 */ /* 0x000ff00000000100 */
[----:B------:R-:W-:Y:S01]  /*89c0*/  @UP0 UTCCP.T.S.4x32dp128bit tmem[UR50+0x98], gdesc[UR6] ;  /* 0x00009806320009e7 */ /* 0x000fe20009100000 */
[----:B------:R-:W-:Y:S01]  /*89d0*/  VOTEU.ANY UP0, P0 ;  /* 0x0000000000ff7886 */ /* 0x000fe20000000100 */
[----:B------:R-:W-:Y:S11]  /*89e0*/  ELECT P0, URZ, PT ;  /* 0x0000000000ff782f */ /* 0x000ff60003800000 */
[----:B------:R-:W-:Y:S02]  /*89f0*/  @!UPT UIADD3 URZ, UPT, UPT, URZ, URZ, URZ ;  /* 0x000000fffffff290 */ /* 0x000fe4000fffe0ff */
[----:B------:R-:W-:Y:S01]  /*8a00*/  @P0 R2UR.BROADCAST UR45, R33 ;  /* 0x00000000212d02ca */ /* 0x000fe200008e0000 */
[----:B------:R1:W-:Y:S01]  /*8a10*/  @UP0 UTCCP.T.S.4x32dp128bit tmem[UR50+0x9c], gdesc[UR4] ;  /* 0x00009c04320009e7 */ /* 0x0003e20009100000 */
[----:B------:R-:W-:Y:S01]  /*8a20*/  @P0 ISETP.NE.U32.AND P1, PT, R35, RZ, PT ;  /* 0x000000ff2300020c */ /* 0x000fe20003f25070 */
[----:B------:R-:W-:Y:S01]  /*8a30*/  @P0 IMAD.MOV.U32 R14, RZ, RZ, RZ ;  /* 0x000000ffff0e0224 */ /* 0x000fe200078e00ff */
[----:B------:R-:W-:Y:S01]  /*8a40*/  VOTEU.ANY UP0, P0 ;  /* 0x0000000000ff7886 */ /* 0x000fe20000000100 */
[----:B------:R-:W-:Y:S02]  /*8a50*/  @P0 IMAD.MOV.U32 R15, RZ, RZ, R21 ;  /* 0x000000ffff0f0224 */ /* 0x000fe400078e0015 */
[----:B------:R-:W-:Y:S01]  /*8a60*/  @P0 IMAD.MOV.U32 R38, RZ, RZ, R3 ;  /* 0x000000ffff260224 */ /* 0x000fe200078e0003 */
[----:B------:R-:W-:Y:S01]  /*8a70*/  @P0 R2UR.BROADCAST UR16, R14 ;  /* 0x000000000e1002ca */ /* 0x000fe200008e0000 */
[----:B------:R-:W-:Y:S01]  /*8a80*/  @P0 IMAD.MOV.U32 R39, RZ, RZ, 0x40004040 ;  /* 0x40004040ff270424 */ /* 0x000fe200078e00ff */
[----:B------:R-:W-:Y:S01]  /*8a90*/  @P0 R2UR.BROADCAST UR17, R15 ;  /* 0x000000000f1102ca */ /* 0x000fe200008e0000 */
[----:B------:R-:W-:Y:S01]  /*8aa0*/  @P0 IMAD.MOV.U32 R36, RZ, RZ, R4 ;  /* 0x000000ffff240224 */ /* 0x000fe200078e0004 */
[----:B------:R-:W-:Y:S01]  /*8ab0*/  @P0 R2UR.BROADCAST UR14, R38 ;  /* 0x00000000260e02ca */ /* 0x000fe200008e0000 */
[----:B------:R-:W-:Y:S01]  /*8ac0*/  @P0 IMAD.MOV.U32 R37, RZ, RZ, 0x40004040 ;  /* 0x40004040ff250424 */ /* 0x000fe200078e00ff */
[----:B------:R-:W-:Y:S01]  /*8ad0*/  @P0 R2UR.BROADCAST UR15, R39 ;  /* 0x00000000270f02ca */ /* 0x000fe200008e0000 */
[----:B------:R-:W-:Y:S01]  /*8ae0*/  @P0 VOTEU.ANY UP1, P1 ;  /* 0x0000000000ff0886 */ /* 0x000fe20000820100 */
[----:B----4-:R-:W-:Y:S02]  /*8af0*/  @P0 R2UR.BROADCAST UR12, R36 ;  /* 0x00000000240c02ca */ /* 0x010fe400008e0000 */
[----:B------:R-:W-:Y:S02]  /*8b00*/  @P0 R2UR.BROADCAST UR13, R37 ;  /* 0x00000000250d02ca */ /* 0x000fe400008e0000 */
[----:B-1----:R-:W-:Y:S02]  /*8b10*/  @P0 R2UR.BROADCAST UR4, R34 ;  /* 0x00000000220402ca */ /* 0x002fe400008e0000 */
[----:B------:R-:W-:Y:S11]  /*8b20*/  ELECT P0, URZ, PT ;  /* 0x0000000000ff782f */ /* 0x000ff60003800000 */
[----:B------:R-:W-:Y:S02]  /*8b30*/  @!UPT UIADD3 URZ, UPT, UPT, URZ, URZ, URZ ;  /* 0x000000fffffff290 */ /* 0x000fe4000fffe0ff */
[----:B------:R-:W-:Y:S01]  /*8b40*/  @P0 R2UR.BROADCAST UR43, R20 ;  /* 0x00000000142b02ca */ /* 0x000fe200008e0000 */
[----:B------:R1:W-:Y:S01]  /*8b50*/  @UP0 UTCOMMA.4X gdesc[UR12], gdesc[UR14], tmem[UR4], tmem[UR16], idesc[UR17], tmem[UR44], UP1 ;  /* 0x802c100e0c0005ea */ /* 0x0003e20008800004 */
[----:B------:R-:W-:Y:S01]  /*8b60*/  @P0 IMAD.MOV.U32 R36, RZ, RZ, RZ ;  /* 0x000000ffff240224 */ /* 0x000fe200078e00ff */
[----:B------:R-:W-:Y:S01]  /*8b70*/  VOTEU.ANY UP0, P0 ;  /* 0x0000000000ff7886 */ /* 0x000fe20000000100 */
[----:B------:R-:W-:Y:S02]  /*8b80*/  @P0 IMAD.MOV.U32 R37, RZ, RZ, R13 ;  /* 0x000000ffff250224 */ /* 0x000fe400078e000d */
[----:B------:R-:W-:Y:S01]  /*8b90*/  @P0 VIADD R15, R3, 0x2 ;  /* 0x00000002030f0836 */ /* 0x000fe20000000000 */
[----:B------:R-:W-:Y:S01]  /*8ba0*/  @P0 R2UR.BROADCAST UR10, R36 ;  /* 0x00000000240a02ca */ /* 0x000fe200008e0000 */
[----:B------:R-:W-:Y:S01]  /*8bb0*/  @P0 VIADD R14, R4, 0x2 ;  /* 0x00000002040e0836 */ /* 0x000fe20000000000 */
[----:B------:R-:W-:Y:S01]  /*8bc0*/  @P0 R2UR.BROADCAST UR11, R37 ;  /* 0x00000000250b02ca */ /* 0x000fe200008e0000 */
[----:B------:R-:W-:Y:S02]  /*8bd0*/  @P0 IMAD.MOV.U32 R36, RZ, RZ, R15 ;  /* 0x000000ffff240224 */ /* 0x000fe400078e000f */
[----:B------:R-:W-:Y:S01]  /*8be0*/  @P0 IMAD.MOV.U32 R37, RZ, RZ, 0x40004040 ;  /* 0x40004040ff250424 */ /* 0x000fe200078e00ff */
[----:B------:R-:W-:Y:S01]  /*8bf0*/  @P0 R2UR.BROADCAST UR6, R14 ;  /* 0x000000000e0602ca */ /* 0x000fe200008e0000 */
[----:B------:R-:W-:Y:S01]  /*8c00*/  @P0 IMAD.MOV.U32 R15, RZ, RZ, 0x40004040 ;  /* 0x40004040ff0f0424 */ /* 0x000fe200078e00ff */
[----:B------:R-:W-:Y:S02]  /*8c10*/  @P0 R2UR.BROADCAST UR8, R36 ;  /* 0x00000000240802ca */ /* 0x000fe400008e0000 */
[----:B------:R-:W-:Y:S02]  /*8c20*/  @P0 R2UR.BROADCAST UR9, R37 ;  /* 0x00000000250902ca */ /* 0x000fe400008e0000 */
[----:B------:R-:W-:Y:S02]  /*8c30*/  @P0 R2UR.BROADCAST UR7, R15 ;  /* 0x000000000f0702ca */ /* 0x000fe400008e0000 */
[----:B-1----:R-:W-:Y:S02]  /*8c40*/  @P0 R2UR.BROADCAST UR4, R34 ;  /* 0x00000000220402ca */ /* 0x002fe400008e0000 */
[----:B------:R-:W-:Y:S11]  /*8c50*/  ELECT P0, URZ, PT ;  /* 0x0000000000ff782f */ /* 0x000ff60003800000 */
[----:B------:R-:W-:Y:S02]  /*8c60*/  @!UPT UIADD3 URZ, UPT, UPT, URZ, URZ, URZ ;  /* 0x000000fffffff290 */ /* 0x000fe4000fffe0ff */
[----:B------:R-:W-:Y:S01]  /*8c70*/  @P0 R2UR.BROADCAST UR41, R12 ;  /* 0x000000000c2902ca */ /* 0x000fe200008e0000 */
[----:B------:R1:W-:Y:S01]  /*8c80*/  @UP0 UTCOMMA.4X gdesc[UR6], gdesc[UR8], tmem[UR4], tmem[UR10], idesc[UR11], tmem[UR42], UPT ;  /* 0x802a0a08060005ea */ /* 0x0003e2000b800004 */
        /* <DEDUP_REMOVED lines=11> */
[----:B------:R-:W-:Y:S01]  /*8d40*/  @P0 R2UR.BROADCAST UR14, R36 ;  /* 0x00000000240e02ca */ /* 0x000fe200008e0000 */
[----:B------:R-:W-:Y:S01]  /*8d50*/  VIADD R3, R3, 0x6 ;  /* 0x0000000603037836 */ /* 0x000fe20000000000 */
[----:B------:R-:W-:Y:S01]  /*8d60*/  @P0 R2UR.BROADCAST UR15, R37 ;  /* 0x00000000250f02ca */ /* 0x000fe200008e0000 */
[----:B------:R-:W-:Y:S01]  /*8d70*/  VIADD R4, R4, 0x6 ;  /* 0x0000000604047836 */ /* 0x000fe20000000000 */
[----:B------:R-:W-:Y:S02]  /*8d80*/  @P0 R2UR.BROADCAST UR13, R15 ;  /* 0x000000000f0d02ca */ /* 0x000fe400008e0000 */
[----:B-1----:R-:W-:Y:S02]  /*8d90*/  @P0 R2UR.BROADCAST UR4, R34 ;  /* 0x00000000220402ca */ /* 0x002fe400008e0000 */
[----:B------:R-:W-:Y:S11]  /*8da0*/  ELECT P0, URZ, PT ;  /* 0x0000000000ff782f */ /* 0x000ff60003800000 */
[----:B------:R-:W-:Y:S02]  /*8db0*/  @!UPT UIADD3 URZ, UPT, UPT, URZ, URZ, URZ ;  /* 0x000000fffffff290 */ /* 0x000fe4000fffe0ff */
[----:B------:R-:W-:Y:S01]  /*8dc0*/  @P0 R2UR.BROADCAST UR39, R10 ;  /* 0x000000000a2702ca */ /* 0x000fe200008e0000 */
[----:B------:R1:W-:Y:S01]  /*8dd0*/  @UP0 UTCOMMA.4X gdesc[UR12], gdesc[UR14], tmem[UR4], tmem[UR16], idesc[UR17], tmem[UR40], UPT ;  /* 0x8028100e0c0005ea */ /* 0x0003e2000b800004 */
[----:B------:R-:W-:Y:S01]  /*8de0*/  @P0 IMAD.MOV.U32 R14, RZ, RZ, R3 ;  /* 0x000000ffff0e0224 */ /* 0x000fe200078e0003 */
[----:B------:R-:W-:Y:S01]  /*8df0*/  VOTEU.ANY UP0, P0 ;  /* 0x0000000000ff7886 */ /* 0x000fe20000000100 */
[----:B------:R-:W-:Y:S02]  /*8e00*/  @P0 IMAD.MOV.U32 R15, RZ, RZ, 0x40004040 ;  /* 0x40004040ff0f0424 */ /* 0x000fe400078e00ff */
[----:B------:R-:W-:Y:S01]  /*8e10*/  @P0 IMAD.MOV.U32 R38, RZ, RZ, R4 ;  /* 0x000000ffff260224 */ /* 0x000fe200078e0004 */
[----:B------:R-:W-:Y:S01]  /*8e20*/  @P0 R2UR.BROADCAST UR8, R14 ;  /* 0x000000000e0802ca */ /* 0x000fe200008e0000 */
[----:B------:R-:W-:Y:S01]  /*8e30*/  @P0 IMAD.MOV.U32 R39, RZ, RZ, 0x40004040 ;  /* 0x40004040ff270424 */ /* 0x000fe200078e00ff */
[----:B------:R-:W-:Y:S01]  /*8e40*/  @P0 R2UR.BROADCAST UR9, R15 ;  /* 0x000000000f0902ca */ /* 0x000fe200008e0000 */
[----:B------:R-:W-:Y:S01]  /*8e50*/  @P0 IMAD.MOV.U32 R36, RZ, RZ, RZ ;  /* 0x000000ffff240224 */ /* 0x000fe200078e00ff */
[----:B------:R-:W-:Y:S01]  /*8e60*/  @P0 R2UR.BROADCAST UR6, R38 ;  /* 0x00000000260602ca */ /* 0x000fe200008e0000 */
[----:B------:R-:W-:Y:S01]  /*8e70*/  @P0 IMAD.MOV.U32 R37, RZ, RZ, R9 ;  /* 0x000000ffff250224 */ /* 0x000fe200078e0009 */
[----:B------:R-:W-:Y:S02]  /*8e80*/  @P0 R2UR.BROADCAST UR7, R39 ;  /* 0x00000000270702ca */ /* 0x000fe400008e0000 */
[----:B------:R-:W-:Y:S02]  /*8e90*/  @P0 R2UR.BROADCAST UR10, R36 ;  /* 0x00000000240a02ca */ /* 0x000fe400008e0000 */
[----:B------:R-:W-:Y:S02]  /*8ea0*/  @P0 R2UR.BROADCAST UR11, R37 ;  /* 0x00000000250b02ca */ /* 0x000fe400008e0000 */
[----:B-1----:R-:W-:Y:S02]  /*8eb0*/  @P0 R2UR.BROADCAST UR4, R34 ;  /* 0x00000000220402ca */ /* 0x002fe400008e0000 */
[----:B------:R-:W-:Y:S11]  /*8ec0*/  ELECT P0, URZ, PT ;  /* 0x0000000000ff782f */ /* 0x000ff60003800000 */
[----:B------:R1:W-:Y:S02]  /*8ed0*/  @UP0 UTCOMMA.4X gdesc[UR6], gdesc[UR8], tmem[UR4], tmem[UR10], idesc[UR11], tmem[UR38], UPT ;  /* 0x80260a08060005ea */ /* 0x0003e4000b800004 */
[----:B------:R-:W-:Y:S01]  /*8ee0*/  @P0 VIADD R8, R8, 0x38 ;  /* 0x0000003808080836 */ /* 0x000fe20000000000 */
[----:B------:R-:W-:Y:S04]  /*8ef0*/  VOTEU.ANY UP0, P0 ;  /* 0x0000000000ff7886 */ /* 0x000fe80000000100 */
[----:B------:R-:W-:Y:S02]  /*8f00*/  @P0 R2UR.BROADCAST UR5, R8 ;  /* 0x00000000080502ca */ /* 0x000fe400008e0000 */
[----:B------:R-:W-:Y:S11]  /*8f10*/  ELECT P0, URZ, PT ;  /* 0x0000000000ff782f */ /* 0x000ff60003800000 */
[----:B------:R1:W-:Y:S01]  /*8f20*/  @UP0 UTCBAR [UR5], URZ ;  /* 0x000000ff050003e9 */ /* 0x0003e200080000ff */
[----:B------:R-:W-:Y:S01]  /*8f30*/  NOP ;  /* 0x0000000000007918 */ /* 0x000fe20000000000 */
.L_x_346:
[----:B------:R-:W-:Y:S01]  /*8f40*/  @P0 VIADD R6, R6, 0xa8 ;  /* 0x000000a806060836 */ /* 0x000fe20000000000 */
[----:B------:R-:W-:Y:S01]  /*8f50*/  VOTEU.ANY UP0, P0 ;  /* 0x0000000000ff7886 */ /* 0x000fe20000000100 */
[----:B------:R-:W-:Y:S02]  /*8f60*/  VIADD R25, R25, 0x1 ;  /* 0x0000000119197836 */ /* 0x000fe40000000000 */
[----:B------:R-:W-:Y:S01]  /*8f70*/  VIADD R27, R27, 0x1 ;  /* 0x000000011b1b7836 */ /* 0x000fe20000000000 */
[----:B-1----:R-:W-:Y:S01]  /*8f80*/  @P0 R2UR.BROADCAST UR4, R6 ;  /* 0x00000000060402ca */ /* 0x002fe200008e0000 */
[----:B------:R-:W-:Y:S01]  /*8f90*/  IMAD.MOV.U32 R35, RZ, RZ, 0x1 ;  /* 0x00000001ff237424 */ /* 0x000fe200078e00ff */
[C---:B------:R-:W-:Y:S01]  /*8fa0*/  ISETP.GT.U32.AND P0, PT, R0.reuse, 0x1, PT ;  /* 0x000000010000780c */ /* 0x040fe20003f04070 */
[----:B------:R-:W-:Y:S01]  /*8fb0*/  VIADD R0, R0, 0xffffffff ;  /* 0xffffffff00007836 */ /* 0x000fe20000000000 */
[----:B------:R-:W-:Y:S02]  /*8fc0*/  ISETP.NE.AND P2, PT, R25, 0x7, PT ;  /* 0x000000071900780c */ /* 0x000fe40003f45270 */
[----:B------:R-:W-:Y:S02]  /*8fd0*/  ISETP.NE.AND P1, PT, R27, 0x7, PT ;  /* 0x000000071b00780c */ /* 0x000fe40003f25270 */
[----:B------:R-:W-:Y:S02]  /*8fe0*/  SEL R4, RZ, 0x1, P2 ;  /* 0x00000001ff047807 */ /* 0x000fe40001000000 */
[----:B------:R-:W-:Y:S02]  /*8ff0*/  SEL R3, RZ, 0x1, P1 ;  /* 0x00000001ff037807 */ /* 0x000fe40000800000 */
[----:B------:R-:W-:Y:S01]  /*9000*/  LOP3.LUT R23, R23, R4, RZ, 0x3c, !PT ;  /* 0x0000000417177212 */ /* 0x000fe200078e3cff */
[----:B------:R2:W-:Y:S01]  /*9010*/  @UP0 UTCBAR [UR4], URZ ;  /* 0x000000ff040003e9 */ /* 0x0005e200080000ff */
[----:B------:R-:W-:Y:S02]  /*9020*/  LOP3.LUT R26, R26, R3, RZ, 0x3c, !PT ;  /* 0x000000031a1a7212 */ /* 0x000fe400078e3cff */
[----:B------:R-:W-:Y:S02]  /*9030*/  SEL R25, R25, RZ, P2 ;  /* 0x000000ff19197207 */ /* 0x000fe40001000000 */
[----:B------:R-:W-:Y:S01]  /*9040*/  SEL R27, R27, RZ, P1 ;  /* 0x000000ff1b1b7207 */ /* 0x000fe20000800000 */
[----:B------:R-:W-:Y:S06]  /*9050*/  @P0 BRA `(.L_x_164) ;  /* 0xfffffff400640947 */ /* 0x000fec000383ffff */
.L_x_158:
[----:B--2---:R-:W-:Y:S05]  /*9060*/  BSYNC B1 ;  /* 0x0000000000017941 */ /* 0x004fea0003800000 */
.L_x_157:
[----:B------:R-:W-:-:S04]  /*9070*/  MOV R0, UR36 ;  /* 0x0000002400007c02 */ /* 0x000fc80008000f00 */
[----:B------:R-:W-:-:S13]  /*9080*/  ISETP.NE.AND P0, PT, R0, 0x4, PT ;  /* 0x000000040000780c */ /* 0x000fda0003f05270 */
[----:B------:R-:W-:Y:S05]  /*9090*/  @P0 BRA `(.L_x_165) ;  /* 0x0000000000040947 */ /* 0x000fea0003800000 */
[----:B------:R-:W-:Y:S05]  /*90a0*/  BPT.TRAP 0x1 ;  /* 0x000000040000795c */ /* 0x000fea0000300000 */
.L_x_165:
[----:B------:R-:W-:-:S03]  /*90b0*/  UMOV UR4, 0xffffffff ;  /* 0xffffffff00047882 */ /* 0x000fc60000000000 */
[----:B------:R-:W-:Y:S05]  /*90c0*/  BRA.DIV UR4, `(.L_x_166) ;  /* 0x0000006604e87947 */ /* 0x000fea000b800000 */
[----:B------:R-:W-:-:S13]  /*90d0*/  ELECT P6, URZ, PT ;  /* 0x0000000000ff782f */ /* 0x000fda00038c0000 */
.L_x_349:
[----:B-1----:R-:W-:Y:S01]  /*90e0*/  @P6 VIADD R32, R32, 0x140 ;  /* 0x0000014020206836 */ /* 0x002fe20000000000 */
[----:B------:R-:W-:Y:S01]  /*90f0*/  PLOP3.LUT P1, PT, P6, PT, PT, 0x80, 0x8 ;  /* 0x000000000008781c */ /* 0x000fe2000372f070 */
[----:B------:R-:W-:Y:S01]  /*9100*/  VIADD R30, R30, 0x1 ;  /* 0x000000011e1e7836 */ /* 0x000fe20000000000 */
[----:B------:R-:W-:Y:S01]  /*9110*/  VOTEU.ANY UP0, P6 ;  /* 0x0000000000ff7886 */ /* 0x000fe20003000100 */
[----:B------:R-:W-:Y:S01]  /*9120*/  ISETP.NE.AND P3, PT, R29, 0x3, PT ;  /* 0x000000031d00780c */ /* 0x000fe20003f65270 */
[----:B------:R-:W-:-:S09]  /*9130*/  IMAD.MOV.U32 R77, RZ, RZ, R5 ;  /* 0x000000ffff4d7224 */ /* 0x000fd200078e0005 */
[----:B------:R-:W-:Y:S02]  /*9140*/  @P1 R2UR.BROADCAST UR4, R32 ;  /* 0x00000000200412ca */ /* 0x000fe400008e0000 */
[----:B------:R-:W-:Y:S02]  /*9150*/  ISETP.NE.AND P1, PT, R7, RZ, PT ;  /* 0x000000ff0700720c */ /* 0x000fe40003f25270 */
[----:B------:R-:W-:Y:S02]  /*9160*/  ISETP.NE.AND P2, PT, R30, 0x2, PT ;  /* 0x000000021e00780c */ /* 0x000fe40003f45270 */
[----:B------:R-:W-:Y:S02]  /*9170*/  SEL R0, RZ, 0x1, P3 ;  /* 0x00000001ff007807 */ /* 0x000fe40001800000 */
[----:B------:R-:W-:Y:S02]  /*9180*/  SEL R3, RZ, 0x1, P2 ;  /* 0x00000001ff037807 */ /* 0x000fe40001000000 */
[----:B------:R-:W-:-:S02]  /*9190*/  LOP3.LUT R28, R28, R0, RZ, 0x3c, !PT ;  /* 0x000000001c1c7212 */ /* 0x000fc400078e3cff */
[----:B------:R-:W-:Y:S01]  /*91a0*/  LOP3.LUT R31, R31, R3, RZ, 0x3c, !PT ;  /* 0x000000031f1f7212 */ /* 0x000fe200078e3cff */
[----:B------:R2:W-:Y:S01]  /*91b0*/  @UP0 UTCBAR [UR4], URZ ;  /* 0x000000ff040003e9 */ /* 0x0005e200080000ff */
[----:B------:R-:W-:Y:S02]  /*91c0*/  SEL R29, R29, RZ, P3 ;  /* 0x000000ff1d1d7207 */ /* 0x000fe40001800000 */
[----:B------:R-:W-:Y:S01]  /*91d0*/  SEL R30, R30, RZ, P2 ;  /* 0x000000ff1e1e7207 */ /* 0x000fe20001000000 */
[----:B------:R-:W-:Y:S06]  /*91e0*/  @P1 BRA `(.L_x_167) ;  /* 0xffffffec00881947 */ /* 0x000fec000383ffff */
[----:B--2---:R-:W-:Y:S05]  /*91f0*/  BSYNC B6 ;  /* 0x0000000000067941 */ /* 0x004fea0003800000 */
.L_x_148:
[----:B------:R-:W1:Y:S01]  /*9200*/  S2R R0, SR_CgaCtaId ;  /* 0x0000000000007919 */ /* 0x000e620000008800 */
[----:B------:R-:W-:Y:S01]  /*9210*/  UMOV UR4, 0xffffffff ;  /* 0xffffffff00047882 */ /* 0x000fe20000000000 */
[----:B------:R-:W-:-:S04]  /*9220*/  MOV R3, 0x40 ;  /* 0x0000004000037802 */ /* 0x000fc80000000f00 */
[----:B-1----:R-:W-:Y:S01]  /*9230*/  LEA R0, R0, R3, 0x18 ;  /* 0x0000000300007211 */ /* 0x002fe200078ec0ff */
[----:B------:R-:W-:Y:S05]  /*9240*/  BRA.DIV UR4, `(.L_x_168) ;  /* 0x0000006604a87947 */ /* 0x000fea000b800000 */
[----:B------:R-:W-:-:S13]  /*9250*/  ELECT P6, URZ, PT ;  /* 0x0000000000ff782f */ /* 0x000fda00038c0000 */
.L_x_352:
[----:B------:R-:W-:Y:S01]  /*9260*/  HFMA2 R3, -RZ, RZ, 0, 5.9604644775390625e-08 ;  /* 0x00000001ff037431 */ /* 0x000fe200000001ff */
[----:B------:R-:W-:-:S05]  /*9270*/  VOTEU.ANY UP0, P6 ;  /* 0x0000000000ff7886 */ /* 0x000fca0003000100 */
[----:B------:R-:W-:Y:S01]  /*9280*/  @UP0 UVIRTCOUNT.DEALLOC.SMPOOL 0x80 ;  /* 0x000000800000084c */ /* 0x000fe20000000000 */
[----:B------:R1:W-:Y:S01]  /*9290*/  @P6 STS.U8 [R0+0x1c], R3 ;  /* 0x00001c0300006388 */ /* 0x0003e20000000000 */
[----:B------:R-:W-:Y:S05]  /*92a0*/  @P0 BRA `(.L_x_169) ;  /* 0x0000000000040947 */ /* 0x000fea0003800000 */
[----:B------:R-:W-:Y:S05]  /*92b0*/  BPT.TRAP 0x1 ;  /* 0x000000040000795c */ /* 0x000fea0000300000 */
.L_x_169:
[----:B-1----:R-:W-:Y:S01]  /*92c0*/  LEA R3, R30, R2, 0x3 ;  /* 0x000000021e037211 */ /* 0x002fe200078e18ff */
[----:B------:R-:W-:Y:S01]  /*92d0*/  BSSY B0, `(.L_x_170) ;  /* 0x0000004000007945 */ /* 0x000fe20003800000 */
[----:B------:R-:W-:-:S04]  /*92e0*/  SHF.L.U32 R4, R31, 0x1f, RZ ;  /* 0x0000001f1f047819 */ /* 0x000fc800000006ff */
[----:B------:R-:W1:Y:S02]  /*92f0*/  SYNCS.PHASECHK.TRANS64.TRYWAIT P1, [R3+URZ+0x150], R4 ;  /* 0x00015004030075a7 */ /* 0x000e6400080211ff */
[----:B-1----:R-:W-:Y:S05]  /*9300*/  @!P1 BRA `(.L_x_171) ;  /* 0x0000006400989947 */ /* 0x002fea0003800000 */
.L_x_353:
[----:B------:R-:W-:Y:S05]  /*9310*/  BSYNC B0 ;  /* 0x0000000000007941 */ /* 0x000fea0003800000 */
.L_x_170:
[----:B------:R-:W-:Y:S01]  /*9320*/  IADD3 R30, PT, PT, R30, 0x1, RZ ;  /* 0x000000011e1e7810 */ /* 0x000fe20007ffe0ff */
[----:B------:R-:W-:Y:S06]  /*9330*/  @P0 BRA `(.L_x_172) ;  /* 0x0000000000040947 */ /* 0x000fec0003800000 */
[----:B------:R-:W-:Y:S05]  /*9340*/  BPT.TRAP 0x1 ;  /* 0x000000040000795c */ /* 0x000fea0000300000 */
.L_x_172:
[----:B------:R-:W-:-:S04]  /*9350*/  ISETP.NE.AND P0, PT, R30, 0x2, PT ;  /* 0x000000021e00780c */ /* 0x000fc80003f05270 */
[----:B-1----:R-:W-:Y:S02]  /*9360*/  SEL R3, RZ, 0x1, P0 ;  /* 0x00000001ff037807 */ /* 0x002fe40000000000 */
[----:B------:R-:W-:Y:S02]  /*9370*/  SEL R30, R30, RZ, P0 ;  /* 0x000000ff1e1e7207 */ /* 0x000fe40000000000 */
[----:B------:R-:W-:-:S03]  /*9380*/  LOP3.LUT R3, R31, R3, RZ, 0x3c, !PT ;  /* 0x000000031f037212 */ /* 0x000fc600078e3cff */
[----:B------:R-:W-:Y:S01]  /*9390*/  IMAD R30, R30, 0x8, R2 ;  /* 0x000000081e1e7824 */ /* 0x000fe200078e0202 */
[----:B------:R-:W-:-:S04]  /*93a0*/  SHF.L.U32 R3, R3, 0x1f, RZ ;  /* 0x0000001f03037819 */ /* 0x000fc800000006ff */
[----:B------:R-:W1:Y:S02]  /*93b0*/  SYNCS.PHASECHK.TRANS64.TRYWAIT P0, [R30+URZ+0x150], R3 ;  /* 0x000150031e0075a7 */ /* 0x000e6400080011ff */
[----:B-1----:R-:W-:Y:S05]  /*93c0*/  @!P0 BRA `(.L_x_173) ;  /* 0x00000064007c8947 */ /* 0x002fea0003800000 */
.L_x_354:
[----:B------:R-:W-:Y:S05]  /*93d0*/  WARPSYNC.ALL ;  /* 0x0000000000007948 */ /* 0x000fea0003800000 */
[----:B-1----:R-:W1:Y:S01]  /*93e0*/  LDS R3, [R0+0x14] ;  /* 0x0000140000037984 */ /* 0x002e620000000800 */
[----:B------:R-:W-:Y:S01]  /*93f0*/  IMAD.U32 R2, RZ, RZ, UR50 ;  /* 0x00000032ff027e24 */ /* 0x000fe2000f8e00ff */
[----:B------:R-:W-:Y:S01]  /*9400*/  UMOV UR5, 0xffff ;  /* 0x0000ffff00057882 */ /* 0x000fe20000000000 */
[----:B------:R-:W-:-:S03]  /*9410*/  UMOV UR4, 0x1 ;  /* 0x0000000100047882 */ /* 0x000fc60000000000 */
[----:B------:R-:W-:-:S04]  /*9420*/  LOP3.LUT R2, R2, 0xffff, RZ, 0xc0, !PT ;  /* 0x0000ffff02027812 */ /* 0x000fc800078ec0ff */
[----:B------:R-:W-:-:S13]  /*9430*/  R2UR UR6, R2 ;  /* 0x00000000020672ca */ /* 0x000fda00000e0000 */
[----:B------:R-:W-:-:S04]  /*9440*/  USHF.R.U32.HI UR6, URZ, 0x5, UR6 ;  /* 0x00000005ff067899 */ /* 0x000fc80008011606 */
[----:B------:R-:W-:Y:S02]  /*9450*/  USHF.L.U32 UR5, UR5, UR6, URZ ;  /* 0x0000000605057299 */ /* 0x000fe400080006ff */
[----:B------:R-:W-:-:S04]  /*9460*/  USHF.L.U32 UR4, UR4, UR6, URZ ;  /* 0x0000000604047299 */ /* 0x000fc800080006ff */
[----:B-1----:R-:W-:-:S04]  /*9470*/  LOP3.LUT R3, R3, UR5, RZ, 0xc0, !PT ;  /* 0x0000000503037c12 */ /* 0x002fc8000f8ec0ff */
[----:B------:R-:W-:-:S13]  /*9480*/  ISETP.NE.AND P0, PT, R3, UR5, PT ;  /* 0x0000000503007c0c */ /* 0x000fda000bf05270 */
[----:B------:R-:W-:Y:S05]  /*9490*/  @P0 BRA `(.L_x_174) ;  /* 0x0000000000580947 */ /* 0x000fea0003800000 */
[----:B------:R-:W1:Y:S02]  /*94a0*/  LDS R2, [R0+0x18] ;  /* 0x0000180000027984 */ /* 0x000e640000000800 */
[----:B-1----:R-:W-:-:S04]  /*94b0*/  LOP3.LUT R2, R2, UR4, RZ, 0xc0, !PT ;  /* 0x0000000402027c12 */ /* 0x002fc8000f8ec0ff */
[----:B------:R-:W-:-:S13]  /*94c0*/  ISETP.NE.AND P0, PT, R2, UR4, PT ;  /* 0x0000000402007c0c */ /* 0x000fda000bf05270 */
[----:B------:R-:W-:Y:S05]  /*94d0*/  @P0 BRA `(.L_x_175) ;  /* 0x00000000003c0947 */ /* 0x000fea0003800000 */
[----:B------:R-:W1:Y:S01]  /*94e0*/  S2R R3, SR_LANEID ;  /* 0x0000000000037919 */ /* 0x000e620000000000 */
[----:B------:R-:W-:Y:S01]  /*94f0*/  ULOP3.LUT UR6, URZ, UR5, URZ, 0x33, !UPT ;  /* 0x00000005ff067292 */ /* 0x000fe2000f8e33ff */
[----:B------:R-:W-:Y:S02]  /*9500*/  VOTEU.ANY UR7, UPT, PT ;  /* 0x0000000000077886 */ /* 0x000fe400038e0100 */
[----:B------:R-:W-:-:S03]  /*9510*/  UFLO.U32 UR7, UR7 ;  /* 0x00000007000772bd */ /* 0x000fc600080e0000 */
[----:B------:R-:W-:-:S04]  /*9520*/  IMAD.U32 R2, RZ, RZ, UR6 ;  /* 0x00000006ff027e24 */ /* 0x000fc8000f8e00ff */
[----:B------:R2:W3:Y:S02]  /*9530*/  REDUX UR5, R2 ;  /* 0x00000000020573c4 */ /* 0x0004e40000000000 */
[----:B------:R4:W-:Y:S01]  /*9540*/  UTCATOMSWS.AND URZ, UR6 ;  /* 0x0000000600ff79e3 */ /* 0x0009e20008000000 */
[----:B-1----:R-:W-:Y:S02]  /*9550*/  ISETP.EQ.U32.AND P0, PT, R3, UR7, PT ;  /* 0x0000000703007c0c */ /* 0x002fe4000bf02070 */
[----:B--2---:R-:W-:Y:S02]  /*9560*/  LOP3.LUT R2, RZ, UR4, RZ, 0x33, !PT ;  /* 0x00000004ff027c12 */ /* 0x004fe4000f8e33ff */
[----:B---3--:R-:W-:Y:S02]  /*9570*/  MOV R3, UR5 ;  /* 0x0000000500037c02 */ /* 0x008fe40008000f00 */
[----:B------:R-:W1:Y:S07]  /*9580*/  REDUX UR4, R2 ;  /* 0x00000000020473c4 */ /* 0x000e6e0000000000 */
[----:B------:R4:W-:Y:S01]  /*9590*/  @P0 ATOMS.AND RZ, [R0+0x14], R3 ;  /* 0x0000140300ff038c */ /* 0x0009e20002800000 */
[----:B-1----:R-:W-:-:S05]  /*95a0*/  IMAD.U32 R2, RZ, RZ, UR4 ;  /* 0x00000004ff027e24 */ /* 0x002fca000f8e00ff */
[----:B------:R4:W-:Y:S01]  /*95b0*/  @P0 ATOMS.AND RZ, [R0+0x18], R2 ;  /* 0x0000180200ff038c */ /* 0x0009e20002800000 */
[----:B------:R-:W-:Y:S05]  /*95c0*/  BRA `(.L_x_176) ;  /* 0x0000000000147947 */ /* 0x000fea0003800000 */
.L_x_175:
[----:B------:R-:W-:Y:S02]  /*95d0*/  MOV R2, 0x95f0 ;  /* 0x000095f000027802 */ /* 0x000fe40000000f00 */
[----:B------:R-:W-:Y:S05]  /*95e0*/  CALL.REL.NOINC `($__internal_0_$__cuda_sm10x_tcgen05_guardrail_trap_col_being_dealloced_not_returned_by_alloc) ;  /* 0x0000006400d47944 */ /* 0x000fea0003c00000 */
[----:B------:R-:W-:Y:S05]  /*95f0*/  BRA `(.L_x_176) ;  /* 0x0000000000087947 */ /* 0x000fea0003800000 */
.L_x_174:
[----:B------:R-:W-:Y:S02]  /*9600*/  MOV R2, 0x9620 ;  /* 0x0000962000027802 */ /* 0x000fe40000000f00 */
[----:B------:R-:W-:Y:S05]  /*9610*/  CALL.REL.NOINC `($__internal_2_$__cuda_sm10x_tcgen05_guardrail_trap_unallocated_columns_being_dealloced) ;  /* 0x0000006400e07944 */ /* 0x000fea0003c00000 */
.L_x_176:
[----:B------:R-:W-:Y:S01]  /*9620*/  NOP ;  /* 0x0000000000007918 */ /* 0x000fe20000000000 */
[----:B----4-:R-:W-:Y:S05]  /*9630*/  EXIT ;  /* 0x000000000000794d */ /* 0x010fea0003800000 */
.L_x_143:
[----:B------:R-:W-:-:S04]  /*9640*/  UISETP.NE.AND UP0, UPT, UR47, URZ, UPT ;  /* 0x000000ff2f00728c */ /* 0x000fc8000bf05270 */
[----:B------:R-:W-:-:S09]  /*9650*/  UISETP.NE.OR UP0, UPT, UR46, 0x3, UP0 ;  /* 0x000000032e00788c */ /* 0x000fd20008705670 */
[----:B------:R-:W-:Y:S05]  /*9660*/  BRA.U UP0, `(.L_x_177) ;  /* 0x0000000900e87547 */ /* 0x000fea000b800000 */
[----:B------:R-:W2:Y:S01]  /*9670*/  LDC.64 R8, c[0x0][0x788] ;  /* 0x0001e200ff087b82 */ /* 0x000ea20000000a00 */
[----:B------:R-:W-:Y:S01]  /*9680*/  HFMA2 R0, -RZ, RZ, 0, 0 ;  /* 0x00000000ff007431 */ /* 0x000fe200000001ff */
[----:B------:R-:W3:Y:S01]  /*9690*/  LDCU.64 UR16, c[0x0][0x348] ;  /* 0x00006900ff1077ac */ /* 0x000ee20008000a00 */
[----:B------:R-:W4:Y:S01]  /*96a0*/  LDCU.64 UR4, c[0x0][0x788] ;  /* 0x0000f100ff0477ac */ /* 0x000f220008000a00 */
[----:B------:R-:W1:Y:S01]  /*96b0*/  LDCU.64 UR6, c[0x0][0x790] ;  /* 0x0000f200ff0677ac */ /* 0x000e620008000a00 */
[----:B------:R-:W-:Y:S01]  /*96c0*/  UMOV UR20, 0x1 ;  /* 0x0000000100147882 */ /* 0x000fe20000000000 */
[----:B------:R-:W-:Y:S01]  /*96d0*/  UMOV UR15, URZ ;  /* 0x000000ff000f7c82 */ /* 0x000fe20008000000 */
[----:B------:R-:W-:Y:S01]  /*96e0*/  UMOV UR18, URZ ;  /* 0x000000ff00127c82 */ /* 0x000fe20008000000 */
.L_x_196:
[----:B------:R-:W-:-:S09]  /*96f0*/  UISETP.NE.AND UP0, UPT, UR46, 0x1, UPT ;  /* 0x000000012e00788c */ /* 0x000fd2000bf05270 */
[----:B--234-:R-:W-:Y:S05]  /*9700*/  BRA.U UP0, `(.L_x_178) ;  /* 0x0000000100047547 */ /* 0x01cfea000b800000 */
[----:B-1-34-:R-:W-:Y:S05]  /*9710*/  BPT.TRAP 0x1 ;  /* 0x000000040000795c */ /* 0x01afea0000300000 */
.L_x_178:
[----:B------:R-:W1:Y:S01]  /*9720*/  S2UR UR14, SR_CgaCtaId ;  /* 0x00000000000e79c3 */ /* 0x000e620000008800 */
[----:B------:R-:W-:Y:S01]  /*9730*/  UMOV UR13, 0x400 ;  /* 0x00000400000d7882 */ /* 0x000fe20000000000 */
[----:B------:R-:W-:Y:S01]  /*9740*/  SHF.L.U32 R3, R0, 0x1f, RZ ;  /* 0x0000001f00037819 */ /* 0x000fe200000006ff */
[----:B-1----:R-:W-:-:S04]  /*9750*/  ULEA UR13, UR14, UR13, 0x18 ;  /* 0x0000000d0e0d7291 */ /* 0x002fc8000f8ec0ff */
[----:B------:R-:W-:-:S09]  /*9760*/  ULEA UR8, UR15, UR13, 0x3 ;  /* 0x0000000d0f087291 */ /* 0x000fd2000f8e18ff */
[----:B------:R-:W1:Y:S02]  /*9770*/  SYNCS.PHASECHK.TRANS64.TRYWAIT P0, [UR8+0x110], R3 ;  /* 0x00011003ff0075a7 */ /* 0x000e640008001108 */
[----:B-1----:R-:W-:Y:S05]  /*9780*/  @!P0 BRA `(.L_x_179) ;  /* 0x0000006000a08947 */ /* 0x002fea0003800000 */
.L_x_356:
[----:B------:R-:W-:-:S09]  /*9790*/  ULEA UR9, UR15, UR13, 0x4 ;  /* 0x0000000d0f097291 */ /* 0x000fd2000f8e20ff */
[----:B------:R-:W1:Y:S01]  /*97a0*/  LDS.128 R4, [UR9+0x170] ;  /* 0x00017009ff047984 */ /* 0x000e620008000c00 */
[----:B------:R-:W-:Y:S01]  /*97b0*/  @!PT LDS RZ, [RZ] ;  /* 0x00000000fffff984 */ /* 0x000fe20000000800 */
[----:B------:R-:W-:Y:S01]  /*97c0*/  @!PT LDS RZ, [RZ] ;  /* 0x00000000fffff984 */ /* 0x000fe20000000800 */
[----:B------:R-:W-:Y:S01]  /*97d0*/  @!PT LDS RZ, [RZ] ;  /* 0x00000000fffff984 */ /* 0x000fe20000000800 */
[----:B------:R-:W-:Y:S01]  /*97e0*/  @!PT LDS RZ, [RZ] ;  /* 0x00000000fffff984 */ /* 0x000fe20000000800 */
[----:B------:R2:W-:Y:S06]  /*97f0*/  MEMBAR.ALL.CTA ;  /* 0x0000000000007992 */ /* 0x0005ec0000008000 */
[----:B--2---:R-:W2:Y:S01]  /*9800*/  FENCE.VIEW.ASYNC.S ;  /* 0x00000000000073c6 */ /* 0x004ea20000000000 */
[----:B------:R-:W-:Y:S05]  /*9810*/  BRA.U UP0, `(.L_x_180) ;  /* 0x0000000100047547 */ /* 0x000fea000b800000 */
[----:B---34-:R-:W-:Y:S05]  /*9820*/  BPT.TRAP 0x1 ;  /* 0x000000040000795c */ /* 0x018fea0000300000 */
.L_x_180:
[----:B------:R-:W-:Y:S01]  /*9830*/  UIADD3 UR8, UPT, UPT, UR8, 0x128, URZ ;  /* 0x0000012808087890 */ /* 0x000fe2000fffe0ff */
[----:B------:R-:W-:Y:S01]  /*9840*/  SHF.L.U32 R2, R76, 0x7, RZ ;  /* 0x000000074c027819 */ /* 0x000fe200000006ff */
[----:B------:R-:W-:Y:S01]  /*9850*/  UISETP.NE.U32.AND UP0, UPT, UR6, URZ, UPT ;  /* 0x000000ff0600728c */ /* 0x000fe2000bf05070 */
[----:B------:R-:W-:Y:S01]  /*9860*/  SHF.L.U32 R10, R77, 0x6, RZ ;  /* 0x000000064d0a7819 */ /* 0x000fe200000006ff */
[----:B------:R-:W-:Y:S02]  /*9870*/  UPRMT UR8, UR14, 0x654, UR8 ;  /* 0x000006540e087896 */ /* 0x000fe40008000008 */
[----:B------:R-:W-:Y:S02]  /*9880*/  UISETP.NE.AND.EX UP0, UPT, UR7, URZ, UPT, UP0 ;  /* 0x000000ff0700728c */ /* 0x000fe4000bf05300 */
[----:B------:R-:W-:-:S05]  /*9890*/  UIADD3 UR15, UPT, UPT, UR15, 0x1, URZ ;  /* 0x000000010f0f7890 */ /* 0x000fca000fffe0ff */
[----:B--2---:R-:W-:Y:S02]  /*98a0*/  SYNCS.ARRIVE.TRANS64.RED.A1T0 RZ, [UR8], RZ ;  /* 0x000000ffffff79a7 */ /* 0x004fe40008100408 */
[----:B------:R-:W-:Y:S05]  /*98b0*/  BRA.U !UP0, `(.L_x_181) ;  /* 0x00000001082c7547 */ /* 0x000fea000b800000 */
[----:B----4-:R-:W-:-:S04]  /*98c0*/  UISETP.NE.U32.AND UP0, UPT, UR4, URZ, UPT ;  /* 0x000000ff0400728c */ /* 0x010fc8000bf05070 */
[----:B------:R-:W-:-:S09]  /*98d0*/  UISETP.NE.AND.EX UP0, UPT, UR5, URZ, UPT, UP0 ;  /* 0x000000ff0500728c */ /* 0x000fd2000bf05300 */
[----:B------:R-:W-:Y:S05]  /*98e0*/  BRA.U !UP0, `(.L_x_182) ;  /* 0x0000000108147547 */ /* 0x000fea000b800000 */
[----:B------:R-:W-:-:S04]  /*98f0*/  IMAD R3, R78, UR6, RZ ;  /* 0x000000064e037c24 */ /* 0x000fc8000f8e02ff */
[----:B------:R-:W-:-:S05]  /*9900*/  IMAD.WIDE R12, R3, 0x4, R8 ;  /* 0x00000004030c7825 */ /* 0x000fca00078e0208 */
[----:B-----5:R2:W5:Y:S01]  /*9910*/  LDG.E R45, desc[UR44][R12.64] ;  /* 0x0000002c0c2d7981 */ /* 0x020562000c1e1900 */
[----:B------:R-:W-:Y:S01]  /*9920*/  HFMA2 R81, -RZ, RZ, 0, 5.9604644775390625e-08 ;  /* 0x00000001ff517431 */ /* 0x000fe200000001ff */
[----:B------:R-:W-:Y:S05]  /*9930*/  BRA `(.L_x_181) ;  /* 0x00000000000c7947 */ /* 0x000fea0003800000 */
.L_x_182:
[----:B------:R-:W2:Y:S01]  /*9940*/  LDCU UR8, c[0x0][0x780] ;  /* 0x0000f000ff0877ac */ /* 0x000ea20008000800 */
[----:B------:R-:W-:Y:S01]  /*9950*/  HFMA2 R81, -RZ, RZ, 0, 5.9604644775390625e-08 ;  /* 0x00000001ff517431 */ /* 0x000fe200000001ff */
[----:B--2--5:R-:W-:-:S07]  /*9960*/  MOV R45, UR8 ;  /* 0x00000008002d7c02 */ /* 0x024fce0008000f00 */
.L_x_181:
[----:B------:R-:W-:-:S04]  /*9970*/  ISETP.NE.U32.AND P1, PT, RZ, UR6, PT ;  /* 0x00000006ff007c0c */ /* 0x000fc8000bf25070 */
[----:B------:R-:W-:-:S13]  /*9980*/  ISETP.NE.AND.EX P1, PT, RZ, UR7, PT, P1 ;  /* 0x00000007ff007c0c */ /* 0x000fda000bf25310 */
[----:B-----5:R-:W-:Y:S01]  /*9990*/  @!P1 FSETP.EQ.AND P0, PT, R45, RZ, PT ;  /* 0x000000ff2d00920b */ /* 0x020fe20003f02000 */
[----:B------:R-:W-:-:S12]  /*99a0*/  @!P1 BRA `(.L_x_183) ;  /* 0x0000000000189947 */ /* 0x000fd80003800000 */
[----:B----4-:R-:W-:Y:S01]  /*99b0*/  UISETP.NE.U32.AND UP0, UPT, UR4, URZ, UPT ;  /* 0x000000ff0400728c */ /* 0x010fe2000bf05070 */
[----:B------:R-:W-:-:S03]  /*99c0*/  LOP3.LUT P1, RZ, R81, 0xff, RZ, 0xc0, !PT ;  /* 0x000000ff51ff7812 */ /* 0x000fc6000782c0ff */
[----:B------:R-:W-:-:S06]  /*99d0*/  UISETP.NE.AND.EX UP0, UPT, UR5, URZ, UPT, UP0 ;  /* 0x000000ff0500728c */ /* 0x000fcc000bf05300 */
[----:B------:R-:W-:-:S04]  /*99e0*/  PLOP3.LUT P0, PT, PT, PT, UP0, 0x80, 0x8 ;  /* 0x000000000008781c */ /* 0x000fc80003f0f008 */
[----:B------:R-:W-:Y:S02]  /*99f0*/  PLOP3.LUT P0, PT, P0, PT, PT, 0x8, 0x80 ;  /* 0x000000000080781c */ /* 0x000fe4000070e170 */
[----:B------:R-:W-:-:S13]  /*9a00*/  @P1 FSETP.EQ.AND P0, PT, R45, RZ, PT ;  /* 0x000000ff2d00120b */ /* 0x000fda0003f02000 */
.L_x_183:
[----:B------:R-:W-:Y:S01]  /*9a10*/  UISETP.NE.AND UP0, UPT, UR36, 0x4, UPT ;  /* 0x000000042400788c */ /* 0x000fe2000bf05270 */
[----:B------:R-:W-:-:S04]  /*9a20*/  ELECT P1, URZ, PT ;  /* 0x0000000000ff782f */ /* 0x000fc80003820000 */
[----:B------:R-:W-:-:S04]  /*9a30*/  PLOP3.LUT P0, PT, P0, P1, PT, 0xf2, 0x2f ;  /* 0x00000000002f781c */ /* 0x000fc80000703e72 */
[----:B------:R-:W-:Y:S09]  /*9a40*/  BRA.U UP0, `(.L_x_184) ;  /* 0x0000000100047547 */ /* 0x000ff2000b800000 */
[----:B---34-:R-:W-:Y:S05]  /*9a50*/  BPT.TRAP 0x1 ;  /* 0x000000040000795c */ /* 0x018fea0000300000 */
.L_x_184:
[----:B------:R-:W-:Y:S01]  /*9a60*/  ULEA UR19, UR18, UR13, 0x3 ;  /* 0x0000000d12137291 */ /* 0x000fe2000f8e18ff */
[----:B------:R-:W-:-:S04]  /*9a70*/  MOV R11, UR20 ;  /* 0x00000014000b7c02 */ /* 0x000fc80008000f00 */
[----:B------:R-:W-:-:S04]  /*9a80*/  SHF.L.U32 R11, R11, 0x1f, RZ ;  /* 0x0000001f0b0b7819 */ /* 0x000fc800000006ff */
[----:B------:R-:W5:Y:S02]  /*9a90*/  SYNCS.PHASECHK.TRANS64.TRYWAIT P1, [UR19+0xf8], R11 ;  /* 0x0000f80bff0075a7 */ /* 0x000f640008021113 */
[----:B-----5:R-:W-:Y:S05]  /*9aa0*/  @!P1 BRA `(.L_x_185) ;  /* 0x0000005c00f09947 */ /* 0x020fea0003800000 */
.L_x_358:
[----:B------:R-:W-:Y:S04]  /*9ab0*/  BSSY.RECONVERGENT B0, `(.L_x_186) ;  /* 0x0000016000007945 */ /* 0x000fe80003800200 */
[----:B------:R-:W-:Y:S05]  /*9ac0*/  @P0 BRA `(.L_x_187) ;  /* 0x0000000000500947 */ /* 0x000fea0003800000 */
[----:B------:R-:W-:Y:S01]  /*9ad0*/  R2UR UR10, R2 ;  /* 0x00000000020a72ca */ /* 0x000fe200000e0000 */
[----:B------:R-:W-:Y:S01]  /*9ae0*/  ULEA UR21, UR18, UR13, 0xd ;  /* 0x0000000d12157291 */ /* 0x000fe2000f8e68ff */
[----:B------:R-:W-:Y:S01]  /*9af0*/  R2UR UR11, R10 ;  /* 0x000000000a0b72ca */ /* 0x000fe200000e0000 */
[----:B---3--:R-:W-:Y:S01]  /*9b00*/  UIADD3 UR26, UP1, UPT, UR16, 0x480, URZ ;  /* 0x00000480101a7890 */ /* 0x008fe2000ff3e0ff */
[----:B------:R-:W-:Y:S01]  /*9b10*/  R2UR UR12, R78 ;  /* 0x000000004e0c72ca */ /* 0x000fe200000e0000 */
[----:B------:R-:W-:Y:S02]  /*9b20*/  UIADD3 UR9, UPT, UPT, UR19, 0xe0, URZ ;  /* 0x000000e013097890 */ /* 0x000fe4000fffe0ff */
[----:B------:R-:W-:Y:S02]  /*9b30*/  UIADD3 UR8, UPT, UPT, UR21, 0x31400, URZ ;  /* 0x0003140015087890 */ /* 0x000fe4000fffe0ff */
[----:B------:R-:W-:Y:S02]  /*9b40*/  UIADD3.X UR27, UPT, UPT, URZ, UR17, URZ, UP1, !UPT ;  /* 0x00000011ff1b7290 */ /* 0x000fe40008ffe4ff */
[----:B------:R-:W-:-:S02]  /*9b50*/  UIADD3 UR21, UPT, UPT, UR21, 0x32400, URZ ;  /* 0x0003240015157890 */ /* 0x000fc4000fffe0ff */
[----:B------:R-:W-:Y:S01]  /*9b60*/  UIADD3 UR22, UPT, UPT, UR10, 0x40, URZ ;  /* 0x000000400a167890 */ /* 0x000fe2000fffe0ff */
[----:B------:R-:W-:Y:S01]  /*9b70*/  UMOV UR24, 0x0 ;  /* 0x0000000000187882 */ /* 0x000fe20000000000 */
[----:B------:R-:W-:-:S03]  /*9b80*/  UMOV UR25, 0x10000000 ;  /* 0x1000000000197882 */ /* 0x000fc60000000000 */
[----:B------:R3:W-:Y:S02]  /*9b90*/  UTMALDG.3D [UR8], [UR26], desc[UR24] ;  /* 0x000018081a0075b4 */ /* 0x0007e40008011000 */
[----:B---3--:R-:W-:Y:S01]  /*9ba0*/  UMOV UR8, UR21 ;  /* 0x0000001500087c82 */ /* 0x008fe20008000000 */
[----:B------:R-:W-:Y:S02]  /*9bb0*/  UMOV UR10, UR22 ;  /* 0x00000016000a7c82 */ /* 0x000fe40008000000 */
[----:B------:R3:W-:Y:S02]  /*9bc0*/  UTMALDG.3D [UR8], [UR26], desc[UR24] ;  /* 0x000018081a0075b4 */ /* 0x0007e40008011000 */
[----:B---3--:R-:W-:Y:S05]  /*9bd0*/  BRA.U UP0, `(.L_x_188) ;  /* 0x0000000100047547 */ /* 0x008fea000b800000 */
[----:B----4-:R-:W-:Y:S05]  /*9be0*/  BPT.TRAP 0x1 ;  /* 0x000000040000795c */ /* 0x010fea0000300000 */
.L_x_188:
[----:B------:R-:W-:-:S04]  /*9bf0*/  HFMA2 R3, -RZ, RZ, 0, 0.0078125 ;  /* 0x00002000ff037431 */ /* 0x000fc800000001ff */
[----:B------:R3:W-:Y:S03]  /*9c00*/  SYNCS.ARRIVE.TRANS64.RED.A0TR RZ, [UR19+0xe0], R3 ;  /* 0x0000e003ffff79a7 */ /* 0x0007e60008300413 */
.L_x_187:
[----:B---34-:R-:W-:Y:S05]  /*9c10*/  BSYNC.RECONVERGENT B0 ;  /* 0x0000000000007941 */ /* 0x018fea0003800200 */
.L_x_186:
[----:B------:R-:W-:Y:S05]  /*9c20*/  BRA.U UP0, `(.L_x_189) ;  /* 0x0000000100047547 */ /* 0x000fea000b800000 */
[----:B------:R-:W-:Y:S05]  /*9c30*/  BPT.TRAP 0x1 ;  /* 0x000000040000795c */ /* 0x000fea0000300000 */
.L_x_189:
[----:B------:R-:W-:Y:S02]  /*9c40*/  UIADD3 UR8, UPT, UPT, UR19, 0xe0, URZ ;  /* 0x000000e013087890 */ /* 0x000fe4000fffe0ff */
[----:B------:R-:W-:Y:S02]  /*9c50*/  UIADD3 UR18, UPT, UPT, UR18, 0x1, URZ ;  /* 0x0000000112127890 */ /* 0x000fe4000fffe0ff */
[----:B------:R-:W-:Y:S02]  /*9c60*/  UPRMT UR8, UR14, 0x654, UR8 ;  /* 0x000006540e087896 */ /* 0x000fe40008000008 */
[----:B------:R-:W-:-:S04]  /*9c70*/  UISETP.NE.AND UP1, UPT, UR18, 0x3, UPT ;  /* 0x000000031200788c */ /* 0x000fc8000bf25270 */
[----:B------:R-:W-:-:S03]  /*9c80*/  USEL UR21, UR18, URZ, UP1 ;  /* 0x000000ff12157287 */ /* 0x000fc60008800000 */
[----:B------:R-:W-:Y:S01]  /*9c90*/  SYNCS.ARRIVE.TRANS64.RED.A1T0 RZ, [UR8], RZ ;  /* 0x000000ffffff79a7 */ /* 0x000fe20008100408 */
[----:B------:R-:W-:-:S04]  /*9ca0*/  USEL UR8, URZ, 0x1, UP1 ;  /* 0x00000001ff087887 */ /* 0x000fc80008800000 */
[----:B------:R-:W-:Y:S01]  /*9cb0*/  ULOP3.LUT UR20, UR20, UR8, URZ, 0x3c, !UPT ;  /* 0x0000000814147292 */ /* 0x000fe2000f8e3cff */
[----:B------:R-:W-:Y:S11]  /*9cc0*/  BRA.U UP0, `(.L_x_190) ;  /* 0x0000000100047547 */ /* 0x000ff6000b800000 */
[----:B------:R-:W-:Y:S05]  /*9cd0*/  BPT.TRAP 0x1 ;  /* 0x000000040000795c */ /* 0x000fea0000300000 */
.L_x_190:
[----:B------:R-:W-:Y:S01]  /*9ce0*/  ULEA UR19, UR21, UR13, 0x3 ;  /* 0x0000000d15137291 */ /* 0x000fe2000f8e18ff */
[----:B------:R-:W-:-:S04]  /*9cf0*/  MOV R11, UR20 ;  /* 0x00000014000b7c02 */ /* 0x000fc80008000f00 */
[----:B------:R-:W-:-:S04]  /*9d00*/  SHF.L.U32 R11, R11, 0x1f, RZ ;  /* 0x0000001f0b0b7819 */ /* 0x000fc800000006ff */
[----:B------:R-:W3:Y:S02]  /*9d10*/  SYNCS.PHASECHK.TRANS64.TRYWAIT P1, [UR19+0xf8], R11 ;  /* 0x0000f80bff0075a7 */ /* 0x000ee40008021113 */
[----:B---3--:R-:W-:Y:S05]  /*9d20*/  @!P1 BRA `(.L_x_191) ;  /* 0x0000005c00689947 */ /* 0x008fea0003800000 */
.L_x_360:
[----:B------:R-:W-:Y:S04]  /*9d30*/  BSSY.RECONVERGENT B0, `(.L_x_192) ;  /* 0x0000017000007945 */ /* 0x000fe80003800200 */
[----:B------:R-:W-:Y:S05]  /*9d40*/  @P0 BRA `(.L_x_193) ;  /* 0x0000000000540947 */ /* 0x000fea0003800000 */
[----:B------:R-:W-:Y:S01]  /*9d50*/  R2UR UR11, R10 ;  /* 0x000000000a0b72ca */ /* 0x000fe200000e0000 */
[----:B------:R-:W-:Y:S01]  /*9d60*/  ULEA UR22, UR21, UR13, 0xd ;  /* 0x0000000d15167291 */ /* 0x000fe2000f8e68ff */
[----:B------:R-:W-:Y:S01]  /*9d70*/  R2UR UR10, R2 ;  /* 0x00000000020a72ca */ /* 0x000fe200000e0000 */
[----:B------:R-:W-:Y:S01]  /*9d80*/  UIADD3 UR26, UP1, UPT, UR16, 0x480, URZ ;  /* 0x00000480101a7890 */ /* 0x000fe2000ff3e0ff */
[----:B------:R-:W-:Y:S01]  /*9d90*/  R2UR UR12, R78 ;  /* 0x000000004e0c72ca */ /* 0x000fe200000e0000 */
[----:B------:R-:W-:Y:S02]  /*9da0*/  UIADD3 UR9, UPT, UPT, UR19, 0xe0, URZ ;  /* 0x000000e013097890 */ /* 0x000fe4000fffe0ff */
[----:B------:R-:W-:Y:S02]  /*9db0*/  UIADD3 UR8, UPT, UPT, UR22, 0x31400, URZ ;  /* 0x0003140016087890 */ /* 0x000fe4000fffe0ff */
[----:B------:R-:W-:Y:S02]  /*9dc0*/  UIADD3.X UR27, UPT, UPT, URZ, UR17, URZ, UP1, !UPT ;  /* 0x00000011ff1b7290 */ /* 0x000fe40008ffe4ff */
[----:B------:R-:W-:-:S02]  /*9dd0*/  UIADD3 UR22, UPT, UPT, UR22, 0x32400, URZ ;  /* 0x0003240016167890 */ /* 0x000fc4000fffe0ff */
[----:B------:R-:W-:Y:S02]  /*9de0*/  UIADD3 UR11, UPT, UPT, UR11, 0x20, URZ ;  /* 0x000000200b0b7890 */ /* 0x000fe4000fffe0ff */
[----:B------:R-:W-:Y:S01]  /*9df0*/  UIADD3 UR18, UPT, UPT, UR10, 0x40, URZ ;  /* 0x000000400a127890 */ /* 0x000fe2000fffe0ff */
[----:B------:R-:W-:Y:S01]  /*9e00*/  UMOV UR24, 0x0 ;  /* 0x0000000000187882 */ /* 0x000fe20000000000 */
[----:B------:R-:W-:-:S05]  /*9e10*/  UMOV UR25, 0x10000000 ;  /* 0x1000000000197882 */ /* 0x000fca0000000000 */
[----:B------:R4:W-:Y:S02]  /*9e20*/  UTMALDG.3D [UR8], [UR26], desc[UR24] ;  /* 0x000018081a0075b4 */ /* 0x0009e40008011000 */
[----:B----4-:R-:W-:Y:S01]  /*9e30*/  UMOV UR8, UR22 ;  /* 0x0000001600087c82 */ /* 0x010fe20008000000 */
[----:B------:R-:W-:Y:S02]  /*9e40*/  UMOV UR10, UR18 ;  /* 0x00000012000a7c82 */ /* 0x000fe40008000000 */
[----:B------:R4:W-:Y:S02]  /*9e50*/  UTMALDG.3D [UR8], [UR26], desc[UR24] ;  /* 0x000018081a0075b4 */ /* 0x0009e40008011000 */
[----:B----4-:R-:W-:Y:S05]  /*9e60*/  BRA.U UP0, `(.L_x_194) ;  /* 0x0000000100047547 */ /* 0x010fea000b800000 */
[----:B------:R-:W-:Y:S05]  /*9e70*/  BPT.TRAP 0x1 ;  /* 0x000000040000795c */ /* 0x000fea0000300000 */
.L_x_194:
[----:B------:R-:W-:-:S04]  /*9e80*/  HFMA2 R2, -RZ, RZ, 0, 0.0078125 ;  /* 0x00002000ff027431 */ /* 0x000fc800000001ff */
[----:B------:R4:W-:Y:S03]  /*9e90*/  SYNCS.ARRIVE.TRANS64.RED.A0TR RZ, [UR19+0xe0], R2 ;  /* 0x0000e002ffff79a7 */ /* 0x0009e60008300413 */
.L_x_193:
[----:B------:R-:W-:Y:S05]  /*9ea0*/  BSYNC.RECONVERGENT B0 ;  /* 0x0000000000007941 */ /* 0x000fea0003800200 */
.L_x_192:
[----:B------:R-:W-:Y:S05]  /*9eb0*/  BRA.U UP0, `(.L_x_195) ;  /* 0x0000000100047547 */ /* 0x000fea000b800000 */
[----:B------:R-:W-:Y:S05]  /*9ec0*/  BPT.TRAP 0x1 ;  /* 0x000000040000795c */ /* 0x000fea0000300000 */
.L_x_195:
[----:B------:R-:W-:Y:S01]  /*9ed0*/  UIADD3 UR19, UPT, UPT, UR19, 0xe0, URZ ;  /* 0x000000e013137890 */ /* 0x000fe2000fffe0ff */
[----:B-1----:R-:W-:Y:S01]  /*9ee0*/  ISETP.NE.AND P0, PT, R7, RZ, PT ;  /* 0x000000ff0700720c */ /* 0x002fe20003f05270 */
[----:B------:R-:W-:Y:S01]  /*9ef0*/  UIADD3 UR18, UPT, UPT, UR21, 0x1, URZ ;  /* 0x0000000115127890 */ /* 0x000fe2000fffe0ff */
[----:B------:R-:W-:Y:S01]  /*9f00*/  IMAD.MOV.U32 R76, RZ, RZ, R4 ;  /* 0x000000ffff4c7224 */ /* 0x000fe200078e0004 */
[----:B------:R-:W-:Y:S01]  /*9f10*/  UISETP.NE.AND UP2, UPT, UR15, 0x3, UPT ;  /* 0x000000030f00788c */ /* 0x000fe2000bf45270 */
[----:B------:R-:W-:Y:S01]  /*9f20*/  MOV R77, R5 ;  /* 0x00000005004d7202 */ /* 0x000fe20000000f00 */
[----:B------:R-:W-:Y:S01]  /*9f30*/  UPRMT UR19, UR14, 0x654, UR19 ;  /* 0x000006540e137896 */ /* 0x000fe20008000013 */
[----:B------:R-:W-:Y:S01]  /*9f40*/  IMAD.MOV.U32 R78, RZ, RZ, R6 ;  /* 0x000000ffff4e7224 */ /* 0x000fe200078e0006 */
[----:B------:R-:W-:Y:S02]  /*9f50*/  UISETP.NE.AND UP1, UPT, UR18, 0x3, UPT ;  /* 0x000000031200788c */ /* 0x000fe4000bf25270 */
[----:B------:R-:W-:-:S02]  /*9f60*/  USEL UR8, URZ, 0x1, UP2 ;  /* 0x00000001ff087887 */ /* 0x000fc40009000000 */
[----:B------:R-:W-:Y:S02]  /*9f70*/  USEL UR9, URZ, 0x1, UP1 ;  /* 0x00000001ff097887 */ /* 0x000fe40008800000 */
[----:B------:R-:W-:Y:S01]  /*9f80*/  USEL UR15, UR15, URZ, UP2 ;  /* 0x000000ff0f0f7287 */ /* 0x000fe20009000000 */
[----:B------:R-:W-:Y:S01]  /*9f90*/  SYNCS.ARRIVE.TRANS64.RED.A1T0 RZ, [UR19], RZ ;  /* 0x000000ffffff79a7 */ /* 0x000fe20008100413 */
[----:B------:R-:W-:Y:S01]  /*9fa0*/  USEL UR18, UR18, URZ, UP1 ;  /* 0x000000ff12127287 */ /* 0x000fe20008800000 */
[----:B------:R-:W-:Y:S01]  /*9fb0*/  LOP3.LUT R0, R0, UR8, RZ, 0x3c, !PT ;  /* 0x0000000800007c12 */ /* 0x000fe2000f8e3cff */
[----:B------:R-:W-:Y:S01]  /*9fc0*/  ULOP3.LUT UR20, UR20, UR9, URZ, 0x3c, !UPT ;  /* 0x0000000914147292 */ /* 0x000fe2000f8e3cff */
[----:B------:R-:W-:Y:S11]  /*9fd0*/  @P0 BRA `(.L_x_196) ;  /* 0xfffffff400c40947 */ /* 0x000ff6000383ffff */
[----:B------:R-:W-:Y:S05]  /*9fe0*/  BRA.U UP0, `(.L_x_197) ;  /* 0x0000000100047547 */ /* 0x000fea000b800000 */
[----:B------:R-:W-:Y:S05]  /*9ff0*/  BPT.TRAP 0x1 ;  /* 0x000000040000795c */ /* 0x000fea0000300000 */
.L_x_197:
[----:B------:R-:W-:Y:S01]  /*a000*/  ULEA UR4, UR18, UR13, 0x3 ;  /* 0x0000000d12047291 */ /* 0x000fe2000f8e18ff */
[----:B----4-:R-:W-:Y:S01]  /*a010*/  MOV R2, UR20 ;  /* 0x0000001400027c02 */ /* 0x010fe20008000f00 */
[----:B------:R-:W-:-:S03]  /*a020*/  UIADD3 UR18, UPT, UPT, UR18, 0x1, URZ ;  /* 0x0000000112127890 */ /* 0x000fc6000fffe0ff */
[----:B------:R-:W-:-:S04]  /*a030*/  SHF.L.U32 R2, R2, 0x1f, RZ ;  /* 0x0000001f02027819 */ /* 0x000fc800000006ff */
[----:B------:R-:W1:Y:S02]  /*a040*/  SYNCS.PHASECHK.TRANS64.TRYWAIT P0, [UR4+0xf8], R2 ;  /* 0x0000f802ff0075a7 */ /* 0x000e640008001104 */
[----:B-1----:R-:W-:Y:S05]  /*a050*/  @!P0 BRA `(.L_x_198) ;  /* 0x0000005800b48947 */ /* 0x002fea0003800000 */
.L_x_362:
[----:B------:R-:W-:Y:S05]  /*a060*/  BRA.U UP0, `(.L_x_199) ;  /* 0x0000000100047547 */ /* 0x000fea000b800000 */
[----:B------:R-:W-:Y:S05]  /*a070*/  BPT.TRAP 0x1 ;  /* 0x000000040000795c */ /* 0x000fea0000300000 */
.L_x_199:
[----:B------:R-:W-:-:S04]  /*a080*/  UISETP.NE.AND UP1, UPT, UR18, 0x3, UPT ;  /* 0x000000031200788c */ /* 0x000fc8000bf25270 */
[----:B------:R-:W-:-:S04]  /*a090*/  USEL UR4, URZ, 0x1, UP1 ;  /* 0x00000001ff047887 */ /* 0x000fc80008800000 */
[----:B------:R-:W-:Y:S02]  /*a0a0*/  ULOP3.LUT UR20, UR20, UR4, URZ, 0x3c, !UPT ;  /* 0x0000000414147292 */ /* 0x000fe4000f8e3cff */
[----:B------:R-:W-:-:S04]  /*a0b0*/  USEL UR4, UR18, URZ, UP1 ;  /* 0x000000ff12047287 */ /* 0x000fc80008800000 */
[----:B------:R-:W-:Y:S01]  /*a0c0*/  ULEA UR5, UR4, UR13, 0x3 ;  /* 0x0000000d04057291 */ /* 0x000fe2000f8e18ff */
[----:B-1----:R-:W-:Y:S01]  /*a0d0*/  MOV R2, UR20 ;  /* 0x0000001400027c02 */ /* 0x002fe20008000f00 */
[----:B------:R-:W-:-:S03]  /*a0e0*/  UIADD3 UR4, UPT, UPT, UR4, 0x1, URZ ;  /* 0x0000000104047890 */ /* 0x000fc6000fffe0ff */
[----:B------:R-:W-:-:S04]  /*a0f0*/  SHF.L.U32 R2, R2, 0x1f, RZ ;  /* 0x0000001f02027819 */ /* 0x000fc800000006ff */
[----:B------:R-:W1:Y:S02]  /*a100*/  SYNCS.PHASECHK.TRANS64.TRYWAIT P0, [UR5+0xf8], R2 ;  /* 0x0000f802ff0075a7 */ /* 0x000e640008001105 */
[----:B-1----:R-:W-:Y:S05]  /*a110*/  @!P0 BRA `(.L_x_200) ;  /* 0x00000058009c8947 */ /* 0x002fea0003800000 */
.L_x_364:
[----:B------:R-:W-:Y:S05]  /*a120*/  BRA.U UP0, `(.L_x_201) ;  /* 0x0000000100047547 */ /* 0x000fea000b800000 */
[----:B------:R-:W-:Y:S05]  /*a130*/  BPT.TRAP 0x1 ;  /* 0x000000040000795c */ /* 0x000fea0000300000 */
.L_x_201:
[----:B------:R-:W-:-:S04]  /*a140*/  UISETP.NE.AND UP0, UPT, UR4, 0x3, UPT ;  /* 0x000000030400788c */ /* 0x000fc8000bf05270 */
[----:B------:R-:W-:Y:S02]  /*a150*/  USEL UR5, URZ, 0x1, UP0 ;  /* 0x00000001ff057887 */ /* 0x000fe40008000000 */
[----:B------:R-:W-:Y:S02]  /*a160*/  USEL UR4, UR4, URZ, UP0 ;  /* 0x000000ff04047287 */ /* 0x000fe40008000000 */
[----:B------:R-:W-:Y:S02]  /*a170*/  ULOP3.LUT UR5, UR20, UR5, URZ, 0x3c, !UPT ;  /* 0x0000000514057292 */ /* 0x000fe4000f8e3cff */
[----:B------:R-:W-:-:S04]  /*a180*/  ULEA UR4, UR4, UR13, 0x3 ;  /* 0x0000000d04047291 */ /* 0x000fc8000f8e18ff */
[----:B-1----:R-:W-:Y:S02]  /*a190*/  IMAD.U32 R2, RZ, RZ, UR5 ;  /* 0x00000005ff027e24 */ /* 0x002fe4000f8e00ff */
[----:B------:R-:W-:-:S03]  /*a1a0*/  MOV R0, UR4 ;  /* 0x0000000400007c02 */ /* 0x000fc60008000f00 */
[----:B------:R-:W-:-:S07]  /*a1b0*/  SHF.L.U32 R2, R2, 0x1f, RZ ;  /* 0x0000001f02027819 */ /* 0x000fce00000006ff */
.L_x_202:
[----:B-1----:R1:W4:Y:S02]  /*a1c0*/  SYNCS.PHASECHK.TRANS64.TRYWAIT P0, [R0+URZ+0xf8], R2 ;  /* 0x0000f802000075a7 */ /* 0x00232400080011ff */
[----:B----4-:R-:W-:Y:S05]  /*a1d0*/  @!P0 NANOSLEEP.SYNCS 0x989680 ;  /* 0x009896800000895d */ /* 0x010fea0003900000 */
[----:B------:R-:W4:Y:S02]  /*a1e0*/  @!P0 SYNCS.PHASECHK.TRANS64 P0, [R0+URZ+0xf8], R2 ;  /* 0x0000f802000085a7 */ /* 0x000f2400080010ff */
[----:B----4-:R-:W-:Y:S05]  /*a1f0*/  @P0 EXIT ;  /* 0x000000000000094d */ /* 0x010fea0003800000 */
[----:B------:R-:W-:Y:S05]  /*a200*/  BRA `(.L_x_202) ;  /* 0xfffffffc00ec7947 */ /* 0x000fea000383ffff */
.L_x_177:
[----:B------:R-:W-:-:S06]  /*a210*/  UISETP.NE.AND UP0, UPT, UR36, 0x4, UPT ;  /* 0x000000042400788c */ /* 0x000fcc000bf05270 */
[----:B------:R-:W-:-:S13]  /*a220*/  PLOP3.LUT P0, PT, PT, PT, UP0, 0x80, 0x8 ;  /* 0x000000000008781c */ /* 0x000fda0003f0f008 */
[----:B------:R-:W-:Y:S05]  /*a230*/  @P0 EXIT ;  /* 0x000000000000094d */ /* 0x000fea0003800000 */
[----:B------:R-:W-:Y:S01]  /*a240*/  BAR.SYNC.DEFER_BLOCKING 0x6, 0xa0 ;  /* 0x0182800000007b1d */ /* 0x000fe20000010000 */
[C---:B-1----:R-:W-:Y:S01]  /*a250*/  IMAD.SHL.U32 R4, R87.reuse, 0x40, RZ ;  /* 0x0000004057047824 */ /* 0x042fe200078e00ff */
[C---:B------:R-:W-:Y:S01]  /*a260*/  LOP3.LUT P0, RZ, R87.reuse, 0x2, RZ, 0xc0, !PT ;  /* 0x0000000257ff7812 */ /* 0x040fe2000780c0ff */
[C---:B------:R-:W-:Y:S01]  /*a270*/  IMAD.U32 R0, R87.reuse, 0x10000, RZ ;  /* 0x0001000057007824 */ /* 0x040fe200078e00ff */
[----:B------:R-:W-:Y:S01]  /*a280*/  CS2R R84, SRZ ;  /* 0x0000000000547805 */ /* 0x000fe2000001ff00 */
[C---:B------:R-:W-:Y:S01]  /*a290*/  IMAD.SHL.U32 R3, R87.reuse, 0x8, RZ ;  /* 0x0000000857037824 */ /* 0x040fe200078e00ff */
[----:B------:R-:W-:Y:S01]  /*a2a0*/  UMOV UR47, 0x400 ;  /* 0x00000400002f7882 */ /* 0x000fe20000000000 */
[----:B------:R-:W-:Y:S01]  /*a2b0*/  LOP3.LUT R4, R4, 0x1c0, RZ, 0xc0, !PT ;  /* 0x000001c004047812 */ /* 0x000fe200078ec0ff */
[----:B------:R-:W-:Y:S01]  /*a2c0*/  ULEA UR47, UR48, UR47, 0x18 ;  /* 0x0000002f302f7291 */ /* 0x000fe2000f8ec0ff */
[C---:B------:R-:W-:Y:S01]  /*a2d0*/  IMAD.SHL.U32 R79, R87.reuse, 0x20, RZ ;  /* 0x00000020574f7824 */ /* 0x040fe200078e00ff */
[----:B------:R-:W-:Y:S01]  /*a2e0*/  LOP3.LUT R0, R0, 0x600000, RZ, 0xc0, !PT ;  /* 0x0060000000007812 */ /* 0x000fe200078ec0ff */
[----:B------:R-:W-:Y:S01]  /*a2f0*/  IMAD.MOV.U32 R86, RZ, RZ, 0x10 ;  /* 0x00000010ff567424 */ /* 0x000fe200078e00ff */
[----:B------:R-:W-:Y:S01]  /*a300*/  LOP3.LUT R4, R4, 0x28, R87, 0xf8, !PT ;  /* 0x0000002804047812 */ /* 0x000fe200078ef857 */
[----:B------:R-:W-:Y:S01]  /*a310*/  IMAD.MOV.U32 R40, RZ, RZ, RZ ;  /* 0x000000ffff287224 */ /* 0x000fe200078e00ff */
[----:B------:R-:W-:Y:S01]  /*a320*/  LOP3.LUT R87, R87, 0x60, RZ, 0xc0, !PT ;  /* 0x0000006057577812 */ /* 0x000fe200078ec0ff */
[----:B------:R-:W1:Y:S01]  /*a330*/  LDCU.64 UR54, c[0x0][0x348] ;  /* 0x00006900ff3677ac */ /* 0x000e620008000a00 */
[----:B------:R-:W-:-:S02]  /*a340*/  LOP3.LUT R3, R4, 0x38, R3, 0x78, !PT ;  /* 0x0000003804037812 */ /* 0x000fc400078e7803 */
[----:B------:R-:W-:Y:S01]  /*a350*/  SEL R86, R86, 0xfffffff0, !P0 ;  /* 0xfffffff056567807 */ /* 0x000fe20004000000 */
[----:B------:R-:W2:Y:S01]  /*a360*/  LDCU.64 UR40, c[0x0][0x788] ;  /* 0x0000f100ff2877ac */ /* 0x000ea20008000a00 */
[----:B------:R-:W-:Y:S01]  /*a370*/  LOP3.LUT R79, R3, 0xa00, R79, 0xf8, !PT ;  /* 0x00000a00034f7812 */ /* 0x000fe200078ef84f */
[----:B------:R-:W3:Y:S01]  /*a380*/  LDCU.64 UR42, c[0x0][0x790] ;  /* 0x0000f200ff2a77ac */ /* 0x000ee20008000a00 */
[----:B------:R-:W4:Y:S01]  /*a390*/  LDS R2, [UR47+0x1a0] ;  /* 0x0001a02fff027984 */ /* 0x000f220008000800 */
[----:B------:R-:W1:Y:S01]  /*a3a0*/  LDCU.64 UR38, c[0x0][0x7b0] ;  /* 0x0000f600ff2677ac */ /* 0x000e620008000a00 */
[----:B------:R-:W1:Y:S01]  /*a3b0*/  LDCU.64 UR36, c[0x0][0x7a8] ;  /* 0x0000f500ff2477ac */ /* 0x000e620008000a00 */
[----:B------:R-:W-:Y:S01]  /*a3c0*/  UMOV UR52, 0x1 ;  /* 0x0000000100347882 */ /* 0x000fe20000000000 */
[----:B------:R-:W-:Y:S01]  /*a3d0*/  UMOV UR49, URZ ;  /* 0x000000ff00317c82 */ /* 0x000fe20008000000 */
[----:B------:R-:W-:Y:S01]  /*a3e0*/  UMOV UR56, URZ ;  /* 0x000000ff00387c82 */ /* 0x000fe20008000000 */
[----:B------:R-:W-:Y:S01]  /*a3f0*/  UIADD3 UR53, UPT, UPT, UR47, 0x31400, URZ ;  /* 0x000314002f357890 */ /* 0x000fe2000fffe0ff */
[----:B------:R-:W-:Y:S01]  /*a400*/  UMOV UR51, URZ ;  /* 0x000000ff00337c82 */ /* 0x000fe20008000000 */
[----:B------:R-:W-:Y:S01]  /*a410*/  UMOV UR50, URZ ;  /* 0x000000ff00327c82 */ /* 0x000fe20008000000 */
[----:B-1234-:R-:W-:-:S03]  /*a420*/  IMAD.IADD R41, R2, 0x1, R0 ;  /* 0x0000000102297824 */ /* 0x01efc600078e0200 */
.L_x_240:
[----:B------:R-:W-:Y:S09]  /*a430*/  UISETP.NE.AND UP0, UPT, UR46, 0x1, UPT ;  /* 0x000000012e00788c */ /* 0x000ff2000bf05270 */
[----:B------:R-:W-:Y:S05]  /*a440*/  BRA.U UP0, `(.L_x_203) ;  /* 0x0000000100047547 */ /* 0x000fea000b800000 */
[----:B------:R-:W-:Y:S05]  /*a450*/  BPT.TRAP 0x1 ;  /* 0x000000040000795c */ /* 0x000fea0000300000 */
.L_x_203:
[----:B------:R-:W-:Y:S01]  /*a460*/  ULEA UR4, UR49, UR47, 0x3 ;  /* 0x0000002f31047291 */ /* 0x000fe2000f8e18ff */
[----:B------:R-:W-:Y:S08]  /*a470*/  SHF.L.U32 R2, R84, 0x1f, RZ ;  /* 0x0000001f54027819 */ /* 0x000ff000000006ff */
[----:B------:R-:W1:Y:S02]  /*a480*/  SYNCS.PHASECHK.TRANS64.TRYWAIT P0, [UR4+0x110], R2 ;  /* 0x00011002ff0075a7 */ /* 0x000e640008001104 */
[----:B-1----:R-:W-:Y:S05]  /*a490*/  @!P0 BRA `(.L_x_204) ;  /* 0x0000005400d48947 */ /* 0x002fea0003800000 */
.L_x_366:
[----:B------:R-:W-:Y:S09]  /*a4a0*/  ULEA UR5, UR49, UR47, 0x4 ;  /* 0x0000002f31057291 */ /* 0x000ff2000f8e20ff */
[----:B------:R-:W2:Y:S01]  /*a4b0*/  LDS.128 R72, [UR5+0x170] ;  /* 0x00017005ff487984 */ /* 0x000ea20008000c00 */
[----:B------:R-:W-:Y:S01]  /*a4c0*/  @!PT LDS RZ, [RZ] ;  /* 0x00000000fffff984 */ /* 0x000fe20000000800 */
[----:B------:R-:W-:Y:S01]  /*a4d0*/  @!PT LDS RZ, [RZ] ;  /* 0x00000000fffff984 */ /* 0x000fe20000000800 */
[----:B------:R-:W-:Y:S01]  /*a4e0*/  @!PT LDS RZ, [RZ] ;  /* 0x00000000fffff984 */ /* 0x000fe20000000800 */
[----:B------:R-:W-:Y:S01]  /*a4f0*/  @!PT LDS RZ, [RZ] ;  /* 0x00000000fffff984 */ /* 0x000fe20000000800 */
[----:B------:R3:W-:Y:S06]  /*a500*/  MEMBAR.ALL.CTA ;  /* 0x0000000000007992 */ /* 0x0007ec0000008000 */
[----:B---3--:R-:W3:Y:S01]  /*a510*/  FENCE.VIEW.ASYNC.S ;  /* 0x00000000000073c6 */ /* 0x008ee20000000000 */
[----:B------:R-:W-:Y:S05]  /*a520*/  BRA.U UP0, `(.L_x_205) ;  /* 0x0000000100047547 */ /* 0x000fea000b800000 */
[----:B------:R-:W-:Y:S05]  /*a530*/  BPT.TRAP 0x1 ;  /* 0x000000040000795c */ /* 0x000fea0000300000 */
.L_x_205:
[----:B------:R-:W-:Y:S01]  /*a540*/  UIADD3 UR4, UPT, UPT, UR4, 0x128, URZ ;  /* 0x0000012804047890 */ /* 0x000fe2000fffe0ff */
[----:B------:R-:W-:Y:S01]  /*a550*/  SHF.L.U32 R76, R76, 0x7, RZ ;  /* 0x000000074c4c7819 */ /* 0x000fe200000006ff */
[----:B------:R-:W-:Y:S01]  /*a560*/  ULOP3.LUT UP0, URZ, UR53, 0x3f0, URZ, 0xc0, !UPT ;  /* 0x000003f035ff7892 */ /* 0x000fe2000f80c0ff */
[----:B------:R-:W-:Y:S01]  /*a570*/  SHF.L.U32 R77, R77, 0x6, RZ ;  /* 0x000000064d4d7819 */ /* 0x000fe200000006ff */
[----:B------:R-:W-:Y:S02]  /*a580*/  UPRMT UR4, UR48, 0x654, UR4 ;  /* 0x0000065430047896 */ /* 0x000fe40008000004 */
[----:B------:R-:W-:Y:S07]  /*a590*/  UIADD3 UR49, UPT, UPT, UR49, 0x1, URZ ;  /* 0x0000000131317890 */ /* 0x000fee000fffe0ff */
[----:B---3--:R-:W-:Y:S01]  /*a5a0*/  SYNCS.ARRIVE.TRANS64.RED.A1T0 RZ, [UR4], RZ ;  /* 0x000000ffffff79a7 */ /* 0x008fe20008100404 */
[----:B------:R-:W-:Y:S05]  /*a5b0*/  BRA.U !UP0, `(.L_x_206) ;  /* 0x00000001087c7547 */ /* 0x000fea000b800000 */
[----:B------:R-:W3:Y:S01]  /*a5c0*/  LDCU.64 UR8, c[0x4][0xf0] ;  /* 0x01001e00ff0877ac */ /* 0x000ee20008000a00 */
[----:B-1----:R-:W-:Y:S01]  /*a5d0*/  MOV R2, 0x0 ;  /* 0x0000000000027802 */ /* 0x002fe20000000f00 */
[----:B------:R-:W-:Y:S02]  /*a5e0*/  HFMA2 R12, -RZ, RZ, 0, 5.9604644775390625e-08 ;  /* 0x00000001ff0c7431 */ /* 0x000fe400000001ff */
[----:B------:R-:W-:Y:S01]  /*a5f0*/  IMAD.MOV.U32 R8, RZ, RZ, 0x70 ;  /* 0x00000070ff087424 */ /* 0x000fe200078e00ff */
[----:B------:R1:W4:Y:S01]  /*a600*/  LDC.64 R14, c[0x4][R2] ;  /* 0x01000000020e7b82 */ /* 0x0003220000000a00 */
[----:B------:R-:W2:Y:S01]  /*a610*/  LDCU.64 UR6, c[0x4][0xf8] ;  /* 0x01001f00ff0677ac */ /* 0x000ea20008000a00 */
[----:B------:R-:W-:Y:S01]  /*a620*/  IMAD.MOV.U32 R13, RZ, RZ, RZ ;  /* 0x000000ffff0d7224 */ /* 0x000fe200078e00ff */
[----:B------:R-:W1:Y:S01]  /*a630*/  LDCU.64 UR4, c[0x4][0x58] ;  /* 0x01000b00ff0477ac */ /* 0x000e620008000a00 */
[----:B---3--:R-:W-:Y:S01]  /*a640*/  MOV R5, UR9 ;  /* 0x0000000900057c02 */ /* 0x008fe20008000f00 */
[----:B------:R-:W-:Y:S01]  /*a650*/  IMAD.U32 R4, RZ, RZ, UR8 ;  /* 0x00000008ff047e24 */ /* 0x000fe2000f8e00ff */
[----:B--2---:R-:W-:Y:S01]  /*a660*/  MOV R7, UR7 ;  /* 0x0000000700077c02 */ /* 0x004fe20008000f00 */
[----:B------:R-:W-:Y:S01]  /*a670*/  IMAD.U32 R6, RZ, RZ, UR6 ;  /* 0x00000006ff067e24 */ /* 0x000fe2000f8e00ff */
[----:B-1----:R-:W-:Y:S01]  /*a680*/  MOV R11, UR5 ;  /* 0x00000005000b7c02 */ /* 0x002fe20008000f00 */
[----:B------:R-:W-:Y:S02]  /*a690*/  IMAD.U32 R10, RZ, RZ, UR4 ;  /* 0x00000004ff0a7e24 */ /* 0x000fe4000f8e00ff */
[----:B------:R-:W-:Y:S07]  /*a6a0*/  LEPC R20, `(.L_x_207) ;  /* 0x000000001014794e */ /* 0x000fee0000000000 */
[----:B----45:R-:W-:Y:S05]  /*a6b0*/  CALL.ABS.NOINC R14 ;  /* 0x000000000e007343 */ /* 0x030fea0003c00000 */
.L_x_207:
[----:B------:R-:W1:Y:S01]  /*a6c0*/  LDCU.64 UR8, c[0x4][0xf0] ;  /* 0x01001e00ff0877ac */ /* 0x000e620008000a00 */
[----:B------:R-:W2:Y:S01]  /*a6d0*/  LDC.64 R2, c[0x4][R2] ;  /* 0x0100000002027b82 */ /* 0x000ea20000000a00 */
[----:B------:R-:W-:Y:S02]  /*a6e0*/  HFMA2 R12, -RZ, RZ, 0, 5.9604644775390625e-08 ;  /* 0x00000001ff0c7431 */ /* 0x000fe400000001ff */
[----:B------:R-:W-:Y:S02]  /*a6f0*/  IMAD.MOV.U32 R8, RZ, RZ, 0x70 ;  /* 0x00000070ff087424 */ /* 0x000fe400078e00ff */
[----:B------:R-:W-:Y:S01]  /*a700*/  IMAD.MOV.U32 R13, RZ, RZ, RZ ;  /* 0x000000ffff0d7224 */ /* 0x000fe200078e00ff */
[----:B------:R-:W3:Y:S01]  /*a710*/  LDCU.64 UR6, c[0x4][0xf8] ;  /* 0x01001f00ff0677ac */ /* 0x000ee20008000a00 */
[----:B------:R-:W4:Y:S01]  /*a720*/  LDCU.64 UR4, c[0x4][0x58] ;  /* 0x01000b00ff0477ac */ /* 0x000f220008000a00 */
[----:B-1----:R-:W-:Y:S02]  /*a730*/  MOV R4, UR8 ;  /* 0x0000000800047c02 */ /* 0x002fe40008000f00 */
[----:B------:R-:W-:Y:S02]  /*a740*/  MOV R5, UR9 ;  /* 0x0000000900057c02 */ /* 0x000fe40008000f00 */
[----:B---3--:R-:W-:Y:S01]  /*a750*/  MOV R7, UR7 ;  /* 0x0000000700077c02 */ /* 0x008fe20008000f00 */
[----:B------:R-:W-:Y:S01]  /*a760*/  IMAD.U32 R6, RZ, RZ, UR6 ;  /* 0x00000006ff067e24 */ /* 0x000fe2000f8e00ff */
[----:B----4-:R-:W-:Y:S01]  /*a770*/  MOV R11, UR5 ;  /* 0x00000005000b7c02 */ /* 0x010fe20008000f00 */
[----:B------:R-:W-:Y:S02]  /*a780*/  IMAD.U32 R10, RZ, RZ, UR4 ;  /* 0x00000004ff0a7e24 */ /* 0x000fe4000f8e00ff */
[----:B------:R-:W-:Y:S07]  /*a790*/  LEPC R20, `(.L_x_206) ;  /* 0x000000001014794e */ /* 0x000fee0000000000 */
[----:B--2---:R-:W-:Y:S05]  /*a7a0*/  CALL.ABS.NOINC R2 ;  /* 0x0000000002007343 */ /* 0x004fea0003c00000 */
.L_x_206:
[----:B------:R-:W-:Y:S01]  /*a7b0*/  ISETP.NE.U32.AND P0, PT, RZ, UR40, PT ;  /* 0x00000028ff007c0c */ /* 0x000fe2000bf05070 */
[----:B------:R-:W-:Y:S01]  /*a7c0*/  UISETP.NE.U32.AND UP0, UPT, UR38, URZ, UPT ;  /* 0x000000ff2600728c */ /* 0x000fe2000bf05070 */
[----:B------:R-:W-:Y:S02]  /*a7d0*/  ISETP.NE.U32.AND P3, PT, RZ, UR42, PT ;  /* 0x0000002aff007c0c */ /* 0x000fe4000bf65070 */
[----:B------:R-:W-:Y:S01]  /*a7e0*/  ISETP.NE.U32.AND P4, PT, RZ, UR42, PT ;  /* 0x0000002aff007c0c */ /* 0x000fe2000bf85070 */
[----:B------:R-:W-:Y:S01]  /*a7f0*/  UISETP.NE.AND.EX UP0, UPT, UR39, URZ, UPT, UP0 ;  /* 0x000000ff2700728c */ /* 0x000fe2000bf05300 */
[----:B------:R-:W-:Y:S02]  /*a800*/  ISETP.NE.AND.EX P0, PT, RZ, UR41, PT, P0 ;  /* 0x00000029ff007c0c */ /* 0x000fe4000bf05300 */
[----:B------:R-:W-:Y:S02]  /*a810*/  ISETP.NE.AND.EX P3, PT, RZ, UR43, PT, P3 ;  /* 0x0000002bff007c0c */ /* 0x000fe4000bf65330 */
[----:B------:R-:W-:Y:S02]  /*a820*/  ISETP.NE.AND.EX P4, PT, RZ, UR43, P0, P4 ;  /* 0x0000002bff007c0c */ /* 0x000fe40008785340 */
[----:B------:R-:W-:Y:S02]  /*a830*/  ISETP.NE.U32.AND P1, PT, RZ, UR40, PT ;  /* 0x00000028ff007c0c */ /* 0x000fe4000bf25070 */
[----:B------:R-:W-:Y:S02]  /*a840*/  PLOP3.LUT P0, PT, PT, PT, PT, 0x8, 0x80 ;  /* 0x000000000080781c */ /* 0x000fe40003f0e170 */
[----:B------:R-:W-:Y:S07]  /*a850*/  ISETP.NE.AND.EX P1, PT, RZ, UR41, PT, P1 ;  /* 0x00000029ff007c0c */ /* 0x000fee000bf25310 */
[----:B------:R-:W-:Y:S01]  /*a860*/  @!P4 PLOP3.LUT P0, PT, P3, PT, PT, 0x80, 0x8 ;  /* 0x000000000008c81c */ /* 0x000fe20001f0f070 */
[----:B------:R-:W-:Y:S01]  /*a870*/  @!UPT UIADD3 URZ, UPT, UPT, URZ, URZ, URZ ;  /* 0x000000fffffff290 */ /* 0x000fe2000fffe0ff */
[----:B------:R-:W-:Y:S11]  /*a880*/  @!P3 BRA `(.L_x_208) ;  /* 0x00000000002cb947 */ /* 0x000ff60003800000 */
[----:B------:R-:W-:Y:S01]  /*a890*/  ISETP.NE.U32.AND P2, PT, RZ, UR40, PT ;  /* 0x00000028ff007c0c */ /* 0x000fe2000bf45070 */
[----:B------:R-:W-:Y:S03]  /*a8a0*/  IMAD.MOV.U32 R81, RZ, RZ, 0x1 ;  /* 0x00000001ff517424 */ /* 0x000fe600078e00ff */
[----:B------:R-:W-:Y:S11]  /*a8b0*/  ISETP.NE.AND.EX P2, PT, RZ, UR41, PT, P2 ;  /* 0x00000029ff007c0c */ /* 0x000ff6000bf45320 */
[----:B------:R-:W-:Y:S02]  /*a8c0*/  @!UPT UIADD3 URZ, UPT, UPT, URZ, URZ, URZ ;  /* 0x000000fffffff290 */ /* 0x000fe4000fffe0ff */
[----:B-1----:R-:W1:Y:S01]  /*a8d0*/  @P2 LDC.64 R2, c[0x0][0x788] ;  /* 0x0001e200ff022b82 */ /* 0x002e620000000a00 */
[----:B------:R-:W-:Y:S04]  /*a8e0*/  @P2 IMAD R0, R78, UR42, RZ ;  /* 0x0000002a4e002c24 */ /* 0x000fe8000f8e02ff */
[----:B-1----:R-:W-:Y:S04]  /*a8f0*/  @P2 IMAD.WIDE R2, R0, 0x4, R2 ;  /* 0x0000000400022825 */ /* 0x002fe800078e0202 */
[----:B------:R-:W-:Y:S01]  /*a900*/  HFMA2 R0, -RZ, RZ, 0, 5.9604644775390625e-08 ;  /* 0x00000001ff007431 */ /* 0x000fe200000001ff */
[----:B-----5:R3:W5:Y:S04]  /*a910*/  @P2 LDG.E R45, desc[UR44][R2.64] ;  /* 0x0000002c022d2981 */ /* 0x020768000c1e1900 */
[----:B------:R-:W-:Y:S01]  /*a920*/  @!P2 PRMT R81, R0, 0x7610, R81 ;  /* 0x000076100051a816 */ /* 0x000fe20000000051 */
[----:B---3--:R-:W4:Y:S06]  /*a930*/  @!P2 LDC R45, c[0x0][0x780] ;  /* 0x0001e000ff2dab82 */ /* 0x008f2c0000000800 */
.L_x_208:
[----:B------:R-:W-:Y:S05]  /*a940*/  BRA.U !UP0, `(.L_x_209) ;  /* 0x0000000108207547 */ /* 0x000fea000b800000 */
[----:B------:R-:W-:Y:S04]  /*a950*/  ISETP.NE.U32.AND P2, PT, RZ, UR36, PT ;  /* 0x00000024ff007c0c */ /* 0x000fe8000bf45070 */
[----:B------:R-:W-:Y:S11]  /*a960*/  ISETP.NE.AND.EX P2, PT, RZ, UR37, PT, P2 ;  /* 0x00000025ff007c0c */ /* 0x000ff6000bf45320 */
[----:B------:R-:W-:Y:S02]  /*a970*/  @!UPT UIADD3 URZ, UPT, UPT, URZ, URZ, URZ ;  /* 0x000000fffffff290 */ /* 0x000fe4000fffe0ff */
[----:B-1----:R-:W1:Y:S01]  /*a980*/  @P2 LDC.64 R2, c[0x0][0x7a8] ;  /* 0x0001ea00ff022b82 */ /* 0x002e620000000a00 */
[----:B------:R-:W-:Y:S04]  /*a990*/  @P2 IMAD R0, R78, UR38, RZ ;  /* 0x000000264e002c24 */ /* 0x000fe8000f8e02ff */
[----:B-1----:R-:W-:Y:S05]  /*a9a0*/  @P2 IMAD.WIDE R2, R0, 0x4, R2 ;  /* 0x0000000400022825 */ /* 0x002fea00078e0202 */
[----:B-----5:R3:W5:Y:S02]  /*a9b0*/  @P2 LDG.E R42, desc[UR44][R2.64] ;  /* 0x0000002c022a2981 */ /* 0x020764000c1e1900 */
[----:B---3--:R-:W1:Y:S02]  /*a9c0*/  @!P2 LDC R42, c[0x0][0x7a0] ;  /* 0x0001e800ff2aab82 */ /* 0x008e640000000800 */
.L_x_209:
[----:B----45:R-:W-:Y:S01]  /*a9d0*/  FSETP.NEU.AND P2, PT, R45, RZ, PT ;  /* 0x000000ff2d00720b */ /* 0x030fe20003f4d000 */
[----:B------:R-:W-:Y:S01]  /*a9e0*/  ULOP3.LUT UR4, UR52, 0x1, URZ, 0x3c, !UPT ;  /* 0x0000000134047892 */ /* 0x000fe2000f8e3cff */
[----:B------:R-:W-:Y:S01]  /*a9f0*/  SEL R4, RZ, 0xffffffff, P1 ;  /* 0xffffffffff047807 */ /* 0x000fe20000800000 */
[----:B------:R-:W-:Y:S01]  /*aa00*/  BSSY B1, `(.L_x_210) ;  /* 0x0000044000017945 */ /* 0x000fe20003800000 */
[C---:B------:R-:W-:Y:S01]  /*aa10*/  @!P4 LOP3.LUT P1, RZ, R81.reuse, 0xff, RZ, 0xc0, !PT ;  /* 0x000000ff51ffc812 */ /* 0x040fe2000782c0ff */
[----:B------:R-:W-:Y:S01]  /*aa20*/  IMAD.MOV.U32 R47, RZ, RZ, 0x1 ;  /* 0x00000001ff2f7424 */ /* 0x000fe200078e00ff */
[----:B-1----:R-:W-:Y:S01]  /*aa30*/  @!P4 SEL R0, RZ, 0xffffffff, P2 ;  /* 0xffffffffff00c807 */ /* 0x002fe20001000000 */
[----:B------:R-:W-:Y:S01]  /*aa40*/  IMAD.U32 R56, RZ, RZ, UR4 ;  /* 0x00000004ff387e24 */ /* 0x000fe2000f8e00ff */
[C---:B------:R-:W-:Y:S01]  /*aa50*/  LEA R44, R40.reuse, UR47, 0x3 ;  /* 0x0000002f282c7c11 */ /* 0x040fe2000f8e18ff */
[----:B------:R-:W-:Y:S01]  /*aa60*/  IMAD R43, R40, 0x40, R41 ;  /* 0x00000040282b7824 */ /* 0x000fe200078e0229 */
[----:B------:R-:W-:Y:S01]  /*aa70*/  @P0 SEL R0, R4, R0, !P1 ;  /* 0x0000000004000207 */ /* 0x000fe20004800000 */
[----:B------:R-:W-:Y:S01]  /*aa80*/  IMAD.U32 R46, RZ, RZ, UR56 ;  /* 0x00000038ff2e7e24 */ /* 0x000fe2000f8e00ff */
[----:B------:R-:W-:Y:S02]  /*aa90*/  SEL R3, RZ, 0xffffffff, P2 ;  /* 0xffffffffff037807 */ /* 0x000fe40001000000 */
[----:B------:R-:W-:Y:S02]  /*aaa0*/  CS2R R70, SRZ ;  /* 0x0000000000467805 */ /* 0x000fe4000001ff00 */
[----:B------:R-:W-:Y:S02]  /*aab0*/  @!P4 LOP3.LUT R0, R0, 0x1, RZ, 0xc0, !PT ;  /* 0x000000010000c812 */ /* 0x000fe400078ec0ff */
[----:B------:R-:W-:Y:S02]  /*aac0*/  CS2R R68, SRZ ;  /* 0x0000000000447805 */ /* 0x000fe4000001ff00 */
[----:B------:R-:W-:Y:S02]  /*aad0*/  LOP3.LUT R80, R80, 0xfffffffd, RZ, 0xc0, !PT ;  /* 0xfffffffd50507812 */ /* 0x000fe400078ec0ff */
[----:B------:R-:W-:Y:S02]  /*aae0*/  CS2R R62, SRZ ;  /* 0x00000000003e7805 */ /* 0x000fe4000001ff00 */
[----:B------:R-:W-:Y:S01]  /*aaf0*/  ISETP.NE.U32.OR P5, PT, R0, 0x1, P4 ;  /* 0x000000010000780c */ /* 0x000fe200027a5470 */
[----:B------:R-:W-:Y:S01]  /*ab00*/  IMAD.U32 R0, RZ, RZ, UR56 ;  /* 0x00000038ff007e24 */ /* 0x000fe2000f8e00ff */
[----:B------:R-:W-:Y:S02]  /*ab10*/  LOP3.LUT P4, R83, R81, 0xff, RZ, 0xc0, !PT ;  /* 0x000000ff51537812 */ /* 0x000fe4000788c0ff */
[----:B------:R-:W-:Y:S02]  /*ab20*/  CS2R R60, SRZ ;  /* 0x00000000003c7805 */ /* 0x000fe4000001ff00 */
[----:B------:R-:W-:Y:S02]  /*ab30*/  CS2R R54, SRZ ;  /* 0x0000000000367805 */ /* 0x000fe4000001ff00 */
[----:B------:R-:W-:Y:S02]  /*ab40*/  CS2R R52, SRZ ;  /* 0x0000000000347805 */ /* 0x000fe4000001ff00 */
[----:B------:R-:W-:Y:S02]  /*ab50*/  LEA R0, R0, UR47, 0x3 ;  /* 0x0000002f00007c11 */ /* 0x000fe4000f8e18ff */
[----:B------:R-:W-:Y:S02]  /*ab60*/  CS2R R50, SRZ ;  /* 0x0000000000327805 */ /* 0x000fe4000001ff00 */
[----:B------:R-:W-:Y:S02]  /*ab70*/  @P3 SEL R3, R4, R3, !P4 ;  /* 0x0000000304033207 */ /* 0x000fe40006000000 */
[----:B------:R-:W-:Y:S02]  /*ab80*/  CS2R R48, SRZ ;  /* 0x0000000000307805 */ /* 0x000fe4000001ff00 */
[----:B------:R-:W-:Y:S02]  /*ab90*/  LOP3.LUT R3, R3, 0x1, RZ, 0xc0, !PT ;  /* 0x0000000103037812 */ /* 0x000fe400078ec0ff */
[----:B------:R-:W-:Y:S02]  /*aba0*/  @P5 SHF.L.U32 R2, R56, 0x1f, RZ ;  /* 0x0000001f38025819 */ /* 0x000fe400000006ff */
[----:B------:R-:W-:Y:S02]  /*abb0*/  ISETP.NE.U32.AND P2, PT, R3, 0x1, PT ;  /* 0x000000010300780c */ /* 0x000fe40003f45070 */
[----:B------:R1:W3:Y:S01]  /*abc0*/  @P5 SYNCS.PHASECHK.TRANS64.TRYWAIT P1, [R0+URZ+0xe0], R2 ;  /* 0x0000e002000055a7 */ /* 0x0002e200080211ff */
[----:B------:R-:W-:Y:S04]  /*abd0*/  @P5 LOP3.LUT R80, R80, 0x2, RZ, 0xfc, !PT ;  /* 0x0000000250505812 */ /* 0x000fe800078efcff */
[----:B------:R-:W-:Y:S06]  /*abe0*/  LOP3.LUT R80, R80, 0xfffffffe, RZ, 0xc0, !PT ;  /* 0xfffffffe50507812 */ /* 0x000fec00078ec0ff */
[----:B------:R-:W-:Y:S02]  /*abf0*/  @P2 LOP3.LUT R80, R80, 0x1, RZ, 0xfc, !PT ;  /* 0x0000000150502812 */ /* 0x000fe400078efcff */
[----:B-1----:R-:W-:Y:S04]  /*ac00*/  SHF.L.U32 R2, R85, 0x1f, RZ ;  /* 0x0000001f55027819 */ /* 0x002fe800000006ff */
[----:B------:R1:W4:Y:S01]  /*ac10*/  SYNCS.PHASECHK.TRANS64.TRYWAIT P0, [R44+URZ+0x140], R2 ;  /* 0x000140022c0075a7 */ /* 0x00032200080011ff */
[----:B---3--:R-:W-:Y:S01]  /*ac20*/  @P5 SEL R47, RZ, 0x1, !P1 ;  /* 0x00000001ff2f5807 */ /* 0x008fe20004800000 */
[----:B-1----:R-:W-:Y:S06]  /*ac30*/  @!P5 BRA `(.L_x_211) ;  /* 0x000000000080d947 */ /* 0x002fec0003800000 */
[----:B------:R-:W-:Y:S01]  /*ac40*/  HFMA2 R51, -RZ, RZ, 0, 0 ;  /* 0x00000000ff337431 */ /* 0x000fe200000001ff */
[----:B------:R-:W-:Y:S01]  /*ac50*/  ISETP.NE.AND P1, PT, R47, RZ, PT ;  /* 0x000000ff2f00720c */ /* 0x000fe20003f25270 */
[----:B------:R-:W-:Y:S01]  /*ac60*/  IMAD.U32 R3, RZ, RZ, UR56 ;  /* 0x00000038ff037e24 */ /* 0x000fe2000f8e00ff */
[----:B------:R-:W-:Y:S11]  /*ac70*/  BSSY B0, `(.L_x_212) ;  /* 0x0000005000007945 */ /* 0x000ff60003800000 */
[----:B------:R-:W-:Y:S05]  /*ac80*/  @P1 BRA `(.L_x_213) ;  /* 0x00000000000c1947 */ /* 0x000fea0003800000 */
[----:B------:R-:W-:Y:S04]  /*ac90*/  SHF.L.U32 R4, R56, 0x1f, RZ ;  /* 0x0000001f38047819 */ /* 0x000fe800000006ff */
[----:B------:R-:W1:Y:S02]  /*aca0*/  SYNCS.PHASECHK.TRANS64.TRYWAIT P1, [R0+URZ+0xe0], R4 ;  /* 0x0000e004000075a7 */ /* 0x000e6400080211ff */
[----:B-1----:R-:W-:Y:S05]  /*acb0*/  @!P1 BRA `(.L_x_214) ;  /* 0x0000004c00e49947 */ /* 0x002fea0003800000 */
.L_x_213:
[----:B------:R-:W-:Y:S05]  /*acc0*/  BSYNC B0 ;  /* 0x0000000000007941 */ /* 0x000fea0003800000 */
.L_x_212:
[----:B------:R-:W-:Y:S01]  /*acd0*/  LOP3.LUT P1, RZ, R80, 0x1, RZ, 0xc0, !PT ;  /* 0x0000000150ff7812 */ /* 0x000fe2000782c0ff */
[----:B------:R-:W-:Y:S01]  /*ace0*/  IMAD.MOV.U32 R50, RZ, RZ, RZ ;  /* 0x000000ffff327224 */ /* 0x000fe200078e00ff */
[----:B------:R-:W-:Y:S02]  /*acf0*/  CS2R R48, SRZ ;  /* 0x0000000000307805 */ /* 0x000fe4000001ff00 */
[----:B------:R-:W-:Y:S02]  /*ad00*/  CS2R R54, SRZ ;  /* 0x0000000000367805 */ /* 0x000fe4000001ff00 */
[----:B------:R-:W-:Y:S02]  /*ad10*/  CS2R R52, SRZ ;  /* 0x0000000000347805 */ /* 0x000fe4000001ff00 */
[----:B------:R-:W-:Y:S02]  /*ad20*/  CS2R R62, SRZ ;  /* 0x00000000003e7805 */ /* 0x000fe4000001ff00 */
[----:B------:R-:W-:Y:S02]  /*ad30*/  CS2R R60, SRZ ;  /* 0x00000000003c7805 */ /* 0x000fe4000001ff00 */
[----:B------:R-:W-:Y:S02]  /*ad40*/  CS2R R70, SRZ ;  /* 0x0000000000467805 */ /* 0x000fe4000001ff00 */
[----:B------:R-:W-:Y:S01]  /*ad50*/  CS2R R68, SRZ ;  /* 0x0000000000447805 */ /* 0x000fe2000001ff00 */
[----:B------:R-:W-:Y:S01]  /*ad60*/  @P1 IMAD R3, R3, 0x1000, R79 ;  /* 0x0000100003031824 */ /* 0x000fe200078e024f */
[----:B------:R-:W-:Y:S05]  /*ad70*/  @P1 WARPSYNC.ALL ;  /* 0x0000000000001948 */ /* 0x000fea0003800000 */
[----:B------:R-:W-:Y:S01]  /*ad80*/  @P1 LEA R3, R3, UR47, 0x1 ;  /* 0x0000002f03031c11 */ /* 0x000fe2000f8e08ff */
[----:B------:R-:W-:Y:S04]  /*ad90*/  UIADD3 UR5, UPT, UPT, UR56, 0x1, URZ ;  /* 0x0000000138057890 */ /* 0x000fe8000fffe0ff */
[----:B------:R3:W2:Y:S01]  /*ada0*/  @P1 LDSM.16.MT88.4 R48, [R3+0x31400] ;  /* 0x031400000330183b */ /* 0x0006a20000004200 */
[----:B-1----:R-:W-:Y:S01]  /*adb0*/  @P1 IMAD R0, R86, 0x2, R3 ;  /* 0x0000000256001824 */ /* 0x002fe200078e0203 */
[----:B------:R-:W-:Y:S02]  /*adc0*/  UISETP.NE.AND UP0, UPT, UR5, 0x3, UPT ;  /* 0x000000030500788c */ /* 0x000fe4000bf05270 */
[----:B------:R3:W1:Y:S02]  /*add0*/  @P1 LDSM.16.MT88.4 R52, [R3+0x31c00] ;  /* 0x031c00000334183b */ /* 0x0006640000004200 */
[----:B------:R-:W-:Y:S02]  /*ade0*/  USEL UR4, URZ, 0x1, UP0 ;  /* 0x00000001ff047887 */ /* 0x000fe40008000000 */
[----:B------:R3:W1:Y:S01]  /*adf0*/  @P1 LDSM.16.MT88.4 R60, [R0+0x31400] ;  /* 0x03140000003c183b */ /* 0x0006620000004200 */
[----:B------:R-:W-:Y:S03]  /*ae00*/  USEL UR5, UR5, URZ, UP0 ;  /* 0x000000ff05057287 */ /* 0x000fe60008000000 */
[----:B------:R3:W1:Y:S01]  /*ae10*/  @P1 LDSM.16.MT88.4 R68, [R0+0x31c00] ;  /* 0x031c00000044183b */ /* 0x0006620000004200 */
[----:B------:R-:W-:Y:S02]  /*ae20*/  LOP3.LUT R56, R56, UR4, RZ, 0x3c, !PT ;  /* 0x0000000438387c12 */ /* 0x000fe4000f8e3cff */
[----:B------:R-:W-:Y:S02]  /*ae30*/  IMAD.U32 R46, RZ, RZ, UR5 ;  /* 0x00000005ff2e7e24 */ /* 0x000fe4000f8e00ff */
.L_x_211:
[----:B------:R-:W-:Y:S05]  /*ae40*/  BSYNC B1 ;  /* 0x0000000000017941 */ /* 0x000fea0003800000 */
.L_x_210:
[----:B---3--:R-:W-:Y:S04]  /*ae50*/  SHF.R.U32.HI R0, RZ, 0x15, R43 ;  /* 0x00000015ff007819 */ /* 0x008fe8000001162b */
[----:B------:R-:W-:Y:S01]  /*ae60*/  LOP3.LUT P1, RZ, R0, 0x3, R82, 0x48, !PT ;  /* 0x0000000300ff7812 */ /* 0x000fe20007824852 */
[----:B------:R-:W-:Y:S01]  /*ae70*/  @!UPT UIADD3 URZ, UPT, UPT, URZ, URZ, URZ ;  /* 0x000000fffffff290 */ /* 0x000fe2000fffe0ff */
[----:B----4-:R-:W-:Y:S11]  /*ae80*/  @P0 BRA `(.L_x_215) ;  /* 0x0000000000080947 */ /* 0x010ff60003800000 */
[----:B------:R-:W3:Y:S02]  /*ae90*/  SYNCS.PHASECHK.TRANS64.TRYWAIT P0, [R44+URZ+0x140], R2 ;  /* 0x000140022c0075a7 */ /* 0x000ee400080011ff */
[----:B---3--:R-:W-:Y:S05]  /*aea0*/  @!P0 BRA `(.L_x_216) ;  /* 0x0000004c007c8947 */ /* 0x008fea0003800000 */
.L_x_215:
[----:B------:R-:W-:Y:S05]  /*aeb0*/  @!P1 BRA `(.L_x_217) ;  /* 0x0000000000409947 */ /* 0x000fea0003800000 */
[----:B------:R-:W4:Y:S01]  /*aec0*/  LDCU.64 UR8, c[0x4][0xd0] ;  /* 0x01001a00ff0877ac */ /* 0x000f220008000a00 */
[----:B------:R-:W-:Y:S01]  /*aed0*/  MOV R3, 0x0 ;  /* 0x0000000000037802 */ /* 0x000fe20000000f00 */
[----:B------:R-:W-:Y:S02]  /*aee0*/  HFMA2 R12, -RZ, RZ, 0, 5.9604644775390625e-08 ;  /* 0x00000001ff0c7431 */ /* 0x000fe400000001ff */
[----:B------:R-:W-:Y:S02]  /*aef0*/  IMAD.MOV.U32 R8, RZ, RZ, 0x192 ;  /* 0x00000192ff087424 */ /* 0x000fe400078e00ff */
[----:B------:R-:W-:Y:S01]  /*af00*/  IMAD.MOV.U32 R13, RZ, RZ, RZ ;  /* 0x000000ffff0d7224 */ /* 0x000fe200078e00ff */
[----:B------:R-:W5:Y:S01]  /*af10*/  LDCU.64 UR6, c[0x4][0xd8] ;  /* 0x01001b00ff0677ac */ /* 0x000f620008000a00 */
[----:B---3--:R-:W3:Y:S01]  /*af20*/  LDC.64 R2, c[0x4][R3] ;  /* 0x0100000003027b82 */ /* 0x008ee20000000a00 */
[----:B------:R-:W2:Y:S01]  /*af30*/  LDCU.64 UR4, c[0x4][0x60] ;  /* 0x01000c00ff0477ac */ /* 0x000ea20008000a00 */
[----:B----4-:R-:W-:Y:S01]  /*af40*/  MOV R5, UR9 ;  /* 0x0000000900057c02 */ /* 0x010fe20008000f00 */
[----:B------:R-:W-:Y:S01]  /*af50*/  IMAD.U32 R4, RZ, RZ, UR8 ;  /* 0x00000008ff047e24 */ /* 0x000fe2000f8e00ff */
[----:B-----5:R-:W-:Y:S01]  /*af60*/  MOV R7, UR7 ;  /* 0x0000000700077c02 */ /* 0x020fe20008000f00 */
[----:B------:R-:W-:Y:S01]  /*af70*/  IMAD.U32 R6, RZ, RZ, UR6 ;  /* 0x00000006ff067e24 */ /* 0x000fe2000f8e00ff */
[----:B--2---:R-:W-:Y:S01]  /*af80*/  MOV R11, UR5 ;  /* 0x00000005000b7c02 */ /* 0x004fe20008000f00 */
[----:B------:R-:W-:Y:S02]  /*af90*/  IMAD.U32 R10, RZ, RZ, UR4 ;  /* 0x00000004ff0a7e24 */ /* 0x000fe4000f8e00ff */
[----:B------:R-:W-:Y:S07]  /*afa0*/  LEPC R20, `(.L_x_217) ;  /* 0x000000001014794e */ /* 0x000fee0000000000 */
[----:B-1-3--:R-:W-:Y:S05]  /*afb0*/  CALL.ABS.NOINC R2 ;  /* 0x0000000002007343 */ /* 0x00afea0003c00000 */
.L_x_217:
[----:B------:R-:W-:Y:S05]  /*afc0*/  WARPSYNC.ALL ;  /* 0x0000000000007948 */ /* 0x000fea0003800000 */
[C---:B------:R-:W-:Y:S01]  /*afd0*/  R2UR UR4, R43.reuse ;  /* 0x000000002b0472ca */ /* 0x040fe200000e0000 */
[----:B------:R-:W-:Y:S05]  /*afe0*/  VIADD R0, R43, 0x100000 ;  /* 0x001000002b007836 */ /* 0x000fea0000000000 */
[----:B------:R-:W-:Y:S04]  /*aff0*/  SHF.R.U32.HI R0, RZ, 0x15, R0 ;  /* 0x00000015ff007819 */ /* 0x000fe80000011600 */
[----:B------:R-:W-:Y:S03]  /*b000*/  LOP3.LUT P0, RZ, R0, 0x3, R82, 0x48, !PT ;  /* 0x0000000300ff7812 */ /* 0x000fe60007804852 */
[----:B------:R-:W4:Y:S10]  /*b010*/  LDTM.16dp256bit.x4 R24, tmem[UR4] ;  /* 0x00000004001879ee */ /* 0x000f340008120000 */
[----:B----4-:R-:W-:Y:S05]  /*b020*/  @!P0 BRA `(.L_x_218) ;  /* 0x0000000000408947 */ /* 0x010fea0003800000 */
[----:B------:R-:W4:Y:S01]  /*b030*/  LDCU.64 UR8, c[0x4][0xd0] ;  /* 0x01001a00ff0877ac */ /* 0x000f220008000a00 */
[----:B------:R-:W-:Y:S01]  /*b040*/  MOV R3, 0x0 ;  /* 0x0000000000037802 */ /* 0x000fe20000000f00 */
[----:B------:R-:W-:Y:S02]  /*b050*/  HFMA2 R12, -RZ, RZ, 0, 5.9604644775390625e-08 ;  /* 0x00000001ff0c7431 */ /* 0x000fe400000001ff */
[----:B------:R-:W-:Y:S02]  /*b060*/  IMAD.MOV.U32 R8, RZ, RZ, 0x192 ;  /* 0x00000192ff087424 */ /* 0x000fe400078e00ff */
[----:B------:R-:W-:Y:S01]  /*b070*/  IMAD.MOV.U32 R13, RZ, RZ, RZ ;  /* 0x000000ffff0d7224 */ /* 0x000fe200078e00ff */
[----:B------:R-:W5:Y:S01]  /*b080*/  LDCU.64 UR6, c[0x4][0xd8] ;  /* 0x01001b00ff0677ac */ /* 0x000f620008000a00 */
[----:B---3--:R-:W3:Y:S01]  /*b090*/  LDC.64 R2, c[0x4][R3] ;  /* 0x0100000003027b82 */ /* 0x008ee20000000a00 */
[----:B------:R-:W1:Y:S01]  /*b0a0*/  LDCU.64 UR4, c[0x4][0x60] ;  /* 0x01000c00ff0477ac */ /* 0x000e620008000a00 */
[----:B----4-:R-:W-:Y:S01]  /*b0b0*/  MOV R5, UR9 ;  /* 0x0000000900057c02 */ /* 0x010fe20008000f00 */
[----:B------:R-:W-:Y:S01]  /*b0c0*/  IMAD.U32 R4, RZ, RZ, UR8 ;  /* 0x00000008ff047e24 */ /* 0x000fe2000f8e00ff */
[----:B-----5:R-:W-:Y:S01]  /*b0d0*/  MOV R7, UR7 ;  /* 0x0000000700077c02 */ /* 0x020fe20008000f00 */
[----:B------:R-:W-:Y:S01]  /*b0e0*/  IMAD.U32 R6, RZ, RZ, UR6 ;  /* 0x00000006ff067e24 */ /* 0x000fe2000f8e00ff */
[----:B-1----:R-:W-:Y:S01]  /*b0f0*/  MOV R11, UR5 ;  /* 0x00000005000b7c02 */ /* 0x002fe20008000f00 */
[----:B------:R-:W-:Y:S02]  /*b100*/  IMAD.U32 R10, RZ, RZ, UR4 ;  /* 0x00000004ff0a7e24 */ /* 0x000fe4000f8e00ff */
[----:B------:R-:W-:Y:S07]  /*b110*/  LEPC R20, `(.L_x_218) ;  /* 0x000000001014794e */ /* 0x000fee0000000000 */
[----:B--23--:R-:W-:Y:S05]  /*b120*/  CALL.ABS.NOINC R2 ;  /* 0x0000000002007343 */ /* 0x00cfea0003c00000 */
.L_x_218:
[--C-:B--2---:R-:W-:Y:S01]  /*b130*/  HADD2.F32 R3, -RZ, R48.reuse.H0_H0 ;  /* 0x20000030ff037230 */ /* 0x104fe20000004100 */
[----:B------:R-:W-:Y:S05]  /*b140*/  WARPSYNC.ALL ;  /* 0x0000000000007948 */ /* 0x000fea0003800000 */
[----:B------:R-:W-:Y:S01]  /*b150*/  R2UR UR4, R43 ;  /* 0x000000002b0472ca */ /* 0x000fe200000e0000 */
[----:B------:R-:W-:Y:S01]  /*b160*/  FMUL R0, R42, R24 ;  /* 0x000000182a007220 */ /* 0x000fe20000400000 */
[----:B------:R-:W-:Y:S01]  /*b170*/  HADD2.F32 R20, -RZ, R48.H1_H1 ;  /* 0x30000030ff147230 */ /* 0x000fe20000004100 */
[----:B------:R-:W-:Y:S01]  /*b180*/  SHF.L.U32 R88, R86, 0x1, RZ ;  /* 0x0000000156587819 */ /* 0x000fe200000006ff */
[C---:B---3--:R-:W-:Y:S01]  /*b190*/  FMUL R2, R42.reuse, R25 ;  /* 0x000000192a027220 */ /* 0x048fe20000400000 */
[C---:B------:R-:W-:Y:S01]  /*b1a0*/  FFMA R0, R45.reuse, R3, R0 ;  /* 0x000000032d007223 */ /* 0x040fe20000000000 */
[C---:B------:R-:W-:Y:S01]  /*b1b0*/  FMUL R3, R42.reuse, R26 ;  /* 0x0000001a2a037220 */ /* 0x040fe20000400000 */
[C---:B------:R-:W-:Y:S01]  /*b1c0*/  FMUL R26, R42.reuse, R33 ;  /* 0x000000212a1a7220 */ /* 0x040fe20000400000 */
[--C-:B------:R-:W-:Y:S02]  /*b1d0*/  HADD2.F32 R33, -RZ, R49.reuse.H0_H0 ;  /* 0x20000031ff217230 */ /* 0x100fe40000004100 */
[C---:B------:R-:W-:Y:S01]  /*b1e0*/  FFMA R2, R45.reuse, R20, R2 ;  /* 0x000000142d027223 */ /* 0x040fe20000000002 */
[C---:B------:R-:W-:Y:S01]  /*b1f0*/  FMUL R20, R42.reuse, R27 ;  /* 0x0000001b2a147220 */ /* 0x040fe20000400000 */
[C---:B------:R-:W-:Y:S01]  /*b200*/  FMUL R27, R42.reuse, R34 ;  /* 0x000000222a1b7220 */ /* 0x040fe20000400000 */
[----:B------:R-:W-:Y:S01]  /*b210*/  HADD2.F32 R34, -RZ, R49.H1_H1 ;  /* 0x30000031ff227230 */ /* 0x000fe20000004100 */
[----:B------:R-:W2:Y:S01]  /*b220*/  LDTM.16dp256bit.x4 R4, tmem[UR4+0x100000] ;  /* 0x10000004000479ee */ /* 0x000ea20008120000 */
[C---:B------:R-:W-:Y:S01]  /*b230*/  FFMA R3, R45.reuse, R33, R3 ;  /* 0x000000212d037223 */ /* 0x040fe20000000003 */
[----:B------:R-:W-:Y:S02]  /*b240*/  HADD2.F32 R33, -RZ, R50.H0_H0 ;  /* 0x20000032ff217230 */ /* 0x000fe40000004100 */
[C---:B------:R-:W-:Y:S01]  /*b250*/  FMUL R22, R42.reuse, R29 ;  /* 0x0000001d2a167220 */ /* 0x040fe20000400000 */
[----:B------:R-:W-:Y:S01]  /*b260*/  FMUL R29, R42, R36 ;  /* 0x000000242a1d7220 */ /* 0x000fe20000400000 */
[----:B------:R-:W-:Y:S01]  /*b270*/  F2FP.F16.F32.PACK_AB R36, R2, R0 ;  /* 0x000000000224723e */ /* 0x000fe200000000ff */
[C---:B------:R-:W-:Y:S01]  /*b280*/  FFMA R20, R45.reuse, R34, R20 ;  /* 0x000000222d147223 */ /* 0x040fe20000000014 */
[C---:B------:R-:W-:Y:S01]  /*b290*/  FMUL R23, R42.reuse, R30 ;  /* 0x0000001e2a177220 */ /* 0x040fe20000400000 */
[C---:B------:R-:W-:Y:S01]  /*b2a0*/  FMUL R30, R42.reuse, R37 ;  /* 0x000000252a1e7220 */ /* 0x040fe20000400000 */
[C---:B------:R-:W-:Y:S01]  /*b2b0*/  FMUL R21, R42.reuse, R28 ;  /* 0x0000001c2a157220 */ /* 0x040fe20000400000 */
[----:B------:R-:W-:Y:S01]  /*b2c0*/  FMUL R24, R42, R31 ;  /* 0x0000001f2a187220 */ /* 0x000fe20000400000 */
[----:B------:R-:W-:Y:S01]  /*b2d0*/  F2FP.F16.F32.PACK_AB R37, R20, R3 ;  /* 0x000000031425723e */ /* 0x000fe200000000ff */
[--C-:B------:R-:W-:Y:S02]  /*b2e0*/  HADD2.F32 R3, -RZ, R51.reuse.H0_H0 ;  /* 0x20000033ff037230 */ /* 0x100fe40000004100 */
[----:B------:R-:W-:Y:S01]  /*b2f0*/  FFMA R21, R45, R33, R21 ;  /* 0x000000212d157223 */ /* 0x000fe20000000015 */
[----:B-1----:R-:W-:Y:S02]  /*b300*/  HADD2.F32 R20, -RZ, R52.H0_H0 ;  /* 0x20000034ff147230 */ /* 0x002fe40000004100 */
[C---:B------:R-:W-:Y:S01]  /*b310*/  FMUL R25, R42.reuse, R32 ;  /* 0x000000202a197220 */ /* 0x040fe20000400000 */
[C---:B------:R-:W-:Y:S01]  /*b320*/  FMUL R28, R42.reuse, R35 ;  /* 0x000000232a1c7220 */ /* 0x040fe20000400000 */
[C---:B------:R-:W-:Y:S01]  /*b330*/  FMUL R31, R42.reuse, R38 ;  /* 0x000000262a1f7220 */ /* 0x040fe20000400000 */
[C---:B------:R-:W-:Y:S01]  /*b340*/  FMUL R32, R42.reuse, R39 ;  /* 0x000000272a207220 */ /* 0x040fe20000400000 */
[----:B------:R-:W-:Y:S01]  /*b350*/  ISETP.NE.AND P2, PT, R87, RZ, PT ;  /* 0x000000ff5700720c */ /* 0x000fe20003f45270 */
[----:B------:R-:W-:Y:S01]  /*b360*/  BSSY.RECONVERGENT B0, `(.L_x_219) ;  /* 0x000007f000007945 */ /* 0x000fe20003800200 */
[C---:B--2---:R-:W-:Y:S01]  /*b370*/  FMUL R0, R42.reuse, R4 ;  /* 0x000000042a007220 */ /* 0x044fe20000400000 */
[C---:B------:R-:W-:Y:S01]  /*b380*/  FMUL R4, R42.reuse, R8 ;  /* 0x000000082a047220 */ /* 0x040fe20000400000 */
[C---:B------:R-:W-:Y:S01]  /*b390*/  FMUL R8, R42.reuse, R12 ;  /* 0x0000000c2a087220 */ /* 0x040fe20000400000 */
[C---:B------:R-:W-:Y:S01]  /*b3a0*/  FMUL R12, R42.reuse, R16 ;  /* 0x000000102a0c7220 */ /* 0x040fe20000400000 */
[----:B------:R-:W-:Y:S02]  /*b3b0*/  HADD2.F32 R16, -RZ, R50.H1_H1 ;  /* 0x30000032ff107230 */ /* 0x000fe40000004100 */
[C---:B------:R-:W-:Y:S01]  /*b3c0*/  FMUL R2, R42.reuse, R5 ;  /* 0x000000052a027220 */ /* 0x040fe20000400000 */
[C---:B------:R-:W-:Y:S01]  /*b3d0*/  FMUL R5, R42.reuse, R9 ;  /* 0x000000092a057220 */ /* 0x040fe20000400000 */
[C---:B------:R-:W-:Y:S01]  /*b3e0*/  FMUL R9, R42.reuse, R13 ;  /* 0x0000000d2a097220 */ /* 0x040fe20000400000 */
[----:B------:R-:W-:Y:S01]  /*b3f0*/  FMUL R13, R42, R17 ;  /* 0x000000112a0d7220 */ /* 0x000fe20000400000 */
[----:B------:R-:W-:Y:S02]  /*b400*/  HADD2.F32 R17, -RZ, R51.H1_H1 ;  /* 0x30000033ff117230 */ /* 0x000fe40000004100 */
[C---:B------:R-:W-:Y:S01]  /*b410*/  FFMA R22, R45.reuse, R16, R22 ;  /* 0x000000102d167223 */ /* 0x040fe20000000016 */
[----:B------:R-:W-:Y:S02]  /*b420*/  HADD2.F32 R16, -RZ, R52.H1_H1 ;  /* 0x30000034ff107230 */ /* 0x000fe40000004100 */
[C---:B------:R-:W-:Y:S01]  /*b430*/  FFMA R23, R45.reuse, R3, R23 ;  /* 0x000000032d177223 */ /* 0x040fe20000000017 */
[----:B------:R-:W-:Y:S02]  /*b440*/  HADD2.F32 R3, -RZ, R53.H0_H0 ;  /* 0x20000035ff037230 */ /* 0x000fe40000004100 */
[C---:B------:R-:W-:Y:S01]  /*b450*/  FFMA R24, R45.reuse, R17, R24 ;  /* 0x000000112d187223 */ /* 0x040fe20000000018 */
[--C-:B------:R-:W-:Y:S02]  /*b460*/  HADD2.F32 R17, -RZ, R54.reuse.H1_H1 ;  /* 0x30000036ff117230 */ /* 0x100fe40000004100 */
[C---:B------:R-:W-:Y:S01]  /*b470*/  FFMA R25, R45.reuse, R20, R25 ;  /* 0x000000142d197223 */ /* 0x040fe20000000019 */
[----:B------:R-:W-:Y:S02]  /*b480*/  HADD2.F32 R20, -RZ, R55.H1_H1 ;  /* 0x30000037ff147230 */ /* 0x000fe40000004100 */
[C---:B------:R-:W-:Y:S01]  /*b490*/  FFMA R26, R45.reuse, R16, R26 ;  /* 0x000000102d1a7223 */ /* 0x040fe2000000001a */
[----:B------:R-:W-:Y:S01]  /*b4a0*/  HADD2.F32 R16, -RZ, R53.H1_H1 ;  /* 0x30000035ff107230 */ /* 0x000fe20000004100 */
[----:B------:R-:W-:Y:S01]  /*b4b0*/  F2FP.F16.F32.PACK_AB R38, R22, R21 ;  /* 0x000000151626723e */ /* 0x000fe200000000ff */
[C---:B------:R-:W-:Y:S01]  /*b4c0*/  FFMA R27, R45.reuse, R3, R27 ;  /* 0x000000032d1b7223 */ /* 0x040fe2000000001b */
[----:B------:R-:W-:Y:S01]  /*b4d0*/  HADD2.F32 R3, -RZ, R54.H0_H0 ;  /* 0x20000036ff037230 */ /* 0x000fe20000004100 */
[----:B------:R-:W-:Y:S01]  /*b4e0*/  F2FP.F16.F32.PACK_AB R39, R24, R23 ;  /* 0x000000171827723e */ /* 0x000fe200000000ff */
[C---:B------:R-:W-:Y:S01]  /*b4f0*/  FFMA R28, R45.reuse, R16, R28 ;  /* 0x000000102d1c7223 */ /* 0x040fe2000000001c */
[----:B------:R-:W-:Y:S01]  /*b500*/  HADD2.F32 R16, -RZ, R55.H0_H0 ;  /* 0x20000037ff107230 */ /* 0x000fe20000004100 */
[----:B------:R-:W-:Y:S01]  /*b510*/  F2FP.F16.F32.PACK_AB R24, R26, R25 ;  /* 0x000000191a18723e */ /* 0x000fe200000000ff */
[C---:B------:R-:W-:Y:S01]  /*b520*/  FFMA R29, R45.reuse, R3, R29 ;  /* 0x000000032d1d7223 */ /* 0x040fe2000000001d */
[--C-:B------:R-:W-:Y:S01]  /*b530*/  HADD2.F32 R3, -RZ, R60.reuse.H0_H0 ;  /* 0x2000003cff037230 */ /* 0x100fe20000004100 */
[----:B------:R-:W-:Y:S01]  /*b540*/  F2FP.F16.F32.PACK_AB R25, R28, R27 ;  /* 0x0000001b1c19723e */ /* 0x000fe200000000ff */
[C---:B------:R-:W-:Y:S01]  /*b550*/  FFMA R30, R45.reuse, R17, R30 ;  /* 0x000000112d1e7223 */ /* 0x040fe2000000001e */
[--C-:B------:R-:W-:Y:S02]  /*b560*/  HADD2.F32 R17, -RZ, R61.reuse.H1_H1 ;  /* 0x3000003dff117230 */ /* 0x100fe40000004100 */
[C---:B------:R-:W-:Y:S01]  /*b570*/  FFMA R31, R45.reuse, R16, R31 ;  /* 0x000000102d1f7223 */ /* 0x040fe2000000001f */
[C---:B------:R-:W-:Y:S01]  /*b580*/  FFMA R32, R45.reuse, R20, R32 ;  /* 0x000000142d207223 */ /* 0x040fe20000000020 */
[C---:B------:R-:W-:Y:S01]  /*b590*/  FFMA R0, R45.reuse, R3, R0 ;  /* 0x000000032d007223 */ /* 0x040fe20000000000 */
[----:B------:R-:W-:Y:S02]  /*b5a0*/  HADD2.F32 R3, -RZ, R60.H1_H1 ;  /* 0x3000003cff037230 */ /* 0x000fe40000004100 */
[C---:B------:R-:W-:Y:S01]  /*b5b0*/  FMUL R6, R42.reuse, R6 ;  /* 0x000000062a067220 */ /* 0x040fe20000400000 */
[----:B------:R-:W-:Y:S02]  /*b5c0*/  HADD2.F32 R16, -RZ, R61.H0_H0 ;  /* 0x2000003dff107230 */ /* 0x000fe40000004100 */
[----:B------:R-:W-:Y:S01]  /*b5d0*/  FMUL R7, R42, R7 ;  /* 0x000000072a077220 */ /* 0x000fe20000400000 */
[--C-:B------:R-:W-:Y:S02]  /*b5e0*/  HADD2.F32 R20, -RZ, R62.reuse.H0_H0 ;  /* 0x2000003eff147230 */ /* 0x100fe40000004100 */
[C---:B------:R-:W-:Y:S01]  /*b5f0*/  FFMA R2, R45.reuse, R3, R2 ;  /* 0x000000032d027223 */ /* 0x040fe20000000002 */
[----:B------:R-:W-:Y:S02]  /*b600*/  HADD2.F32 R3, -RZ, R62.H1_H1 ;  /* 0x3000003eff037230 */ /* 0x000fe40000004100 */
[C---:B------:R-:W-:Y:S01]  /*b610*/  FFMA R6, R45.reuse, R16, R6 ;  /* 0x000000102d067223 */ /* 0x040fe20000000006 */
[C---:B------:R-:W-:Y:S01]  /*b620*/  FFMA R7, R45.reuse, R17, R7 ;  /* 0x000000112d077223 */ /* 0x040fe20000000007 */
[C---:B------:R-:W-:Y:S01]  /*b630*/  FFMA R4, R45.reuse, R20, R4 ;  /* 0x000000142d047223 */ /* 0x040fe20000000004 */
[----:B------:R-:W-:Y:S01]  /*b640*/  F2FP.F16.F32.PACK_AB R20, R2, R0 ;  /* 0x000000000214723e */ /* 0x000fe200000000ff */
[----:B------:R-:W-:Y:S01]  /*b650*/  FFMA R5, R45, R3, R5 ;  /* 0x000000032d057223 */ /* 0x000fe20000000005 */
[--C-:B------:R-:W-:Y:S02]  /*b660*/  HADD2.F32 R16, -RZ, R63.reuse.H0_H0 ;  /* 0x2000003fff107230 */ /* 0x100fe40000004100 */
[C---:B------:R-:W-:Y:S01]  /*b670*/  FMUL R10, R42.reuse, R10 ;  /* 0x0000000a2a0a7220 */ /* 0x040fe20000400000 */
[----:B------:R-:W-:Y:S02]  /*b680*/  HADD2.F32 R0, -RZ, R63.H1_H1 ;  /* 0x3000003fff007230 */ /* 0x000fe40000004100 */
[C---:B------:R-:W-:Y:S01]  /*b690*/  FMUL R11, R42.reuse, R11 ;  /* 0x0000000b2a0b7220 */ /* 0x040fe20000400000 */
[----:B------:R-:W-:Y:S01]  /*b6a0*/  F2FP.F16.F32.PACK_AB R22, R5, R4 ;  /* 0x000000040516723e */ /* 0x000fe200000000ff */
[C---:B------:R-:W-:Y:S01]  /*b6b0*/  FFMA R10, R45.reuse, R16, R10 ;  /* 0x000000102d0a7223 */ /* 0x040fe2000000000a */
[--C-:B------:R-:W-:Y:S02]  /*b6c0*/  HADD2.F32 R2, -RZ, R68.reuse.H0_H0 ;  /* 0x20000044ff027230 */ /* 0x100fe40000004100 */
[----:B------:R-:W-:Y:S01]  /*b6d0*/  FFMA R11, R45, R0, R11 ;  /* 0x000000002d0b7223 */ /* 0x000fe2000000000b */
[----:B------:R-:W-:Y:S01]  /*b6e0*/  MOV R5, UR56 ;  /* 0x0000003800057c02 */ /* 0x000fe20008000f00 */
[----:B------:R-:W-:Y:S02]  /*b6f0*/  HADD2.F32 R0, -RZ, R68.H1_H1 ;  /* 0x30000044ff007230 */ /* 0x000fe40000004100 */
[C---:B------:R-:W-:Y:S01]  /*b700*/  FMUL R14, R42.reuse, R14 ;  /* 0x0000000e2a0e7220 */ /* 0x040fe20000400000 */
[--C-:B------:R-:W-:Y:S01]  /*b710*/  HADD2.F32 R3, -RZ, R69.reuse.H0_H0 ;  /* 0x20000045ff037230 */ /* 0x100fe20000004100 */
[----:B------:R-:W-:Y:S01]  /*b720*/  LEA R5, R5, R79, 0xc ;  /* 0x0000004f05057211 */ /* 0x000fe200078e60ff */
[----:B------:R-:W-:Y:S02]  /*b730*/  HADD2.F32 R4, -RZ, R69.H1_H1 ;  /* 0x30000045ff047230 */ /* 0x000fe40000004100 */
[C---:B------:R-:W-:Y:S01]  /*b740*/  FFMA R8, R45.reuse, R2, R8 ;  /* 0x000000022d087223 */ /* 0x040fe20000000008 */
[C---:B------:R-:W-:Y:S01]  /*b750*/  FMUL R15, R42.reuse, R15 ;  /* 0x0000000f2a0f7220 */ /* 0x040fe20000400000 */
[----:B------:R-:W-:Y:S01]  /*b760*/  FFMA R9, R45, R0, R9 ;  /* 0x000000002d097223 */ /* 0x000fe20000000009 */
[--C-:B------:R-:W-:Y:S01]  /*b770*/  HADD2.F32 R0, -RZ, R70.reuse.H0_H0 ;  /* 0x20000046ff007230 */ /* 0x100fe20000004100 */
[----:B------:R-:W-:Y:S01]  /*b780*/  LEA R5, R5, UR47, 0x1 ;  /* 0x0000002f05057c11 */ /* 0x000fe2000f8e08ff */
[C---:B------:R-:W-:Y:S01]  /*b790*/  FFMA R14, R45.reuse, R3, R14 ;  /* 0x000000032d0e7223 */ /* 0x040fe2000000000e */
[----:B------:R-:W-:Y:S02]  /*b7a0*/  HADD2.F32 R2, -RZ, R70.H1_H1 ;  /* 0x30000046ff027230 */ /* 0x000fe40000004100 */
[C---:B------:R-:W-:Y:S01]  /*b7b0*/  FFMA R15, R45.reuse, R4, R15 ;  /* 0x000000042d0f7223 */ /* 0x040fe2000000000f */
[--C-:B------:R-:W-:Y:S01]  /*b7c0*/  HADD2.F32 R3, -RZ, R71.reuse.H0_H0 ;  /* 0x20000047ff037230 */ /* 0x100fe20000004100 */
[----:B------:R1:W-:Y:S01]  /*b7d0*/  STSM.16.MT88.4 [R5+0x31400], R36 ;  /* 0x0314002405007844 */ /* 0x0003e20000004200 */
[C---:B------:R-:W-:Y:S01]  /*b7e0*/  FMUL R18, R42.reuse, R18 ;  /* 0x000000122a127220 */ /* 0x040fe20000400000 */
[----:B------:R-:W-:Y:S02]  /*b7f0*/  HADD2.F32 R4, -RZ, R71.H1_H1 ;  /* 0x30000047ff047230 */ /* 0x000fe40000004100 */
[----:B------:R-:W-:Y:S01]  /*b800*/  FMUL R19, R42, R19 ;  /* 0x000000132a137220 */ /* 0x000fe20000400000 */
[----:B------:R-:W-:Y:S01]  /*b810*/  F2FP.F16.F32.PACK_AB R26, R30, R29 ;  /* 0x0000001d1e1a723e */ /* 0x000fe200000000ff */
[C---:B------:R-:W-:Y:S01]  /*b820*/  FFMA R12, R45.reuse, R0, R12 ;  /* 0x000000002d0c7223 */ /* 0x040fe2000000000c */
[----:B------:R-:W-:Y:S01]  /*b830*/  F2FP.F16.F32.PACK_AB R27, R32, R31 ;  /* 0x0000001f201b723e */ /* 0x000fe200000000ff */
[C---:B------:R-:W-:Y:S01]  /*b840*/  FFMA R13, R45.reuse, R2, R13 ;  /* 0x000000022d0d7223 */ /* 0x040fe2000000000d */
[C---:B------:R-:W-:Y:S01]  /*b850*/  FFMA R18, R45.reuse, R3, R18 ;  /* 0x000000032d127223 */ /* 0x040fe20000000012 */
[----:B------:R-:W-:Y:S01]  /*b860*/  FFMA R19, R45, R4, R19 ;  /* 0x000000042d137223 */ /* 0x000fe20000000013 */
[----:B------:R-:W-:Y:S01]  /*b870*/  F2FP.F16.F32.PACK_AB R21, R7, R6 ;  /* 0x000000060715723e */ /* 0x000fe200000000ff */
[----:B------:R1:W-:Y:S01]  /*b880*/  STSM.16.MT88.4 [R5+0x31c00], R24 ;  /* 0x031c001805007844 */ /* 0x0003e20000004200 */
[----:B------:R-:W-:Y:S02]  /*b890*/  F2FP.F16.F32.PACK_AB R23, R11, R10 ;  /* 0x0000000a0b17723e */ /* 0x000fe400000000ff */
[----:B------:R-:W-:Y:S02]  /*b8a0*/  IADD3 R0, PT, PT, R88, 0x31400, R5 ;  /* 0x0003140058007810 */ /* 0x000fe40007ffe005 */
[----:B------:R-:W-:Y:S02]  /*b8b0*/  F2FP.F16.F32.PACK_AB R8, R9, R8 ;  /* 0x000000080908723e */ /* 0x000fe400000000ff */
[----:B------:R-:W-:Y:S01]  /*b8c0*/  F2FP.F16.F32.PACK_AB R9, R15, R14 ;  /* 0x0000000e0f09723e */ /* 0x000fe200000000ff */
[----:B------:R1:W-:Y:S01]  /*b8d0*/  STSM.16.MT88.4 [R0], R20 ;  /* 0x0000001400007844 */ /* 0x0003e20000004200 */
[----:B------:R-:W-:Y:S02]  /*b8e0*/  F2FP.F16.F32.PACK_AB R10, R13, R12 ;  /* 0x0000000c0d0a723e */ /* 0x000fe400000000ff */
[----:B------:R-:W-:Y:S05]  /*b8f0*/  F2FP.F16.F32.PACK_AB R11, R19, R18 ;  /* 0x00000012130b723e */ /* 0x000fea00000000ff */
[----:B------:R1:W-:Y:S01]  /*b900*/  STSM.16.MT88.4 [R0+0x800], R8 ;  /* 0x0008000800007844 */ /* 0x0003e20000004200 */
[----:B------:R-:W-:Y:S01]  /*b910*/  @!PT LDS RZ, [RZ] ;  /* 0x00000000fffff984 */ /* 0x000fe20000000800 */
[----:B------:R-:W-:Y:S01]  /*b920*/  @!PT LDS RZ, [RZ] ;  /* 0x00000000fffff984 */ /* 0x000fe20000000800 */
[----:B------:R-:W-:Y:S01]  /*b930*/  @!PT LDS RZ, [RZ] ;  /* 0x00000000fffff984 */ /* 0x000fe20000000800 */
[----:B------:R-:W-:Y:S01]  /*b940*/  @!PT LDS RZ, [RZ] ;  /* 0x00000000fffff984 */ /* 0x000fe20000000800 */
[----:B------:R2:W-:Y:S07]  /*b950*/  MEMBAR.ALL.CTA ;  /* 0x0000000000007992 */ /* 0x0005ee0000008000 */
[----:B--2---:R-:W2:Y:S02]  /*b960*/  FENCE.VIEW.ASYNC.S ;  /* 0x00000000000073c6 */ /* 0x004ea40000000000 */
[----:B--2---:R-:W-:Y:S06]  /*b970*/  BAR.SYNC.DEFER_BLOCKING 0x1, 0x80 ;  /* 0x0042000000007b1d */ /* 0x004fec0000010000 */
[----:B------:R-:W-:Y:S05]  /*b980*/  @P2 BRA `(.L_x_220) ;  /* 0x0000000000702947 */ /* 0x000fea0003800000 */
[----:B------:R-:W-:Y:S01]  /*b990*/  UIADD3 UR8, UP0, UPT, UR54, 0x580, URZ ;  /* 0x0000058036087890 */ /* 0x000fe2000ff1e0ff */
[----:B------:R-:W-:Y:S01]  /*b9a0*/  PLOP3.LUT P0, PT, PT, PT, PT, 0x80, 0x8 ;  /* 0x000000000008781c */ /* 0x000fe20003f0f070 */
[----:B------:R-:W-:Y:S02]  /*b9b0*/  ULEA UR10, UR56, UR47, 0xd ;  /* 0x0000002f380a7291 */ /* 0x000fe4000f8e68ff */
[----:B------:R-:W-:Y:S02]  /*b9c0*/  UIADD3.X UR9, UPT, UPT, URZ, UR55, URZ, UP0, !UPT ;  /* 0x00000037ff097290 */ /* 0x000fe400087fe4ff */
[----:B------:R-:W-:Y:S11]  /*b9d0*/  UIADD3 UR4, UPT, UPT, UR10, 0x31400, URZ ;  /* 0x000314000a047890 */ /* 0x000ff6000fffe0ff */
[----:B------:R-:W-:Y:S01]  /*b9e0*/  @!UPT UIADD3 URZ, UPT, UPT, URZ, URZ, URZ ;  /* 0x000000fffffff290 */ /* 0x000fe2000fffe0ff */
.L_x_221:
[----:B------:R-:W-:Y:S02]  /*b9f0*/  PLOP3.LUT P1, PT, P1, P0, PT, 0xf2, 0x2f ;  /* 0x00000000002f781c */ /* 0x000fe40000f21e72 */
[----:B------:R-:W-:Y:S08]  /*ba00*/  @P0 R2UR P1, UR7, R78 ;  /* 0x000000004e0702ca */ /* 0x000ff00000020000 */
[----:B------:R-:W-:Y:S02]  /*ba10*/  PLOP3.LUT P1, PT, P1, P0, PT, 0xf2, 0x2f ;  /* 0x00000000002f781c */ /* 0x000fe40000f21e72 */
[----:B------:R-:W-:Y:S08]  /*ba20*/  @P0 R2UR.OR P1, UR6, R77 ;  /* 0x000000004d0602ca */ /* 0x000ff00000120000 */
[----:B------:R-:W-:Y:S02]  /*ba30*/  PLOP3.LUT P1, PT, P1, P0, PT, 0xf2, 0x2f ;  /* 0x00000000002f781c */ /* 0x000fe40000f21e72 */
[----:B------:R-:W-:Y:S08]  /*ba40*/  @P0 R2UR.OR P1, UR5, R76 ;  /* 0x000000004c0502ca */ /* 0x000ff00000120000 */
[----:B------:R-:W-:Y:S05]  /*ba50*/  @P0 PLOP3.LUT P0, PT, P1, PT, PT, 0x80, 0x8 ;  /* 0x000000000008081c */ /* 0x000fea0000f0f070 */
[----:B------:R2:W-:Y:S08]  /*ba60*/  UTMASTG.3D [UR4], [UR8] ;  /* 0x00000004080073b5 */ /* 0x0005f00008010000 */
[----:B--2---:R-:W-:Y:S05]  /*ba70*/  @P0 BRA.U.ANY `(.L_x_221) ;  /* 0xfffffffd00dc0947 */ /* 0x004fea000393ffff */
[----:B------:R-:W-:Y:S01]  /*ba80*/  PLOP3.LUT P0, PT, PT, PT, PT, 0x80, 0x8 ;  /* 0x000000000008781c */ /* 0x000fe20003f0f070 */
[----:B------:R-:W-:Y:S01]  /*ba90*/  UIADD3 UR4, UPT, UPT, UR10, 0x32400, URZ ;  /* 0x000324000a047890 */ /* 0x000fe2000fffe0ff */
[----:B-1----:R-:W-:Y:S11]  /*baa0*/  IADD3 R0, PT, PT, R76, 0x40, RZ ;  /* 0x000000404c007810 */ /* 0x002ff60007ffe0ff */
.L_x_222:
        /* <DEDUP_REMOVED lines=8> */
[----:B-1----:R-:W-:Y:S05]  /*bb30*/  @P0 BRA.U.ANY `(.L_x_222) ;  /* 0xfffffffd00dc0947 */ /* 0x002fea000393ffff */
[----:B------:R0:W-:Y:S02]  /*bb40*/  UTMACMDFLUSH ;  /* 0x00000000000079b7 */ /* 0x0001e40000000000 */
.L_x_220:
[----:B------:R-:W-:Y:S05]  /*bb50*/  BSYNC.RECONVERGENT B0 ;  /* 0x0000000000007941 */ /* 0x000fea0003800200 */
.L_x_219:
[----:B------:R-:W-:Y:S01]  /*bb60*/  UIADD3 UR56, UPT, UPT, UR56, 0x1, URZ ;  /* 0x0000000138387890 */ /* 0x000fe2000fffe0ff */
[----:B------:R-:W-:Y:S03]  /*bb70*/  BSSY.RECONVERGENT B0, `(.L_x_223) ;  /* 0x0000005000007945 */ /* 0x000fe60003800200 */
[----:B------:R-:W-:Y:S04]  /*bb80*/  UISETP.NE.AND UP0, UPT, UR56, 0x3, UPT ;  /* 0x000000033800788c */ /* 0x000fe8000bf05270 */
[----:B------:R-:W-:Y:S01]  /*bb90*/  USEL UR57, UR56, URZ, UP0 ;  /* 0x000000ff38397287 */ /* 0x000fe20008000000 */
[----:B------:R-:W-:Y:S11]  /*bba0*/  @P2 BRA `(.L_x_224) ;  /* 0x0000000000042947 */ /* 0x000ff60003800000 */
[----:B------:R-:W-:Y:S04]  /*bbb0*/  DEPBAR.LE SB0, 0x1 ;  /* 0x000080400000791a */ /* 0x000fe80000000000 */
.L_x_224:
[----:B------:R-:W-:Y:S05]  /*bbc0*/  BSYNC.RECONVERGENT B0 ;  /* 0x0000000000007941 */ /* 0x000fea0003800200 */
.L_x_223:
[----:B------:R-:W-:Y:S01]  /*bbd0*/  BAR.SYNC.DEFER_BLOCKING 0x1, 0x80 ;  /* 0x0042000000007b1d */ /* 0x000fe20000010000 */
[----:B------:R-:W-:Y:S01]  /*bbe0*/  LOP3.LUT P1, RZ, R80, 0x2, RZ, 0xc0, !PT ;  /* 0x0000000250ff7812 */ /* 0x000fe2000782c0ff */
[----:B------:R-:W-:Y:S01]  /*bbf0*/  UISETP.NE.AND UP0, UPT, UR51, URZ, UPT ;  /* 0x000000ff3300728c */ /* 0x000fe2000bf05270 */
[----:B------:R-:W-:Y:S11]  /*bc00*/  LEA R3, R46, UR47, 0x3 ;  /* 0x0000002f2e037c11 */ /* 0x000ff6000f8e18ff */
[----:B------:R-:W-:Y:S01]  /*bc10*/  @P1 SHF.L.U32 R4, R56, 0x1f, RZ ;  /* 0x0000001f38041819 */ /* 0x000fe200000006ff */
[----:B------:R-:W-:Y:S06]  /*bc20*/  BRA.U !UP0, `(.L_x_225) ;  /* 0x0000000108247547 */ /* 0x000fec000b800000 */
[----:B-1----:R-:W1:Y:S01]  /*bc30*/  S2R R0, SR_CgaCtaId ;  /* 0x0000000000007919 */ /* 0x002e620000008800 */
[----:B------:R-:W-:Y:S01]  /*bc40*/  IMAD.U32 R2, RZ, RZ, UR50 ;  /* 0x00000032ff027e24 */ /* 0x000fe2000f8e00ff */
[----:B------:R-:W-:Y:S04]  /*bc50*/  UIADD3 UR50, UPT, UPT, UR50, 0x1, URZ ;  /* 0x0000000132327890 */ /* 0x000fe8000fffe0ff */
[----:B------:R-:W-:Y:S01]  /*bc60*/  @P1 LEA R2, R2, UR47, 0x3 ;  /* 0x0000002f02021c11 */ /* 0x000fe2000f8e18ff */
[----:B------:R-:W-:Y:S04]  /*bc70*/  UISETP.NE.AND UP0, UPT, UR50, 0x3, UPT ;  /* 0x000000033200788c */ /* 0x000fe8000bf05270 */
[----:B------:R-:W-:Y:S01]  /*bc80*/  @P1 VIADD R2, R2, 0xf8 ;  /* 0x000000f802021836 */ /* 0x000fe20000000000 */
[----:B------:R-:W-:Y:S04]  /*bc90*/  USEL UR50, UR50, URZ, UP0 ;  /* 0x000000ff32327287 */ /* 0x000fe80008000000 */
[----:B-1----:R-:W-:Y:S04]  /*bca0*/  @P1 PRMT R0, R0, 0x654, R2 ;  /* 0x0000065400001816 */ /* 0x002fe80000000002 */
[----:B------:R2:W-:Y:S04]  /*bcb0*/  @P1 SYNCS.ARRIVE.TRANS64.RED.A1T0 RZ, [R0+URZ], RZ ;  /* 0x000000ff00ff19a7 */ /* 0x0005e800081004ff */
.L_x_225:
[----:B------:R-:W3:Y:S01]  /*bcc0*/  @P1 SYNCS.PHASECHK.TRANS64.TRYWAIT P0, [R3+URZ+0xe0], R4 ;  /* 0x0000e004030015a7 */ /* 0x000ee200080011ff */
[----:B------:R-:W-:Y:S01]  /*bcd0*/  BSSY B1, `(.L_x_226) ;  /* 0x0000015000017945 */ /* 0x000fe20003800000 */
[----:B---3--:R-:W-:Y:S03]  /*bce0*/  @P1 SEL R47, RZ, 0x1, !P0 ;  /* 0x00000001ff2f1807 */ /* 0x008fe60004000000 */
[----:B------:R-:W-:Y:S05]  /*bcf0*/  @!P1 BRA `(.L_x_227) ;  /* 0x0000000000489947 */ /* 0x000fea0003800000 */
[----:B------:R-:W-:Y:S01]  /*bd00*/  LOP3.LUT P1, RZ, R80, 0x1, RZ, 0xc0, !PT ;  /* 0x0000000150ff7812 */ /* 0x000fe2000782c0ff */
[----:B------:R-:W-:Y:S01]  /*bd10*/  BSSY B0, `(.L_x_228) ;  /* 0x0000009000007945 */ /* 0x000fe20003800000 */
[----:B------:R-:W-:Y:S11]  /*bd20*/  ISETP.NE.AND P0, PT, R47, RZ, PT ;  /* 0x000000ff2f00720c */ /* 0x000ff60003f05270 */
[----:B------:R-:W-:Y:S05]  /*bd30*/  @P1 IMAD R2, R46, 0x1000, R79 ;  /* 0x000010002e021824 */ /* 0x000fea00078e024f */
[----:B------:R-:W-:Y:S05]  /*bd40*/  @P1 LEA R2, R2, UR47, 0x1 ;  /* 0x0000002f02021c11 */ /* 0x000fea000f8e08ff */
[----:B-12---:R-:W-:Y:S01]  /*bd50*/  @P1 IMAD.IADD R0, R88, 0x1, R2 ;  /* 0x0000000158001824 */ /* 0x006fe200078e0202 */
[----:B------:R-:W-:Y:S06]  /*bd60*/  @P0 BRA `(.L_x_229) ;  /* 0x00000000000c0947 */ /* 0x000fec0003800000 */
[----:B------:R-:W-:Y:S04]  /*bd70*/  SHF.L.U32 R56, R56, 0x1f, RZ ;  /* 0x0000001f38387819 */ /* 0x000fe800000006ff */
[----:B------:R-:W1:Y:S02]  /*bd80*/  SYNCS.PHASECHK.TRANS64.TRYWAIT P0, [R3+URZ+0xe0], R56 ;  /* 0x0000e038030075a7 */ /* 0x000e6400080011ff */
[----:B-1----:R-:W-:Y:S05]  /*bd90*/  @!P0 BRA `(.L_x_230) ;  /* 0x0000003c00d48947 */ /* 0x002fea0003800000 */
.L_x_229:
[----:B------:R-:W-:Y:S05]  /*bda0*/  BSYNC B0 ;  /* 0x0000000000007941 */ /* 0x000fea0003800000 */
.L_x_228:
[----:B------:R-:W-:Y:S11]  /*bdb0*/  LOP3.LUT P0, RZ, R80, 0x1, RZ, 0xc0, !PT ;  /* 0x0000000150ff7812 */ /* 0x000ff6000780c0ff */
[----:B------:R-:W-:Y:S02]  /*bdc0*/  @!UPT UIADD3 URZ, UPT, UPT, URZ, URZ, URZ ;  /* 0x000000fffffff290 */ /* 0x000fe4000fffe0ff */
[----:B------:R-:W-:Y:S05]  /*bdd0*/  @P0 WARPSYNC.ALL ;  /* 0x0000000000000948 */ /* 0x000fea0003800000 */
[----:B------:R3:W4:Y:S04]  /*bde0*/  @P0 LDSM.16.MT88.4 R48, [R2+0x31400] ;  /* 0x031400000230083b */ /* 0x0007280000004200 */
[----:B------:R3:W2:Y:S04]  /*bdf0*/  @P0 LDSM.16.MT88.4 R52, [R2+0x31c00] ;  /* 0x031c00000234083b */ /* 0x0006a80000004200 */
[----:B------:R3:W1:Y:S04]  /*be00*/  @P0 LDSM.16.MT88.4 R60, [R0+0x31400] ;  /* 0x03140000003c083b */ /* 0x0006680000004200 */
[----:B------:R3:W1:Y:S02]  /*be10*/  @P0 LDSM.16.MT88.4 R68, [R0+0x31c00] ;  /* 0x031c00000044083b */ /* 0x0006640000004200 */
.L_x_227:
[----:B------:R-:W-:Y:S05]  /*be20*/  BSYNC B1 ;  /* 0x0000000000017941 */ /* 0x000fea0003800000 */
.L_x_226:
[----:B-123--:R-:W-:Y:S05]  /*be30*/  VIADD R0, R43, 0x20 ;  /* 0x000000202b007836 */ /* 0x00efea0000000000 */
[----:B------:R-:W-:Y:S04]  /*be40*/  SHF.R.U32.HI R0, RZ, 0x15, R0 ;  /* 0x00000015ff007819 */ /* 0x000fe80000011600 */
[----:B------:R-:W-:Y:S11]  /*be50*/  LOP3.LUT P0, RZ, R0, 0x3, R82, 0x48, !PT ;  /* 0x0000000300ff7812 */ /* 0x000ff60007804852 */
[----:B------:R-:W-:Y:S02]  /*be60*/  @!UPT UIADD3 URZ, UPT, UPT, URZ, URZ, URZ ;  /* 0x000000fffffff290 */ /* 0x000fe4000fffe0ff */
[----:B------:R-:W-:Y:S05]  /*be70*/  @!P0 BRA `(.L_x_231) ;  /* 0x0000000000408947 */ /* 0x000fea0003800000 */
[----:B------:R-:W1:Y:S01]  /*be80*/  LDCU.64 UR8, c[0x4][0xd0] ;  /* 0x01001a00ff0877ac */ /* 0x000e620008000a00 */
[----:B------:R-:W-:Y:S01]  /*be90*/  MOV R3, 0x0 ;  /* 0x0000000000037802 */ /* 0x000fe20000000f00 */
[----:B------:R-:W-:Y:S02]  /*bea0*/  HFMA2 R12, -RZ, RZ, 0, 5.9604644775390625e-08 ;  /* 0x00000001ff0c7431 */ /* 0x000fe400000001ff */
[----:B------:R-:W-:Y:S02]  /*beb0*/  IMAD.MOV.U32 R8, RZ, RZ, 0x192 ;  /* 0x00000192ff087424 */ /* 0x000fe400078e00ff */
[----:B------:R-:W-:Y:S01]  /*bec0*/  IMAD.MOV.U32 R13, RZ, RZ, RZ ;  /* 0x000000ffff0d7224 */ /* 0x000fe200078e00ff */
[----:B------:R-:W2:Y:S01]  /*bed0*/  LDCU.64 UR6, c[0x4][0xd8] ;  /* 0x01001b00ff0677ac */ /* 0x000ea20008000a00 */
[----:B------:R-:W3:Y:S01]  /*bee0*/  LDC.64 R2, c[0x4][R3] ;  /* 0x0100000003027b82 */ /* 0x000ee20000000a00 */
[----:B------:R-:W5:Y:S01]  /*bef0*/  LDCU.64 UR4, c[0x4][0x60] ;  /* 0x01000c00ff0477ac */ /* 0x000f620008000a00 */
[----:B-1----:R-:W-:Y:S01]  /*bf00*/  MOV R5, UR9 ;  /* 0x0000000900057c02 */ /* 0x002fe20008000f00 */
[----:B------:R-:W-:Y:S01]  /*bf10*/  IMAD.U32 R4, RZ, RZ, UR8 ;  /* 0x00000008ff047e24 */ /* 0x000fe2000f8e00ff */
[----:B--2---:R-:W-:Y:S01]  /*bf20*/  MOV R7, UR7 ;  /* 0x0000000700077c02 */ /* 0x004fe20008000f00 */
[----:B------:R-:W-:Y:S01]  /*bf30*/  IMAD.U32 R6, RZ, RZ, UR6 ;  /* 0x00000006ff067e24 */ /* 0x000fe2000f8e00ff */
[----:B-----5:R-:W-:Y:S01]  /*bf40*/  MOV R11, UR5 ;  /* 0x00000005000b7c02 */ /* 0x020fe20008000f00 */
[----:B------:R-:W-:Y:S02]  /*bf50*/  IMAD.U32 R10, RZ, RZ, UR4 ;  /* 0x00000004ff0a7e24 */ /* 0x000fe4000f8e00ff */
[----:B------:R-:W-:Y:S07]  /*bf60*/  LEPC R20, `(.L_x_231) ;  /* 0x000000001014794e */ /* 0x000fee0000000000 */
[----:B---34-:R-:W-:Y:S05]  /*bf70*/  CALL.ABS.NOINC R2 ;  /* 0x0000000002007343 */ /* 0x018fea0003c00000 */
.L_x_231:
[----:B------:R-:W-:Y:S05]  /*bf80*/  WARPSYNC.ALL ;  /* 0x0000000000007948 */ /* 0x000fea0003800000 */
[C---:B------:R-:W-:Y:S01]  /*bf90*/  R2UR UR4, R43.reuse ;  /* 0x000000002b0472ca */ /* 0x040fe200000e0000 */
[----:B------:R-:W-:Y:S05]  /*bfa0*/  VIADD R0, R43, 0x100020 ;  /* 0x001000202b007836 */ /* 0x000fea0000000000 */
[----:B------:R-:W-:Y:S04]  /*bfb0*/  SHF.R.U32.HI R0, RZ, 0x15, R0 ;  /* 0x00000015ff007819 */ /* 0x000fe80000011600 */
[----:B------:R-:W-:Y:S03]  /*bfc0*/  LOP3.LUT P0, RZ, R0, 0x3, R82, 0x48, !PT ;  /* 0x0000000300ff7812 */ /* 0x000fe60007804852 */
[----:B------:R-:W1:Y:S10]  /*bfd0*/  LDTM.16dp256bit.x4 R24, tmem[UR4+0x20] ;  /* 0x00002004001879ee */ /* 0x000e740008120000 */
[----:B-1----:R-:W-:Y:S05]  /*bfe0*/  @!P0 BRA `(.L_x_232) ;  /* 0x0000000000408947 */ /* 0x002fea0003800000 */
        /* <DEDUP_REMOVED lines=16> */
.L_x_232:
[----:B------:R-:W-:Y:S01]  /*c0f0*/  ISETP.NE.AND P2, PT, R87, RZ, PT ;  /* 0x000000ff5700720c */ /* 0x000fe20003f45270 */
[----:B------:R-:W-:Y:S05]  /*c100*/  WARPSYNC.ALL ;  /* 0x0000000000007948 */ /* 0x000fea0003800000 */
[----:B------:R-:W-:Y:S01]  /*c110*/  R2UR UR4, R43 ;  /* 0x000000002b0472ca */ /* 0x000fe200000e0000 */
[--C-:B----4-:R-:W-:Y:S01]  /*c120*/  HADD2.F32 R43, -RZ, R48.reuse.H0_H0 ;  /* 0x20000030ff2b7230 */ /* 0x110fe20000004100 */
[----:B------:R-:W-:Y:S01]  /*c130*/  R2UR UR5, R44 ;  /* 0x000000002c0572ca */ /* 0x000fe200000e0000 */
[----:B------:R-:W-:Y:S02]  /*c140*/  HADD2.F32 R44, -RZ, R48.H1_H1 ;  /* 0x30000030ff2c7230 */ /* 0x000fe40000004100 */
[C---:B------:R-:W-:Y:S01]  /*c150*/  FMUL R0, R42.reuse, R24 ;  /* 0x000000182a007220 */ /* 0x040fe20000400000 */
[--C-:B------:R-:W-:Y:S02]  /*c160*/  HADD2.F32 R48, -RZ, R50.reuse.H0_H0 ;  /* 0x20000032ff307230 */ /* 0x100fe40000004100 */
[C---:B------:R-:W-:Y:S01]  /*c170*/  FMUL R2, R42.reuse, R25 ;  /* 0x000000192a027220 */ /* 0x040fe20000400000 */
[--C-:B------:R-:W-:Y:S02]  /*c180*/  HADD2.F32 R46, -RZ, R49.reuse.H0_H0 ;  /* 0x20000031ff2e7230 */ /* 0x100fe40000004100 */
[C---:B------:R-:W-:Y:S01]  /*c190*/  FFMA R0, R45.reuse, R43, R0 ;  /* 0x0000002b2d007223 */ /* 0x040fe20000000000 */
[----:B------:R-:W-:Y:S02]  /*c1a0*/  HADD2.F32 R47, -RZ, R49.H1_H1 ;  /* 0x30000031ff2f7230 */ /* 0x000fe40000004100 */
[C---:B------:R-:W-:Y:S01]  /*c1b0*/  FFMA R2, R45.reuse, R44, R2 ;  /* 0x0000002c2d027223 */ /* 0x040fe20000000002 */
[----:B------:R-:W-:Y:S02]  /*c1c0*/  HADD2.F32 R49, -RZ, R50.H1_H1 ;  /* 0x30000032ff317230 */ /* 0x000fe40000004100 */
[C---:B------:R-:W-:Y:S01]  /*c1d0*/  FMUL R3, R42.reuse, R26 ;  /* 0x0000001a2a037220 */ /* 0x040fe20000400000 */
[----:B------:R-:W1:Y:S01]  /*c1e0*/  LDTM.16dp256bit.x4 R4, tmem[UR4+0x100020] ;  /* 0x10002004000479ee */ /* 0x000e620008120000 */
[----:B------:R-:W-:Y:S01]  /*c1f0*/  NOP ;  /* 0x0000000000007918 */ /* 0x000fe20000000000 */
[--C-:B------:R-:W-:Y:S02]  /*c200*/  HADD2.F32 R50, -RZ, R51.reuse.H0_H0 ;  /* 0x20000033ff327230 */ /* 0x100fe40000004100 */
[C---:B------:R-:W-:Y:S01]  /*c210*/  FFMA R3, R45.reuse, R46, R3 ;  /* 0x0000002e2d037223 */ /* 0x040fe20000000003 */
[----:B------:R-:W-:Y:S01]  /*c220*/  HADD2.F32 R51, -RZ, R51.H1_H1 ;  /* 0x30000033ff337230 */ /* 0x000fe20000004100 */
[----:B------:R-:W-:Y:S01]  /*c230*/  UIADD3 UR5, UPT, UPT, UR5, 0x150, URZ ;  /* 0x0000015005057890 */ /* 0x000fe2000fffe0ff */
[C---:B------:R-:W-:Y:S01]  /*c240*/  FMUL R20, R42.reuse, R27 ;  /* 0x0000001b2a147220 */ /* 0x040fe20000400000 */
[C---:B------:R-:W-:Y:S01]  /*c250*/  FMUL R21, R42.reuse, R28 ;  /* 0x0000001c2a157220 */ /* 0x040fe20000400000 */
[----:B------:R-:W-:Y:S01]  /*c260*/  FMUL R22, R42, R29 ;  /* 0x0000001d2a167220 */ /* 0x000fe20000400000 */
[----:B------:R-:W-:Y:S01]  /*c270*/  UPRMT UR5, UR48, 0x654, UR5 ;  /* 0x0000065430057896 */ /* 0x000fe20008000005 */
[C---:B------:R-:W-:Y:S01]  /*c280*/  FFMA R20, R45.reuse, R47, R20 ;  /* 0x0000002f2d147223 */ /* 0x040fe20000000014 */
[C---:B------:R-:W-:Y:S01]  /*c290*/  FFMA R21, R45.reuse, R48, R21 ;  /* 0x000000302d157223 */ /* 0x040fe20000000015 */
[----:B------:R-:W-:Y:S01]  /*c2a0*/  F2FP.F16.F32.PACK_AB R48, R2, R0 ;  /* 0x000000000230723e */ /* 0x000fe200000000ff */
[C---:B------:R-:W-:Y:S01]  /*c2b0*/  FFMA R22, R45.reuse, R49, R22 ;  /* 0x000000312d167223 */ /* 0x040fe20000000016 */
[----:B------:R-:W-:Y:S01]  /*c2c0*/  FMUL R23, R42, R30 ;  /* 0x0000001e2a177220 */ /* 0x000fe20000400000 */
[----:B------:R-:W-:Y:S01]  /*c2d0*/  F2FP.F16.F32.PACK_AB R49, R20, R3 ;  /* 0x000000031431723e */ /* 0x000fe200000000ff */
[C---:B------:R-:W-:Y:S01]  /*c2e0*/  FMUL R26, R42.reuse, R33 ;  /* 0x000000212a1a7220 */ /* 0x040fe20000400000 */
[----:B------:R-:W-:Y:S01]  /*c2f0*/  FMUL R24, R42, R31 ;  /* 0x0000001f2a187220 */ /* 0x000fe20000400000 */
[----:B-1----:R-:W-:Y:S01]  /*c300*/  SYNCS.ARRIVE.TRANS64.RED.A1T0 RZ, [UR5], RZ ;  /* 0x000000ffffff79a7 */ /* 0x002fe20008100405 */
[C---:B------:R-:W-:Y:S01]  /*c310*/  FFMA R23, R45.reuse, R50, R23 ;  /* 0x000000322d177223 */ /* 0x040fe20000000017 */
[----:B------:R-:W-:Y:S01]  /*c320*/  F2FP.F16.F32.PACK_AB R50, R22, R21 ;  /* 0x000000151632723e */ /* 0x000fe200000000ff */
[C---:B------:R-:W-:Y:S01]  /*c330*/  FFMA R24, R45.reuse, R51, R24 ;  /* 0x000000332d187223 */ /* 0x040fe20000000018 */
[--C-:B------:R-:W-:Y:S02]  /*c340*/  HADD2.F32 R33, -RZ, R52.reuse.H0_H0 ;  /* 0x20000034ff217230 */ /* 0x100fe40000004100 */
[C---:B------:R-:W-:Y:S01]  /*c350*/  FMUL R27, R42.reuse, R34 ;  /* 0x000000222a1b7220 */ /* 0x040fe20000400000 */
[----:B------:R-:W-:Y:S01]  /*c360*/  FMUL R25, R42, R32 ;  /* 0x000000202a197220 */ /* 0x000fe20000400000 */
[----:B------:R-:W-:Y:S01]  /*c370*/  HADD2.F32 R34, -RZ, R52.H1_H1 ;  /* 0x30000034ff227230 */ /* 0x000fe20000004100 */
[----:B------:R-:W-:Y:S01]  /*c380*/  F2FP.F16.F32.PACK_AB R51, R24, R23 ;  /* 0x000000171833723e */ /* 0x000fe200000000ff */
[C---:B------:R-:W-:Y:S01]  /*c390*/  FMUL R28, R42.reuse, R35 ;  /* 0x000000232a1c7220 */ /* 0x040fe20000400000 */
[C---:B------:R-:W-:Y:S01]  /*c3a0*/  FFMA R25, R45.reuse, R33, R25 ;  /* 0x000000212d197223 */ /* 0x040fe20000000019 */
[--C-:B------:R-:W-:Y:S02]  /*c3b0*/  HADD2.F32 R35, -RZ, R53.reuse.H0_H0 ;  /* 0x20000035ff237230 */ /* 0x100fe40000004100 */
[C---:B------:R-:W-:Y:S01]  /*c3c0*/  FFMA R26, R45.reuse, R34, R26 ;  /* 0x000000222d1a7223 */ /* 0x040fe2000000001a */
[C---:B------:R-:W-:Y:S01]  /*c3d0*/  FMUL R29, R42.reuse, R36 ;  /* 0x000000242a1d7220 */ /* 0x040fe20000400000 */
[----:B------:R-:W-:Y:S02]  /*c3e0*/  HADD2.F32 R36, -RZ, R53.H1_H1 ;  /* 0x30000035ff247230 */ /* 0x000fe40000004100 */
[----:B------:R-:W-:Y:S01]  /*c3f0*/  FMUL R30, R42, R37 ;  /* 0x000000252a1e7220 */ /* 0x000fe20000400000 */
[C---:B------:R-:W-:Y:S01]  /*c400*/  FFMA R27, R45.reuse, R35, R27 ;  /* 0x000000232d1b7223 */ /* 0x040fe2000000001b */
[--C-:B------:R-:W-:Y:S01]  /*c410*/  HADD2.F32 R37, -RZ, R54.reuse.H0_H0 ;  /* 0x20000036ff257230 */ /* 0x100fe20000004100 */
[----:B------:R-:W-:Y:S01]  /*c420*/  F2FP.F16.F32.PACK_AB R20, R26, R25 ;  /* 0x000000191a14723e */ /* 0x000fe200000000ff */
[C---:B------:R-:W-:Y:S01]  /*c430*/  FFMA R28, R45.reuse, R36, R28 ;  /* 0x000000242d1c7223 */ /* 0x040fe2000000001c */
[C---:B------:R-:W-:Y:S01]  /*c440*/  FMUL R31, R42.reuse, R38 ;  /* 0x000000262a1f7220 */ /* 0x040fe20000400000 */
[----:B------:R-:W-:Y:S02]  /*c450*/  HADD2.F32 R38, -RZ, R54.H1_H1 ;  /* 0x30000036ff267230 */ /* 0x000fe40000004100 */
[C---:B------:R-:W-:Y:S01]  /*c460*/  FFMA R29, R45.reuse, R37, R29 ;  /* 0x000000252d1d7223 */ /* 0x040fe2000000001d */
[----:B------:R-:W-:Y:S01]  /*c470*/  FMUL R32, R42, R39 ;  /* 0x000000272a207220 */ /* 0x000fe20000400000 */
[--C-:B------:R-:W-:Y:S01]  /*c480*/  HADD2.F32 R39, -RZ, R55.reuse.H0_H0 ;  /* 0x20000037ff277230 */ /* 0x100fe20000004100 */
[----:B------:R-:W-:Y:S01]  /*c490*/  F2FP.F16.F32.PACK_AB R21, R28, R27 ;  /* 0x0000001b1c15723e */ /* 0x000fe200000000ff */
[----:B------:R-:W-:Y:S02]  /*c4a0*/  HADD2.F32 R52, -RZ, R55.H1_H1 ;  /* 0x30000037ff347230 */ /* 0x000fe40000004100 */
[C---:B------:R-:W-:Y:S01]  /*c4b0*/  FFMA R30, R45.reuse, R38, R30 ;  /* 0x000000262d1e7223 */ /* 0x040fe2000000001e */
[--C-:B------:R-:W-:Y:S02]  /*c4c0*/  HADD2.F32 R53, -RZ, R60.reuse.H0_H0 ;  /* 0x2000003cff357230 */ /* 0x100fe40000004100 */
[C---:B------:R-:W-:Y:S01]  /*c4d0*/  FFMA R31, R45.reuse, R39, R31 ;  /* 0x000000272d1f7223 */ /* 0x040fe2000000001f */
[----:B------:R-:W-:Y:S02]  /*c4e0*/  HADD2.F32 R54, -RZ, R60.H1_H1 ;  /* 0x3000003cff367230 */ /* 0x000fe40000004100 */
[C---:B------:R-:W-:Y:S01]  /*c4f0*/  FFMA R32, R45.reuse, R52, R32 ;  /* 0x000000342d207223 */ /* 0x040fe20000000020 */
[----:B------:R-:W-:Y:S01]  /*c500*/  F2FP.F16.F32.PACK_AB R22, R30, R29 ;  /* 0x0000001d1e16723e */ /* 0x000fe200000000ff */
[C---:B------:R-:W-:Y:S01]  /*c510*/  FMUL R4, R42.reuse, R4 ;  /* 0x000000042a047220 */ /* 0x040fe20000400000 */
[--C-:B------:R-:W-:Y:S02]  /*c520*/  HADD2.F32 R55, -RZ, R61.reuse.H0_H0 ;  /* 0x2000003dff377230 */ /* 0x100fe40000004100 */
[----:B------:R-:W-:Y:S01]  /*c530*/  FMUL R5, R42, R5 ;  /* 0x000000052a057220 */ /* 0x000fe20000400000 */
[----:B------:R-:W-:Y:S01]  /*c540*/  F2FP.F16.F32.PACK_AB R23, R32, R31 ;  /* 0x0000001f2017723e */ /* 0x000fe200000000ff */
[C---:B------:R-:W-:Y:S01]  /*c550*/  FFMA R4, R45.reuse, R53, R4 ;  /* 0x000000352d047223 */ /* 0x040fe20000000004 */
[----:B------:R-:W-:Y:S02]  /*c560*/  HADD2.F32 R56, -RZ, R61.H1_H1 ;  /* 0x3000003dff387230 */ /* 0x000fe40000004100 */
[C---:B------:R-:W-:Y:S01]  /*c570*/  FFMA R5, R45.reuse, R54, R5 ;  /* 0x000000362d057223 */ /* 0x040fe20000000005 */
[C---:B------:R-:W-:Y:S01]  /*c580*/  FMUL R6, R42.reuse, R6 ;  /* 0x000000062a067220 */ /* 0x040fe20000400000 */
[--C-:B------:R-:W-:Y:S02]  /*c590*/  HADD2.F32 R57, -RZ, R62.reuse.H0_H0 ;  /* 0x2000003eff397230 */ /* 0x100fe40000004100 */
[C---:B------:R-:W-:Y:S01]  /*c5a0*/  FMUL R7, R42.reuse, R7 ;  /* 0x000000072a077220 */ /* 0x040fe20000400000 */
[----:B------:R-:W-:Y:S02]  /*c5b0*/  HADD2.F32 R58, -RZ, R62.H1_H1 ;  /* 0x3000003eff3a7230 */ /* 0x000fe40000004100 */
[C---:B------:R-:W-:Y:S01]  /*c5c0*/  FMUL R8, R42.reuse, R8 ;  /* 0x000000082a087220 */ /* 0x040fe20000400000 */
[----:B------:R-:W-:Y:S01]  /*c5d0*/  MOV R0, UR57 ;  /* 0x0000003900007c02 */ /* 0x000fe20008000f00 */
[--C-:B------:R-:W-:Y:S02]  /*c5e0*/  HADD2.F32 R59, -RZ, R63.reuse.H0_H0 ;  /* 0x2000003fff3b7230 */ /* 0x100fe40000004100 */
[C---:B------:R-:W-:Y:S01]  /*c5f0*/  FMUL R9, R42.reuse, R9 ;  /* 0x000000092a097220 */ /* 0x040fe20000400000 */
[C---:B------:R-:W-:Y:S01]  /*c600*/  FFMA R6, R45.reuse, R55, R6 ;  /* 0x000000372d067223 */ /* 0x040fe20000000006 */
[----:B------:R-:W-:Y:S02]  /*c610*/  HADD2.F32 R60, -RZ, R63.H1_H1 ;  /* 0x3000003fff3c7230 */ /* 0x000fe40000004100 */
[C---:B------:R-:W-:Y:S01]  /*c620*/  FMUL R10, R42.reuse, R10 ;  /* 0x0000000a2a0a7220 */ /* 0x040fe20000400000 */
[C---:B------:R-:W-:Y:S01]  /*c630*/  FFMA R7, R45.reuse, R56, R7 ;  /* 0x000000382d077223 */ /* 0x040fe20000000007 */
[--C-:B------:R-:W-:Y:S02]  /*c640*/  HADD2.F32 R61, -RZ, R68.reuse.H0_H0 ;  /* 0x20000044ff3d7230 */ /* 0x100fe40000004100 */
[----:B------:R-:W-:Y:S01]  /*c650*/  FMUL R11, R42, R11 ;  /* 0x0000000b2a0b7220 */ /* 0x000fe20000400000 */
[C---:B------:R-:W-:Y:S01]  /*c660*/  FFMA R8, R45.reuse, R57, R8 ;  /* 0x000000392d087223 */ /* 0x040fe20000000008 */
[----:B------:R-:W-:Y:S01]  /*c670*/  LEA R0, R0, R79, 0xc ;  /* 0x0000004f00007211 */ /* 0x000fe200078e60ff */
[----:B------:R-:W-:Y:S02]  /*c680*/  HADD2.F32 R62, -RZ, R68.H1_H1 ;  /* 0x30000044ff3e7230 */ /* 0x000fe40000004100 */
[C---:B------:R-:W-:Y:S01]  /*c690*/  FMUL R12, R42.reuse, R12 ;  /* 0x0000000c2a0c7220 */ /* 0x040fe20000400000 */
[C---:B------:R-:W-:Y:S01]  /*c6a0*/  FFMA R9, R45.reuse, R58, R9 ;  /* 0x0000003a2d097223 */ /* 0x040fe20000000009 */
        /* <DEDUP_REMOVED lines=8> */
[----:B------:R-:W-:Y:S01]  /*c730*/  LEA R0, R0, UR47, 0x1 ;  /* 0x0000002f00007c11 */ /* 0x000fe2000f8e08ff */
[C---:B------:R-:W-:Y:S01]  /*c740*/  FFMA R12, R45.reuse, R61, R12 ;  /* 0x0000003d2d0c7223 */ /* 0x040fe2000000000c */
[----:B------:R-:W-:Y:S02]  /*c750*/  HADD2.F32 R66, -RZ, R70.H1_H1 ;  /* 0x30000046ff427230 */ /* 0x000fe40000004100 */
[C---:B------:R-:W-:Y:S01]  /*c760*/  FMUL R16, R42.reuse, R16 ;  /* 0x000000102a107220 */ /* 0x040fe20000400000 */
[C---:B------:R-:W-:Y:S01]  /*c770*/  FFMA R13, R45.reuse, R62, R13 ;  /* 0x0000003e2d0d7223 */ /* 0x040fe2000000000d */
[----:B------:R1:W-:Y:S01]  /*c780*/  STSM.16.MT88.4 [R0+0x31400], R48 ;  /* 0x0314003000007844 */ /* 0x0003e20000004200 */
[--C-:B------:R-:W-:Y:S02]  /*c790*/  HADD2.F32 R67, -RZ, R71.reuse.H0_H0 ;  /* 0x20000047ff437230 */ /* 0x100fe40000004100 */
[C---:B------:R-:W-:Y:S01]  /*c7a0*/  FMUL R17, R42.reuse, R17 ;  /* 0x000000112a117220 */ /* 0x040fe20000400000 */
[C---:B------:R-:W-:Y:S04]  /*c7b0*/  FFMA R14, R45.reuse, R63, R14 ;  /* 0x0000003f2d0e7223 */ /* 0x040fe8000000000e */
[----:B------:R1:W-:Y:S01]  /*c7c0*/  STSM.16.MT88.4 [R0+0x31c00], R20 ;  /* 0x031c001400007844 */ /* 0x0003e20000004200 */
[----:B------:R-:W-:Y:S02]  /*c7d0*/  HADD2.F32 R68, -RZ, R71.H1_H1 ;  /* 0x30000047ff447230 */ /* 0x000fe40000004100 */
[C---:B------:R-:W-:Y:S01]  /*c7e0*/  FMUL R18, R42.reuse, R18 ;  /* 0x000000122a127220 */ /* 0x040fe20000400000 */
[C---:B------:R-:W-:Y:S01]  /*c7f0*/  FFMA R15, R45.reuse, R64, R15 ;  /* 0x000000402d0f7223 */ /* 0x040fe2000000000f */
[----:B------:R-:W-:Y:S01]  /*c800*/  FMUL R19, R42, R19 ;  /* 0x000000132a137220 */ /* 0x000fe20000400000 */
[C---:B------:R-:W-:Y:S01]  /*c810*/  FFMA R16, R45.reuse, R65, R16 ;  /* 0x000000412d107223 */ /* 0x040fe20000000010 */
[----:B------:R-:W-:Y:S01]  /*c820*/  FFMA R17, R45, R66, R17 ;  /* 0x000000422d117223 */ /* 0x000fe20000000011 */
[----:B------:R-:W-:Y:S01]  /*c830*/  F2FP.F16.F32.PACK_AB R4, R5, R4 ;  /* 0x000000040504723e */ /* 0x000fe200000000ff */
[----:B------:R-:W-:Y:S01]  /*c840*/  FFMA R18, R45, R67, R18 ;  /* 0x000000432d127223 */ /* 0x000fe20000000012 */
[----:B------:R-:W-:Y:S01]  /*c850*/  F2FP.F16.F32.PACK_AB R5, R7, R6 ;  /* 0x000000060705723e */ /* 0x000fe200000000ff */
[----:B------:R-:W-:Y:S01]  /*c860*/  FFMA R19, R45, R68, R19 ;  /* 0x000000442d137223 */ /* 0x000fe20000000013 */
[----:B------:R-:W-:Y:S01]  /*c870*/  F2FP.F16.F32.PACK_AB R6, R9, R8 ;  /* 0x000000080906723e */ /* 0x000fe200000000ff */
[----:B------:R-:W-:Y:S01]  /*c880*/  BSSY.RECONVERGENT B0, `(.L_x_233) ;  /* 0x000002f000007945 */ /* 0x000fe20003800200 */
[----:B------:R-:W-:Y:S02]  /*c890*/  F2FP.F16.F32.PACK_AB R7, R11, R10 ;  /* 0x0000000a0b07723e */ /* 0x000fe400000000ff */
[----:B------:R-:W-:Y:S02]  /*c8a0*/  IADD3 R88, PT, PT, R88, 0x31400, R0 ;  /* 0x0003140058587810 */ /* 0x000fe40007ffe000 */
[----:B------:R-:W-:Y:S02]  /*c8b0*/  F2FP.F16.F32.PACK_AB R12, R13, R12 ;  /* 0x0000000c0d0c723e */ /* 0x000fe400000000ff */
[----:B------:R-:W-:Y:S01]  /*c8c0*/  F2FP.F16.F32.PACK_AB R13, R15, R14 ;  /* 0x0000000e0f0d723e */ /* 0x000fe200000000ff */
[----:B------:R1:W-:Y:S01]  /*c8d0*/  STSM.16.MT88.4 [R88], R4 ;  /* 0x0000000458007844 */ /* 0x0003e20000004200 */
[----:B------:R-:W-:Y:S02]  /*c8e0*/  F2FP.F16.F32.PACK_AB R14, R17, R16 ;  /* 0x00000010110e723e */ /* 0x000fe400000000ff */
[----:B------:R-:W-:Y:S02]  /*c8f0*/  F2FP.F16.F32.PACK_AB R15, R19, R18 ;  /* 0x00000012130f723e */ /* 0x000fe400000000ff */
[----:B------:R-:W-:Y:S03]  /*c900*/  IADD3 R40, PT, PT, R40, 0x1, RZ ;  /* 0x0000000128287810 */ /* 0x000fe60007ffe0ff */
        /* <DEDUP_REMOVED lines=11> */
[----:B------:R-:W-:Y:S01]  /*c9c0*/  ULEA UR10, UR57, UR47, 0xd ;  /* 0x0000002f390a7291 */ /* 0x000fe2000f8e68ff */
[----:B------:R-:W-:Y:S01]  /*c9d0*/  IADD3 R77, PT, PT, R77, 0x20, RZ ;  /* 0x000000204d4d7810 */ /* 0x000fe20007ffe0ff */
[----:B------:R-:W-:Y:S02]  /*c9e0*/  UIADD3.X UR9, UPT, UPT, URZ, UR55, URZ, UP0, !UPT ;  /* 0x00000037ff097290 */ /* 0x000fe400087fe4ff */
[----:B------:R-:W-:Y:S11]  /*c9f0*/  UIADD3 UR4, UPT, UPT, UR10, 0x31400, URZ ;  /* 0x000314000a047890 */ /* 0x000ff6000fffe0ff */
[----:B------:R-:W-:Y:S01]  /*ca00*/  @!UPT UIADD3 URZ, UPT, UPT, URZ, URZ, URZ ;  /* 0x000000fffffff290 */ /* 0x000fe2000fffe0ff */
.L_x_235:
        /* <DEDUP_REMOVED lines=11> */
[----:B------:R-:W-:Y:S11]  /*cac0*/  IADD3 R76, PT, PT, R76, 0x40, RZ ;  /* 0x000000404c4c7810 */ /* 0x000ff60007ffe0ff */
.L_x_236:
        /* <DEDUP_REMOVED lines=9> */
[----:B------:R0:W-:Y:S02]  /*cb60*/  UTMACMDFLUSH ;  /* 0x00000000000079b7 */ /* 0x0001e40000000000 */
.L_x_234:
[----:B------:R-:W-:Y:S05]  /*cb70*/  BSYNC.RECONVERGENT B0 ;  /* 0x0000000000007941 */ /* 0x000fea0003800200 */
.L_x_233:
[----:B------:R-:W-:Y:S01]  /*cb80*/  UIADD3 UR57, UPT, UPT, UR57, 0x1, URZ ;  /* 0x0000000139397890 */ /* 0x000fe2000fffe0ff */
[----:B------:R-:W-:Y:S03]  /*cb90*/  BSSY.RECONVERGENT B0, `(.L_x_237) ;  /* 0x0000008000007945 */ /* 0x000fe60003800200 */
[----:B------:R-:W-:Y:S04]  /*cba0*/  UISETP.NE.AND UP0, UPT, UR57, 0x3, UPT ;  /* 0x000000033900788c */ /* 0x000fe8000bf05270 */
[----:B------:R-:W-:Y:S02]  /*cbb0*/  UISETP.EQ.XOR UP1, UPT, UR56, 0x3, !UP0 ;  /* 0x000000033800788c */ /* 0x000fe4000c722a70 */
[----:B------:R-:W-:Y:S02]  /*cbc0*/  USEL UR56, UR57, URZ, UP0 ;  /* 0x000000ff39387287 */ /* 0x000fe40008000000 */
[----:B------:R-:W-:Y:S04]  /*cbd0*/  USEL UR4, URZ, 0x1, !UP1 ;  /* 0x00000001ff047887 */ /* 0x000fe8000c800000 */
[----:B------:R-:W-:Y:S01]  /*cbe0*/  ULOP3.LUT UR52, UR52, UR4, URZ, 0x3c, !UPT ;  /* 0x0000000434347292 */ /* 0x000fe2000f8e3cff */
[----:B------:R-:W-:Y:S11]  /*cbf0*/  @P2 BRA `(.L_x_238) ;  /* 0x0000000000042947 */ /* 0x000ff60003800000 */
[----:B------:R-:W-:Y:S04]  /*cc00*/  DEPBAR.LE SB0, 0x1 ;  /* 0x000080400000791a */ /* 0x000fe80000000000 */
.L_x_238:
[----:B------:R-:W-:Y:S05]  /*cc10*/  BSYNC.RECONVERGENT B0 ;  /* 0x0000000000007941 */ /* 0x000fea0003800200 */
.L_x_237:
[----:B------:R-:W-:Y:S01]  /*cc20*/  BAR.SYNC.DEFER_BLOCKING 0x1, 0x80 ;  /* 0x0042000000007b1d */ /* 0x000fe20000010000 */
[----:B------:R-:W-:Y:S09]  /*cc30*/  UISETP.NE.AND UP0, UPT, UR51, -0x2, UPT ;  /* 0xfffffffe3300788c */ /* 0x000ff2000bf05270 */
[----:B------:R-:W-:Y:S05]  /*cc40*/  BRA.U !UP0, `(.L_x_239) ;  /* 0x0000000108287547 */ /* 0x000fea000b800000 */
[----:B-1----:R-:W1:Y:S01]  /*cc50*/  S2R R0, SR_CgaCtaId ;  /* 0x0000000000007919 */ /* 0x002e620000008800 */
[----:B------:R-:W-:Y:S01]  /*cc60*/  LOP3.LUT P0, RZ, R80, 0x2, RZ, 0xc0, !PT ;  /* 0x0000000250ff7812 */ /* 0x000fe2000780c0ff */
[----:B------:R-:W-:Y:S01]  /*cc70*/  IMAD.U32 R2, RZ, RZ, UR50 ;  /* 0x00000032ff027e24 */ /* 0x000fe2000f8e00ff */
[----:B------:R-:W-:Y:S04]  /*cc80*/  UIADD3 UR50, UPT, UPT, UR50, 0x1, URZ ;  /* 0x0000000132327890 */ /* 0x000fe8000fffe0ff */
[----:B------:R-:W-:Y:S04]  /*cc90*/  UISETP.NE.AND UP0, UPT, UR50, 0x3, UPT ;  /* 0x000000033200788c */ /* 0x000fe8000bf05270 */
[----:B------:R-:W-:Y:S03]  /*cca0*/  USEL UR50, UR50, URZ, UP0 ;  /* 0x000000ff32327287 */ /* 0x000fe60008000000 */
[----:B------:R-:W-:Y:S05]  /*ccb0*/  @P0 LEA R2, R2, UR47, 0x3 ;  /* 0x0000002f02020c11 */ /* 0x000fea000f8e18ff */
[----:B------:R-:W-:Y:S05]  /*ccc0*/  @P0 VIADD R2, R2, 0xf8 ;  /* 0x000000f802020836 */ /* 0x000fea0000000000 */
[----:B-1----:R-:W-:Y:S04]  /*ccd0*/  @P0 PRMT R0, R0, 0x654, R2 ;  /* 0x0000065400000816 */ /* 0x002fe80000000002 */
[----:B------:R2:W-:Y:S03]  /*cce0*/  @P0 SYNCS.ARRIVE.TRANS64.RED.A1T0 RZ, [R0+URZ], RZ ;  /* 0x000000ff00ff09a7 */ /* 0x0005e600081004ff */
.L_x_239:
[----:B------:R-:W-:Y:S01]  /*ccf0*/  ISETP.NE.AND P0, PT, R75, RZ, PT ;  /* 0x000000ff4b00720c */ /* 0x000fe20003f05270 */
[----:B------:R-:W-:Y:S01]  /*cd00*/  UISETP.NE.AND UP0, UPT, UR49, 0x3, UPT ;  /* 0x000000033100788c */ /* 0x000fe2000bf05270 */
[C---:B------:R-:W-:Y:S01]  /*cd10*/  ISETP.NE.AND P1, PT, R40.reuse, 0x2, PT ;  /* 0x000000022800780c */ /* 0x040fe20003f25270 */
[----:B------:R-:W-:Y:S01]  /*cd20*/  UIADD3 UR51, UPT, UPT, UR51, 0x2, URZ ;  /* 0x0000000233337890 */ /* 0x000fe2000fffe0ff */
[----:B------:R-:W-:Y:S01]  /*cd30*/  IMAD.MOV.U32 R76, RZ, RZ, R72 ;  /* 0x000000ffff4c7224 */ /* 0x000fe200078e0048 */
[----:B------:R-:W-:Y:S01]  /*cd40*/  USEL UR4, URZ, 0x1, UP0 ;  /* 0x00000001ff047887 */ /* 0x000fe20008000000 */
[----:B-12---:R-:W-:Y:S01]  /*cd50*/  SEL R0, RZ, 0x1, P1 ;  /* 0x00000001ff007807 */ /* 0x006fe20000800000 */
[----:B------:R-:W-:Y:S01]  /*cd60*/  USEL UR49, UR49, URZ, UP0 ;  /* 0x000000ff31317287 */ /* 0x000fe20008000000 */
[----:B------:R-:W-:Y:S01]  /*cd70*/  SEL R40, R40, RZ, P1 ;  /* 0x000000ff28287207 */ /* 0x000fe20000800000 */
[----:B------:R-:W-:Y:S01]  /*cd80*/  IMAD.MOV.U32 R77, RZ, RZ, R73 ;  /* 0x000000ffff4d7224 */ /* 0x000fe200078e0049 */
[----:B------:R-:W-:Y:S01]  /*cd90*/  LOP3.LUT R85, R85, R0, RZ, 0x3c, !PT ;  /* 0x0000000055557212 */ /* 0x000fe200078e3cff */
[----:B------:R-:W-:Y:S01]  /*cda0*/  IMAD.MOV.U32 R78, RZ, RZ, R74 ;  /* 0x000000ffff4e7224 */ /* 0x000fe200078e004a */
[----:B------:R-:W-:Y:S01]  /*cdb0*/  LOP3.LUT R84, R84, UR4, RZ, 0x3c, !PT ;  /* 0x0000000454547c12 */ /* 0x000fe2000f8e3cff */
[----:B------:R-:W-:Y:S06]  /*cdc0*/  @P0 BRA `(.L_x_240) ;  /* 0xffffffd400980947 */ /* 0x000fec000383ffff */
[----:B------:R-:W1:Y:S01]  /*cdd0*/  LDCU.64 UR6, c[0x0][0x788] ;  /* 0x0000f100ff0677ac */ /* 0x000e620008000a00 */
[----:B------:R-:W2:Y:S01]  /*cde0*/  LDCU.64 UR4, c[0x0][0x790] ;  /* 0x0000f200ff0477ac */ /* 0x000ea20008000a00 */
[----:B-1----:R-:W-:Y:S02]  /*cdf0*/  ISETP.NE.U32.AND P2, PT, RZ, UR6, PT ;  /* 0x00000006ff007c0c */ /* 0x002fe4000bf45070 */
[----:B--2---:R-:W-:Y:S02]  /*ce00*/  ISETP.NE.U32.AND P1, PT, RZ, UR4, PT ;  /* 0x00000004ff007c0c */ /* 0x004fe4000bf25070 */
[----:B------:R-:W-:Y:S02]  /*ce10*/  ISETP.NE.AND.EX P2, PT, RZ, UR7, PT, P2 ;  /* 0x00000007ff007c0c */ /* 0x000fe4000bf45320 */
[----:B------:R-:W-:-:S13]  /*ce20*/  ISETP.NE.AND.EX P0, PT, RZ, UR5, PT, P1 ;  /* 0x00000005ff007c0c */ /* 0x000fda000bf05310 */
[----:B------:R-:W-:Y:S05]  /*ce30*/  @P2 BRA P0, `(.L_x_241) ;  /* 0x00000000003c2947 */ /* 0x000fea0000000000 */
[----:B------:R-:W-:-:S13]  /*ce40*/  ISETP.NE.AND.EX P1, PT, RZ, UR5, PT, P1 ;  /* 0x00000005ff007c0c */ /* 0x000fda000bf25310 */
[----:B------:R-:W-:Y:S05]  /*ce50*/  @P1 BRA `(.L_x_242) ;  /* 0x00000000000c1947 */ /* 0x000fea0003800000 */
[----:B------:R-:W-:-:S13]  /*ce60*/  FSETP.NEU.AND P0, PT, R45, RZ, PT ;  /* 0x000000ff2d00720b */ /* 0x000fda0003f0d000 */
[----:B------:R-:W-:Y:S05]  /*ce70*/  @!P0 EXIT ;  /* 0x000000000000894d */ /* 0x000fea0003800000 */
[----:B------:R-:W-:Y:S05]  /*ce80*/  BRA `(.L_x_241) ;  /* 0x0000000000287947 */ /* 0x000fea0003800000 */
.L_x_242:
[----:B------:R-:W-:Y:S01]  /*ce90*/  ISETP.NE.AND P0, PT, R83, RZ, PT ;  /* 0x000000ff5300720c */ /* 0x000fe20003f05270 */
[----:B------:R-:W-:-:S12]  /*cea0*/  BSSY.RECONVERGENT B0, `(.L_x_241) ;  /* 0x0000008000007945 */ /* 0x000fd80003800200 */
[----:B------:R-:W-:Y:S05]  /*ceb0*/  @P0 BRA `(.L_x_243) ;  /* 0x0000000000100947 */ /* 0x000fea0003800000 */
[----:B------:R-:W-:-:S04]  /*cec0*/  ISETP.NE.U32.AND P0, PT, RZ, UR6, PT ;  /* 0x00000006ff007c0c */ /* 0x000fc8000bf05070 */
[----:B------:R-:W-:-:S13]  /*ced0*/  ISETP.NE.AND.EX P0, PT, RZ, UR7, PT, P0 ;  /* 0x00000007ff007c0c */ /* 0x000fda000bf05300 */
[----:B------:R-:W-:Y:S05]  /*cee0*/  @!P0 EXIT ;  /* 0x000000000000894d */ /* 0x000fea0003800000 */
[----:B------:R-:W-:Y:S05]  /*cef0*/  BRA `(.L_x_244) ;  /* 0x0000000000087947 */ /* 0x000fea0003800000 */
.L_x_243:
[----:B------:R-:W-:-:S13]  /*cf00*/  FSETP.NEU.AND P0, PT, R45, RZ, PT ;  /* 0x000000ff2d00720b */ /* 0x000fda0003f0d000 */
[----:B------:R-:W-:Y:S05]  /*cf10*/  @!P0 EXIT ;  /* 0x000000000000894d */ /* 0x000fea0003800000 */
.L_x_244:
[----:B------:R-:W-:Y:S05]  /*cf20*/  BSYNC.RECONVERGENT B0 ;  /* 0x0000000000007941 */ /* 0x000fea0003800200 */
.L_x_241:
[----:B------:R-:W-:Y:S01]  /*cf30*/  ULEA UR4, UR50, UR47, 0x3 ;  /* 0x0000002f32047291 */ /* 0x000fe2000f8e18ff */
[----:B------:R-:W-:-:S04]  /*cf40*/  DEPBAR.LE SB0, 0x0 ;  /* 0x000080000000791a */ /* 0x000fc80000000000 */
[----:B------:R-:W-:-:S04]  /*cf50*/  UIADD3 UR4, UPT, UPT, UR4, 0xf8, URZ ;  /* 0x000000f804047890 */ /* 0x000fc8000fffe0ff */
[----:B------:R-:W-:-:S09]  /*cf60*/  UPRMT UR4, UR48, 0x654, UR4 ;  /* 0x0000065430047896 */ /* 0x000fd20008000004 */
[----:B------:R-:W-:Y:S01]  /*cf70*/  SYNCS.ARRIVE.TRANS64.RED.A1T0 RZ, [UR4], RZ ;  /* 0x000000ffffff79a7 */ /* 0x000fe20008100404 */
[----:B------:R-:W-:Y:S05]  /*cf80*/  EXIT ;  /* 0x000000000000794d */ /* 0x000fea0003800000 */
.L_x_21:
[----:B------:R-:W-:Y:S01]  /*cf90*/  HFMA2 R11, -RZ, RZ, 0, 0 ;  /* 0x00000000ff0b7431 */ /* 0x000fe200000001ff */
[----:B------:R-:W-:Y:S01]  /*cfa0*/  BSSY B0, `(.L_x_245) ;  /* 0x0000007000007945 */ /* 0x000fe20003800000 */
[----:B------:R-:W-:Y:S01]  /*cfb0*/  IMAD.MOV.U32 R13, RZ, RZ, R7 ;  /* 0x000000ffff0d7224 */ /* 0x000fe200078e0007 */
[----:B------:R-:W-:Y:S01]  /*cfc0*/  MOV R15, 0xffffffff ;  /* 0xffffffff000f7802 */ /* 0x000fe20000000f00 */
[----:B------:R-:W-:-:S07]  /*cfd0*/  IMAD.MOV.U32 R12, RZ, RZ, 0x1 ;  /* 0x00000001ff0c7424 */ /* 0x000fce00078e00ff */
[----:B--2345:R-:W-:Y:S05]  /*cfe0*/  WARPSYNC.COLLECTIVE R15, `(.L_x_246) ;  /* 0x000000000f087348 */ /* 0x03cfea0003c00000 */
[----:B------:R1:W1:Y:S02]  /*cff0*/  SHFL.UP P6, R14, R13, R12, R11 ;  /* 0x0400000c0d0e7389 */ /* 0x00026400000c000b */
[----:B-12345:R-:W-:Y:S05]  /*d000*/  ENDCOLLECTIVE ;  /* 0x000000000000791b */ /* 0x03efea0003800000 */
.L_x_246:
[----:B------:R-:W-:Y:S05]  /*d010*/  BSYNC B0 ;  /* 0x0000000000007941 */ /* 0x000fea0003800000 */
.L_x_245:
[----:B------:R-:W-:Y:S01]  /*d020*/  IMAD.MOV.U32 R13, RZ, RZ, R6 ;  /* 0x000000ffff0d7224 */ /* 0x000fe200078e0006 */
[----:B------:R-:W-:Y:S01]  /*d030*/  MOV R15, 0xffffffff ;  /* 0xffffffff000f7802 */ /* 0x000fe20000000f00 */
[----:B------:R-:W-:Y:S02]  /*d040*/  IMAD.MOV.U32 R12, RZ, RZ, 0x1 ;  /* 0x00000001ff0c7424 */ /* 0x000fe400078e00ff */
[----:B------:R-:W-:Y:S02]  /*d050*/  IMAD.MOV.U32 R11, RZ, RZ, RZ ;  /* 0x000000ffff0b7224 */ /* 0x000fe400078e00ff */
[----:B------:R-:W-:-:S07]  /*d060*/  IMAD.MOV.U32 R0, RZ, RZ, R14 ;  /* 0x000000ffff007224 */ /* 0x000fce00078e000e */
[----:B------:R-:W-:Y:S05]  /*d070*/  WARPSYNC.COLLECTIVE R15, `(.L_x_247) ;  /* 0x000000000f087348 */ /* 0x000fea0003c00000 */
[----:B------:R1:W2:Y:S02]  /*d080*/  SHFL.UP P6, R14, R13, R12, R11 ;  /* 0x0400000c0d0e7389 */ /* 0x0002a400000c000b */
[----:B-12---:R-:W-:Y:S05]  /*d090*/  ENDCOLLECTIVE ;  /* 0x000000000000791b */ /* 0x006fea0003800000 */
.L_x_247:
[----:B------:R-:W-:Y:S01]  /*d0a0*/  SEL R0, R0, RZ, P0 ;  /* 0x000000ff00007207 */ /* 0x000fe20000000000 */
[----:B------:R-:W-:Y:S02]  /*d0b0*/  IMAD.MOV.U32 R3, RZ, RZ, R14 ;  /* 0x000000ffff037224 */ /* 0x000fe400078e000e */
[----:B------:R-:W-:-:S03]  /*d0c0*/  IMAD.MOV.U32 R12, RZ, RZ, 0x2 ;  /* 0x00000002ff0c7424 */ /* 0x000fc600078e00ff */
[----:B------:R-:W-:-:S04]  /*d0d0*/  SEL R3, R3, RZ, P0 ;  /* 0x000000ff03037207 */ /* 0x000fc80000000000 */
[----:B------:R-:W-:-:S05]  /*d0e0*/  IADD3 R3, P0, PT, R6, R3, RZ ;  /* 0x0000000306037210 */ /* 0x000fca0007f1e0ff */
[----:B------:R-:W-:-:S04]  /*d0f0*/  IMAD.X R0, R7, 0x1, R0, P0 ;  /* 0x0000000107007824 */ /* 0x000fc800000e0600 */
[----:B------:R-:W-:-:S07]  /*d100*/  IMAD.MOV.U32 R13, RZ, RZ, R0 ;  /* 0x000000ffff0d7224 */ /* 0x000fce00078e0000 */
[----:B------:R-:W-:Y:S05]  /*d110*/  WARPSYNC.COLLECTIVE R15, `(.L_x_248) ;  /* 0x000000000f087348 */ /* 0x000fea0003c00000 */
[----:B------:R1:W2:Y:S02]  /*d120*/  SHFL.UP P6, R14, R13, R12, R11 ;  /* 0x0400000c0d0e7389 */ /* 0x0002a400000c000b */
[----:B-12---:R-:W-:Y:S05]  /*d130*/  ENDCOLLECTIVE ;  /* 0x000000000000791b */ /* 0x006fea0003800000 */
.L_x_248:
[----:B------:R-:W-:Y:S01]  /*d140*/  IMAD.MOV.U32 R13, RZ, RZ, R3 ;  /* 0x000000ffff0d7224 */ /* 0x000fe200078e0003 */
[----:B------:R-:W-:-:S07]  /*d150*/  MOV R4, R14 ;  /* 0x0000000e00047202 */ /* 0x000fce0000000f00 */
[----:B------:R-:W-:Y:S05]  /*d160*/  WARPSYNC.COLLECTIVE R15, `(.L_x_249) ;  /* 0x000000000f087348 */ /* 0x000fea0003c00000 */
[----:B------:R1:W2:Y:S02]  /*d170*/  SHFL.UP P6, R14, R13, R12, R11 ;  /* 0x0400000c0d0e7389 */ /* 0x0002a400000c000b */
[----:B-12---:R-:W-:Y:S05]  /*d180*/  ENDCOLLECTIVE ;  /* 0x000000000000791b */ /* 0x006fea0003800000 */
.L_x_249:
[----:B------:R-:W-:Y:S01]  /*d190*/  SEL R4, R4, RZ, P1 ;  /* 0x000000ff04047207 */ /* 0x000fe20000800000 */
[----:B------:R-:W-:Y:S02]  /*d1a0*/  IMAD.MOV.U32 R5, RZ, RZ, R14 ;  /* 0x000000ffff057224 */ /* 0x000fe400078e000e */
[----:B------:R-:W-:-:S03]  /*d1b0*/  IMAD.MOV.U32 R12, RZ, RZ, 0x4 ;  /* 0x00000004ff0c7424 */ /* 0x000fc600078e00ff */
[----:B------:R-:W-:-:S04]  /*d1c0*/  SEL R5, R5, RZ, P1 ;  /* 0x000000ff05057207 */ /* 0x000fc80000800000 */
[----:B------:R-:W-:-:S05]  /*d1d0*/  IADD3 R3, P0, PT, R5, R3, RZ ;  /* 0x0000000305037210 */ /* 0x000fca0007f1e0ff */
[----:B------:R-:W-:-:S05]  /*d1e0*/  IMAD.X R0, R4, 0x1, R0, P0 ;  /* 0x0000000104007824 */ /* 0x000fca00000e0600 */
[----:B------:R-:W-:-:S07]  /*d1f0*/  MOV R13, R0 ;  /* 0x00000000000d7202 */ /* 0x000fce0000000f00 */
[----:B------:R-:W-:Y:S05]  /*d200*/  WARPSYNC.COLLECTIVE R15, `(.L_x_250) ;  /* 0x000000000f087348 */ /* 0x000fea0003c00000 */
[----:B------:R1:W2:Y:S02]  /*d210*/  SHFL.UP P6, R14, R13, R12, R11 ;  /* 0x0400000c0d0e7389 */ /* 0x0002a400000c000b */
[----:B-12---:R-:W-:Y:S05]  /*d220*/  ENDCOLLECTIVE ;  /* 0x000000000000791b */ /* 0x006fea0003800000 */
.L_x_250:
[----:B------:R-:W-:Y:S02]  /*d230*/  IMAD.MOV.U32 R13, RZ, RZ, R3 ;  /* 0x000000ffff0d7224 */ /* 0x000fe400078e0003 */
[----:B------:R-:W-:-:S07]  /*d240*/  IMAD.MOV.U32 R4, RZ, RZ, R14 ;  /* 0x000000ffff047224 */ /* 0x000fce00078e000e */
[----:B------:R-:W-:Y:S05]  /*d250*/  WARPSYNC.COLLECTIVE R15, `(.L_x_251) ;  /* 0x000000000f087348 */ /* 0x000fea0003c00000 */
[----:B------:R1:W2:Y:S02]  /*d260*/  SHFL.UP P6, R14, R13, R12, R11 ;  /* 0x0400000c0d0e7389 */ /* 0x0002a400000c000b */
[----:B-12---:R-:W-:Y:S05]  /*d270*/  ENDCOLLECTIVE ;  /* 0x000000000000791b */ /* 0x006fea0003800000 */
.L_x_251:
[----:B------:R-:W-:Y:S02]  /*d280*/  SEL R4, R4, RZ, P2 ;  /* 0x000000ff04047207 */ /* 0x000fe40001000000 */
[----:B------:R-:W-:Y:S01]  /*d290*/  MOV R5, R14 ;  /* 0x0000000e00057202 */ /* 0x000fe20000000f00 */
        /* <DEDUP_REMOVED lines=8> */
.L_x_252:
[----:B------:R-:W-:Y:S01]  /*d320*/  IMAD.MOV.U32 R13, RZ, RZ, R3 ;  /* 0x000000ffff0d7224 */ /* 0x000fe200078e0003 */
[----:B------:R-:W-:-:S07]  /*d330*/  MOV R4, R14 ;  /* 0x0000000e00047202 */ /* 0x000fce0000000f00 */
[----:B------:R-:W-:Y:S05]  /*d340*/  WARPSYNC.COLLECTIVE R15, `(.L_x_253) ;  /* 0x000000000f087348 */ /* 0x000fea0003c00000 */
[----:B------:R1:W2:Y:S02]  /*d350*/  SHFL.UP P6, R14, R13, R12, R11 ;  /* 0x0400000c0d0e7389 */ /* 0x0002a400000c000b */
[----:B-12---:R-:W-:Y:S05]  /*d360*/  ENDCOLLECTIVE ;  /* 0x000000000000791b */ /* 0x006fea0003800000 */
.L_x_253:
        /* <DEDUP_REMOVED lines=10> */
.L_x_254:
[----:B------:R-:W-:Y:S02]  /*d410*/  IMAD.MOV.U32 R13, RZ, RZ, R3 ;  /* 0x000000ffff0d7224 */ /* 0x000fe400078e0003 */
[----:B------:R-:W-:-:S07]  /*d420*/  IMAD.MOV.U32 R4, RZ, RZ, R14 ;  /* 0x000000ffff047224 */ /* 0x000fce00078e000e */
[----:B------:R-:W-:Y:S05]  /*d430*/  WARPSYNC.COLLECTIVE R15, `(.L_x_255) ;  /* 0x000000000f087348 */ /* 0x000fea0003c00000 */
[----:B------:R1:W2:Y:S02]  /*d440*/  SHFL.UP P6, R14, R13, R12, R11 ;  /* 0x0400000c0d0e7389 */ /* 0x0002a400000c000b */
[----:B-12---:R-:W-:Y:S05]  /*d450*/  ENDCOLLECTIVE ;  /* 0x000000000000791b */ /* 0x006fea0003800000 */
.L_x_255:
[----:B------:R-:W-:Y:S02]  /*d460*/  SEL R4, R4, RZ, P4 ;  /* 0x000000ff04047207 */ /* 0x000fe40002000000 */
[----:B------:R-:W-:-:S04]  /*d470*/  MOV R5, R14 ;  /* 0x0000000e00057202 */ /* 0x000fc80000000f00 */
[----:B------:R-:W-:-:S04]  /*d480*/  SEL R5, R5, RZ, P4 ;  /* 0x000000ff05057207 */ /* 0x000fc80002000000 */
[----:B------:R-:W-:-:S04]  /*d490*/  IADD3 R5, P0, PT, R5, R3, RZ ;  /* 0x0000000305057210 */ /* 0x000fc80007f1e0ff */
[----:B------:R-:W-:Y:S01]  /*d4a0*/  IADD3 R3, P1, PT, R46, R5, RZ ;  /* 0x000000052e037210 */ /* 0x000fe20007f3e0ff */
[----:B------:R-:W-:-:S03]  /*d4b0*/  IMAD.X R0, R4, 0x1, R0, P0 ;  /* 0x0000000104007824 */ /* 0x000fc600000e0600 */
[----:B------:R-:W-:Y:S01]  /*d4c0*/  ISETP.GE.U32.AND P0, PT, R29, R3, PT ;  /* 0x000000031d00720c */ /* 0x000fe20003f06070 */
[----:B------:R-:W-:-:S05]  /*d4d0*/  IMAD.X R13, R47, 0x1, R0, P1 ;  /* 0x000000012f0d7824 */ /* 0x000fca00008e0600 */
[----:B------:R-:W-:-:S04]  /*d4e0*/  ISETP.GE.U32.AND.EX P0, PT, R28, R13, PT, P0 ;  /* 0x0000000d1c00720c */ /* 0x000fc80003f06100 */
[----:B------:R-:W-:-:S13]  /*d4f0*/  PLOP3.LUT P6, PT, P0, PT, PT, 0x8, 0x80 ;  /* 0x000000000080781c */ /* 0x000fda00007ce170 */
[----:B------:R-:W-:Y:S05]  /*d500*/  WARPSYNC.COLLECTIVE R15, `(.L_x_256) ;  /* 0x000000000f087348 */ /* 0x000fea0003c00000 */
[----:B------:R-:W-:Y:S01]  /*d510*/  VOTE.ANY R14, PT, P6 ;  /* 0x00000000000e7806 */ /* 0x000fe200030e0100 */
[----:B------:R-:W-:Y:S06]  /*d520*/  ENDCOLLECTIVE ;  /* 0x000000000000791b */ /* 0x000fec0003800000 */
.L_x_256:
[----:B------:R-:W-:Y:S05]  /*d530*/  BRA `(.L_x_257) ;  /* 0xffffff4c00a07947 */ /* 0x000fea000383ffff */
.L_x_23:
[----:B------:R-:W-:Y:S01]  /*d540*/  HFMA2 R12, -RZ, RZ, 0, 1.847743988037109375e-06 ;  /* 0x0000001fff0c7431 */ /* 0x000fe200000001ff */
[----:B------:R-:W-:Y:S01]  /*d550*/  BSSY B0, `(.L_x_258) ;  /* 0x0000006000007945 */ /* 0x000fe20003800000 */
[----:B------:R-:W-:Y:S02]  /*d560*/  MOV R11, 0x1f ;  /* 0x0000001f000b7802 */ /* 0x000fe40000000f00 */
[----:B------:R-:W-:-:S07]  /*d570*/  MOV R15, 0xffffffff ;  /* 0xffffffff000f7802 */ /* 0x000fce0000000f00 */
[----:B----45:R-:W-:Y:S05]  /*d580*/  WARPSYNC.COLLECTIVE R15, `(.L_x_259) ;  /* 0x000000000f087348 */ /* 0x030fea0003c00000 */
[----:B------:R1:W2:Y:S02]  /*d590*/  SHFL.IDX P6, R14, R13, R12, R11 ;  /* 0x0000000c0d0e7389 */ /* 0x0002a400000c000b */
[----:B-12-45:R-:W-:Y:S05]  /*d5a0*/  ENDCOLLECTIVE ;  /* 0x000000000000791b */ /* 0x036fea0003800000 */
.L_x_259:
[----:B------:R-:W-:Y:S05]  /*d5b0*/  BSYNC B0 ;  /* 0x0000000000007941 */ /* 0x000fea0003800000 */
.L_x_258:
[----:B------:R-:W-:Y:S02]  /*d5c0*/  HFMA2 R12, -RZ, RZ, 0, 1.847743988037109375e-06 ;  /* 0x0000001fff0c7431 */ /* 0x000fe400000001ff */
[----:B------:R-:W-:Y:S01]  /*d5d0*/  IMAD.MOV.U32 R13, RZ, RZ, R3 ;  /* 0x000000ffff0d7224 */ /* 0x000fe200078e0003 */
[----:B------:R-:W-:Y:S01]  /*d5e0*/  MOV R15, 0xffffffff ;  /* 0xffffffff000f7802 */ /* 0x000fe20000000f00 */
[----:B------:R-:W-:Y:S02]  /*d5f0*/  IMAD.MOV.U32 R11, RZ, RZ, 0x1f ;  /* 0x0000001fff0b7424 */ /* 0x000fe400078e00ff */
[----:B------:R-:W-:-:S07]  /*d600*/  IMAD.MOV.U32 R46, RZ, RZ, R14 ;  /* 0x000000ffff2e7224 */ /* 0x000fce00078e000e */
[----:B------:R-:W-:Y:S05]  /*d610*/  WARPSYNC.COLLECTIVE R15, `(.L_x_260) ;  /* 0x000000000f087348 */ /* 0x000fea0003c00000 */
[----:B------:R1:W2:Y:S02]  /*d620*/  SHFL.IDX P6, R14, R13, R12, R11 ;  /* 0x0000000c0d0e7389 */ /* 0x0002a400000c000b */
[----:B-12---:R-:W-:Y:S05]  /*d630*/  ENDCOLLECTIVE ;  /* 0x000000000000791b */ /* 0x006fea0003800000 */
.L_x_260:
[----:B------:R-:W-:Y:S01]  /*d640*/  MOV R3, R14 ;  /* 0x0000000e00037202 */ /* 0x000fe20000000f00 */
[----:B------:R-:W-:Y:S06]  /*d650*/  BRA `(.L_x_261) ;  /* 0xffffff4c00707947 */ /* 0x000fec000383ffff */
.L_x_25:
[----:B------:R-:W-:Y:S01]  /*d660*/  HFMA2 R11, -RZ, RZ, 0, 1.847743988037109375e-06 ;  /* 0x0000001fff0b7431 */ /* 0x000fe200000001ff */
[----:B------:R-:W-:Y:S01]  /*d670*/  BSSY B0, `(.L_x_262) ;  /* 0x0000006000007945 */ /* 0x000fe20003800000 */
[----:B------:R-:W-:Y:S02]  /*d680*/  MOV R13, R38 ;  /* 0x00000026000d7202 */ /* 0x000fe40000000f00 */
[----:B------:R-:W-:-:S07]  /*d690*/  MOV R15, 0xffffffff ;  /* 0xffffffff000f7802 */ /* 0x000fce0000000f00 */
[----:B-1--45:R-:W-:Y:S05]  /*d6a0*/  WARPSYNC.COLLECTIVE R15, `(.L_x_263) ;  /* 0x000000000f087348 */ /* 0x032fea0003c00000 */
[----:B-1----:R1:W2:Y:S02]  /*d6b0*/  SHFL.IDX P6, R14, R13, R12, R11 ;  /* 0x0000000c0d0e7389 */ /* 0x0022a400000c000b */
[----:B-12-45:R-:W-:Y:S05]  /*d6c0*/  ENDCOLLECTIVE ;  /* 0x000000000000791b */ /* 0x036fea0003800000 */
.L_x_263:
[----:B------:R-:W-:Y:S05]  /*d6d0*/  BSYNC B0 ;  /* 0x0000000000007941 */ /* 0x000fea0003800000 */
.L_x_262:
[----:B------:R-:W-:Y:S02]  /*d6e0*/  HFMA2 R11, -RZ, RZ, 0, 1.847743988037109375e-06 ;  /* 0x0000001fff0b7431 */ /* 0x000fe400000001ff */
[----:B------:R-:W-:Y:S02]  /*d6f0*/  IMAD.MOV.U32 R13, RZ, RZ, R0 ;  /* 0x000000ffff0d7224 */ /* 0x000fe400078e0000 */
[----:B------:R-:W-:Y:S02]  /*d700*/  IMAD.MOV.U32 R15, RZ, RZ, -0x1 ;  /* 0xffffffffff0f7424 */ /* 0x000fe400078e00ff */
[----:B------:R-:W-:-:S07]  /*d710*/  IMAD.MOV.U32 R3, RZ, RZ, R14 ;  /* 0x000000ffff037224 */ /* 0x000fce00078e000e */
[----:B------:R-:W-:Y:S05]  /*d720*/  WARPSYNC.COLLECTIVE R15, `(.L_x_264) ;  /* 0x000000000f087348 */ /* 0x000fea0003c00000 */
[----:B------:R1:W2:Y:S02]  /*d730*/  SHFL.IDX P6, R14, R13, R12, R11 ;  /* 0x0000000c0d0e7389 */ /* 0x0002a400000c000b */
[----:B-12---:R-:W-:Y:S05]  /*d740*/  ENDCOLLECTIVE ;  /* 0x000000000000791b */ /* 0x006fea0003800000 */
.L_x_264:
[----:B------:R-:W-:Y:S02]  /*d750*/  IMAD.MOV.U32 R39, RZ, RZ, R3 ;  /* 0x000000ffff277224 */ /* 0x000fe400078e0003 */
[----:B------:R-:W-:Y:S01]  /*d760*/  IMAD.MOV.U32 R13, RZ, RZ, R4 ;  /* 0x000000ffff0d7224 */ /* 0x000fe200078e0004 */
[----:B------:R-:W-:-:S07]  /*d770*/  MOV R35, R14 ;  /* 0x0000000e00237202 */ /* 0x000fce0000000f00 */
[----:B------:R-:W-:Y:S05]  /*d780*/  WARPSYNC.COLLECTIVE R15, `(.L_x_265) ;  /* 0x000000000f087348 */ /* 0x000fea0003c00000 */
[----:B------:R1:W2:Y:S02]  /*d790*/  SHFL.IDX P6, R14, R13, R12, R11 ;  /* 0x0000000c0d0e7389 */ /* 0x0002a400000c000b */
[----:B-12---:R-:W-:Y:S05]  /*d7a0*/  ENDCOLLECTIVE ;  /* 0x000000000000791b */ /* 0x006fea0003800000 */
.L_x_265:
[----:B------:R-:W-:Y:S01]  /*d7b0*/  IMAD.MOV.U32 R13, RZ, RZ, R7 ;  /* 0x000000ffff0d7224 */ /* 0x000fe200078e0007 */
[----:B------:R-:W-:-:S07]  /*d7c0*/  MOV R4, R14 ;  /* 0x0000000e00047202 */ /* 0x000fce0000000f00 */
[----:B------:R-:W-:Y:S05]  /*d7d0*/  WARPSYNC.COLLECTIVE R15, `(.L_x_266) ;  /* 0x000000000f087348 */ /* 0x000fea0003c00000 */
[----:B------:R1:W2:Y:S02]  /*d7e0*/  SHFL.IDX P6, R14, R13, R12, R11 ;  /* 0x0000000c0d0e7389 */ /* 0x0002a400000c000b */
[----:B-12---:R-:W-:Y:S05]  /*d7f0*/  ENDCOLLECTIVE ;  /* 0x000000000000791b */ /* 0x006fea0003800000 */
.L_x_266:
[----:B------:R-:W-:Y:S01]  /*d800*/  MOV R38, R4 ;  /* 0x0000000400267202 */ /* 0x000fe20000000f00 */
[----:B------:R-:W-:Y:S01]  /*d810*/  IMAD.MOV.U32 R13, RZ, RZ, R6 ;  /* 0x000000ffff0d7224 */ /* 0x000fe200078e0006 */
[----:B------:R-:W-:-:S07]  /*d820*/  MOV R0, R14 ;  /* 0x0000000e00007202 */ /* 0x000fce0000000f00 */
[----:B------:R-:W-:Y:S05]  /*d830*/  WARPSYNC.COLLECTIVE R15, `(.L_x_267) ;  /* 0x000000000f087348 */ /* 0x000fea0003c00000 */
[----:B------:R1:W2:Y:S02]  /*d840*/  SHFL.IDX P6, R14, R13, R12, R11 ;  /* 0x0000000c0d0e7389 */ /* 0x0002a400000c000b */
[----:B-12---:R-:W-:Y:S05]  /*d850*/  ENDCOLLECTIVE ;  /* 0x000000000000791b */ /* 0x006fea0003800000 */
.L_x_267:
[----:B------:R-:W-:-:S05]  /*d860*/  IMAD.MOV.U32 R7, RZ, RZ, R0 ;  /* 0x000000ffff077224 */ /* 0x000fca00078e0000 */
[----:B------:R-:W-:Y:S01]  /*d870*/  MOV R23, R7 ;  /* 0x0000000700177202 */ /* 0x000fe20000000f00 */
[----:B------:R-:W-:Y:S01]  /*d880*/  IMAD.MOV.U32 R13, RZ, RZ, R37 ;  /* 0x000000ffff0d7224 */ /* 0x000fe200078e0025 */
[----:B------:R-:W-:-:S07]  /*d890*/  MOV R6, R14 ;  /* 0x0000000e00067202 */ /* 0x000fce0000000f00 */
[----:B------:R-:W-:Y:S05]  /*d8a0*/  WARPSYNC.COLLECTIVE R15, `(.L_x_268) ;  /* 0x000000000f087348 */ /* 0x000fea0003c00000 */
[----:B------:R1:W2:Y:S02]  /*d8b0*/  SHFL.IDX P6, R14, R13, R12, R11 ;  /* 0x0000000c0d0e7389 */ /* 0x0002a400000c000b */
[----:B-12---:R-:W-:Y:S05]  /*d8c0*/  ENDCOLLECTIVE ;  /* 0x000000000000791b */ /* 0x006fea0003800000 */
.L_x_268:
[----:B------:R-:W-:Y:S01]  /*d8d0*/  MOV R22, R6 ;  /* 0x0000000600167202 */ /* 0x000fe20000000f00 */
[----:B------:R-:W-:Y:S01]  /*d8e0*/  IMAD.MOV.U32 R13, RZ, RZ, R36 ;  /* 0x000000ffff0d7224 */ /* 0x000fe200078e0024 */
[----:B------:R-:W-:-:S07]  /*d8f0*/  MOV R37, R14 ;  /* 0x0000000e00257202 */ /* 0x000fce0000000f00 */
[----:B------:R-:W-:Y:S05]  /*d900*/  WARPSYNC.COLLECTIVE R15, `(.L_x_269) ;  /* 0x000000000f087348 */ /* 0x000fea0003c00000 */
[----:B------:R1:W2:Y:S02]  /*d910*/  SHFL.IDX P6, R14, R13, R12, R11 ;  /* 0x0000000c0d0e7389 */ /* 0x0002a400000c000b */
[----:B-12---:R-:W-:Y:S05]  /*d920*/  ENDCOLLECTIVE ;  /* 0x000000000000791b */ /* 0x006fea0003800000 */
.L_x_269:
[----:B------:R-:W-:Y:S01]  /*d930*/  MOV R36, R14 ;  /* 0x0000000e00247202 */ /* 0x000fe20000000f00 */
[----:B------:R-:W-:Y:S06]  /*d940*/  BRA `(.L_x_270) ;  /* 0xffffff4c00147947 */ /* 0x000fec000383ffff */
.L_x_38:
[----:B-1----:R1:W4:Y:S02]  /*d950*/  SYNCS.PHASECHK.TRANS64.TRYWAIT P0, [R0+URZ+0x38], R10 ;  /* 0x0000380a000075a7 */ /* 0x00232400080011ff */
[----:B----4-:R-:W-:Y:S05]  /*d960*/  @!P0 NANOSLEEP.SYNCS 0x989680 ;  /* 0x009896800000895d */ /* 0x010fea0003900000 */
[----:B------:R-:W4:Y:S02]  /*d970*/  @!P0 SYNCS.PHASECHK.TRANS64 P0, [R0+URZ+0x38], R10 ;  /* 0x0000380a000085a7 */ /* 0x000f2400080010ff */
[----:B----4-:R-:W-:Y:S05]  /*d980*/  @!P0 BRA `(.L_x_38) ;  /* 0xfffffffc00f08947 */ /* 0x010fea000383ffff */
[----:B------:R-:W-:Y:S05]  /*d990*/  BRA `(.L_x_37) ;  /* 0xffffff5400a47947 */ /* 0x000fea000383ffff */
.L_x_41:
[----:B------:R-:W-:Y:S01]  /*d9a0*/  MOV R15, 0xffffffff ;  /* 0xffffffff000f7802 */ /* 0x000fe20000000f00 */
[----:B------:R-:W-:Y:S06]  /*d9b0*/  BSSY B0, `(.L_x_271) ;  /* 0x0000005000007945 */ /* 0x000fec0003800000 */
[----:B-123-5:R-:W-:Y:S05]  /*d9c0*/  WARPSYNC.COLLECTIVE R15, `(.L_x_272) ;  /* 0x000000000f0c7348 */ /* 0x02efea0003c00000 */
[----:B------:R-:W-:Y:S02]  /*d9d0*/  ELECT P6, UR79, PT ;  /* 0x00000000004f782f */ /* 0x000fe400038c0000 */
[----:B------:R-:W-:Y:S01]  /*d9e0*/  MOV R14, UR79 ;  /* 0x0000004f000e7c02 */ /* 0x000fe20008000f00 */
[----:B-123-5:R-:W-:Y:S10]  /*d9f0*/  ENDCOLLECTIVE ;  /* 0x000000000000791b */ /* 0x02eff40003800000 */
.L_x_272:
[----:B------:R-:W-:Y:S05]  /*da00*/  BSYNC B0 ;  /* 0x0000000000007941 */ /* 0x000fea0003800000 */
.L_x_271:
[----:B------:R-:W-:Y:S05]  /*da10*/  BRA `(.L_x_273) ;  /* 0xffffff5400d47947 */ /* 0x000fea000383ffff */
.L_x_43:
[----:B------:R-:W-:Y:S01]  /*da20*/  BSSY B0, `(.L_x_274) ;  /* 0x0000005000007945 */ /* 0x000fe20003800000 */
[----:B------:R-:W-:-:S07]  /*da30*/  MOV R15, 0xffffffff ;  /* 0xffffffff000f7802 */ /* 0x000fce0000000f00 */
[----:B---3-5:R-:W-:Y:S05]  /*da40*/  WARPSYNC.COLLECTIVE R15, `(.L_x_275) ;  /* 0x000000000f087348 */ /* 0x028fea0003c00000 */
[----:B------:R-:W-:Y:S01]  /*da50*/  NOP ;  /* 0x0000000000007918 */ /* 0x000fe20000000000 */
[----:B---3-5:R-:W-:Y:S05]  /*da60*/  ENDCOLLECTIVE ;  /* 0x000000000000791b */ /* 0x028fea0003800000 */
.L_x_275:
[----:B------:R-:W-:Y:S05]  /*da70*/  BSYNC B0 ;  /* 0x0000000000007941 */ /* 0x000fea0003800000 */
.L_x_274:
[----:B------:R-:W-:Y:S05]  /*da80*/  BRA `(.L_x_276) ;  /* 0xffffff5800d87947 */ /* 0x000fea000383ffff */
.L_x_46:
[----:B-1----:R1:W2:Y:S02]  /*da90*/  SYNCS.PHASECHK.TRANS64.TRYWAIT P1, [R0+URZ+0x110], R4 ;  /* 0x00011004000075a7 */ /* 0x0022a400080211ff */
[----:B--2---:R-:W-:Y:S05]  /*daa0*/  @!P1 NANOSLEEP.SYNCS 0x989680 ;  /* 0x009896800000995d */ /* 0x004fea0003900000 */
[----:B------:R-:W2:Y:S02]  /*dab0*/  @!P1 SYNCS.PHASECHK.TRANS64 P1, [R0+URZ+0x110], R4 ;  /* 0x00011004000095a7 */ /* 0x000ea400080210ff */
[----:B--2---:R-:W-:Y:S05]  /*dac0*/  @!P1 BRA `(.L_x_46) ;  /* 0xfffffffc00f09947 */ /* 0x004fea000383ffff */
[----:B------:R-:W-:Y:S05]  /*dad0*/  BRA `(.L_x_277) ;  /* 0xffffff5800e47947 */ /* 0x000fea000383ffff */
.L_x_50:
[----:B-1----:R1:W2:Y:S02]  /*dae0*/  SYNCS.PHASECHK.TRANS64.TRYWAIT P0, [R2+URZ], R0 ;  /* 0x00000000020075a7 */ /* 0x0022a400080011ff */
[----:B--2---:R-:W-:Y:S05]  /*daf0*/  @!P0 NANOSLEEP.SYNCS 0x989680 ;  /* 0x009896800000895d */ /* 0x004fea0003900000 */
[----:B------:R-:W2:Y:S02]  /*db00*/  @!P0 SYNCS.PHASECHK.TRANS64 P0, [R2+URZ], R0 ;  /* 0x00000000020085a7 */ /* 0x000ea400080010ff */
[----:B--2---:R-:W-:Y:S05]  /*db10*/  @!P0 BRA `(.L_x_50) ;  /* 0xfffffffc00f08947 */ /* 0x004fea000383ffff */
[----:B------:R-:W-:Y:S05]  /*db20*/  BRA `(.L_x_278) ;  /* 0xffffff5c00587947 */ /* 0x000fea000383ffff */
.L_x_52:
[----:B-1----:R1:W2:Y:S02]  /*db30*/  SYNCS.PHASECHK.TRANS64.TRYWAIT P0, [R5+URZ], R6 ;  /* 0x00000006050075a7 */ /* 0x0022a400080011ff */
[----:B--2---:R-:W-:Y:S05]  /*db40*/  @!P0 NANOSLEEP.SYNCS 0x989680 ;  /* 0x009896800000895d */ /* 0x004fea0003900000 */
[----:B------:R-:W2:Y:S02]  /*db50*/  @!P0 SYNCS.PHASECHK.TRANS64 P0, [R5+URZ], R6 ;  /* 0x00000006050085a7 */ /* 0x000ea400080010ff */
[----:B--2---:R-:W-:Y:S05]  /*db60*/  @!P0 BRA `(.L_x_52) ;  /* 0xfffffffc00f08947 */ /* 0x004fea000383ffff */
[----:B------:R-:W-:Y:S05]  /*db70*/  BRA `(.L_x_279) ;  /* 0xffffff5c00707947 */ /* 0x000fea000383ffff */
.L_x_54:
[----:B-1----:R1:W2:Y:S02]  /*db80*/  SYNCS.PHASECHK.TRANS64.TRYWAIT P0, [R2+URZ], R4 ;  /* 0x00000004020075a7 */ /* 0x0022a400080011ff */
[----:B--2---:R-:W-:Y:S05]  /*db90*/  @!P0 NANOSLEEP.SYNCS 0x989680 ;  /* 0x009896800000895d */ /* 0x004fea0003900000 */
[----:B------:R-:W2:Y:S02]  /*dba0*/  @!P0 SYNCS.PHASECHK.TRANS64 P0, [R2+URZ], R4 ;  /* 0x00000004020085a7 */ /* 0x000ea400080010ff */
[----:B--2---:R-:W-:Y:S05]  /*dbb0*/  @!P0 BRA `(.L_x_54) ;  /* 0xfffffffc00f08947 */ /* 0x004fea000383ffff */
[----:B------:R-:W-:Y:S05]  /*dbc0*/  BRA `(.L_x_280) ;  /* 0xffffff5c00887947 */ /* 0x000fea000383ffff */
.L_x_56:
[----:B-1----:R1:W2:Y:S02]  /*dbd0*/  SYNCS.PHASECHK.TRANS64.TRYWAIT P0, [R5+URZ], R6 ;  /* 0x00000006050075a7 */ /* 0x0022a400080011ff */
[----:B--2---:R-:W-:Y:S05]  /*dbe0*/  @!P0 NANOSLEEP.SYNCS 0x989680 ;  /* 0x009896800000895d */ /* 0x004fea0003900000 */
[----:B------:R-:W2:Y:S02]  /*dbf0*/  @!P0 SYNCS.PHASECHK.TRANS64 P0, [R5+URZ], R6 ;  /* 0x00000006050085a7 */ /* 0x000ea400080010ff */
[----:B--2---:R-:W-:Y:S05]  /*dc00*/  @!P0 BRA `(.L_x_56) ;  /* 0xfffffffc00f08947 */ /* 0x004fea000383ffff */
[----:B------:R-:W-:Y:S05]  /*dc10*/  BRA `(.L_x_281) ;  /* 0xffffff5c00a07947 */ /* 0x000fea000383ffff */
.L_x_58:
[----:B-1----:R1:W2:Y:S02]  /*dc20*/  SYNCS.PHASECHK.TRANS64.TRYWAIT P0, [R2+URZ], R4 ;  /* 0x00000004020075a7 */ /* 0x0022a400080011ff */
[----:B--2---:R-:W-:Y:S05]  /*dc30*/  @!P0 NANOSLEEP.SYNCS 0x989680 ;  /* 0x009896800000895d */ /* 0x004fea0003900000 */
[----:B------:R-:W2:Y:S02]  /*dc40*/  @!P0 SYNCS.PHASECHK.TRANS64 P0, [R2+URZ], R4 ;  /* 0x00000004020085a7 */ /* 0x000ea400080010ff */
[----:B--2---:R-:W-:Y:S05]  /*dc50*/  @!P0 BRA `(.L_x_58) ;  /* 0xfffffffc00f08947 */ /* 0x004fea000383ffff */
[----:B------:R-:W-:Y:S05]  /*dc60*/  BRA `(.L_x_282) ;  /* 0xffffff5c00b87947 */ /* 0x000fea000383ffff */
.L_x_60:
[----:B-1----:R1:W2:Y:S02]  /*dc70*/  SYNCS.PHASECHK.TRANS64.TRYWAIT P0, [R5+URZ], R6 ;  /* 0x00000006050075a7 */ /* 0x0022a400080011ff */
[----:B--2---:R-:W-:Y:S05]  /*dc80*/  @!P0 NANOSLEEP.SYNCS 0x989680 ;  /* 0x009896800000895d */ /* 0x004fea0003900000 */
[----:B------:R-:W2:Y:S02]  /*dc90*/  @!P0 SYNCS.PHASECHK.TRANS64 P0, [R5+URZ], R6 ;  /* 0x00000006050085a7 */ /* 0x000ea400080010ff */
[----:B--2---:R-:W-:Y:S05]  /*dca0*/  @!P0 BRA `(.L_x_60) ;  /* 0xfffffffc00f08947 */ /* 0x004fea000383ffff */
[----:B------:R-:W-:Y:S05]  /*dcb0*/  BRA `(.L_x_283) ;  /* 0xffffff5c00c87947 */ /* 0x000fea000383ffff */
.L_x_69:
[----:B-1----:R1:W2:Y:S02]  /*dcc0*/  SYNCS.PHASECHK.TRANS64.TRYWAIT P1, [R39+URZ+0xa8], R0 ;  /* 0x0000a800270075a7 */ /* 0x0022a400080211ff */
[----:B--2---:R-:W-:Y:S05]  /*dcd0*/  @!P1 NANOSLEEP.SYNCS 0x989680 ;  /* 0x009896800000995d */ /* 0x004fea0003900000 */
[----:B------:R-:W2:Y:S02]  /*dce0*/  @!P1 SYNCS.PHASECHK.TRANS64 P1, [R39+URZ+0xa8], R0 ;  /* 0x0000a800270095a7 */ /* 0x000ea400080210ff */
[----:B--2---:R-:W-:Y:S05]  /*dcf0*/  @!P1 BRA `(.L_x_69) ;  /* 0xfffffffc00f09947 */ /* 0x004fea000383ffff */
[----:B------:R-:W-:Y:S05]  /*dd00*/  BRA `(.L_x_284) ;  /* 0xffffff6400f07947 */ /* 0x000fea000383ffff */
.L_x_83:
[----:B-1----:R1:W3:Y:S02]  /*dd10*/  SYNCS.PHASECHK.TRANS64.TRYWAIT P2, [R35+URZ+0xa8], R3 ;  /* 0x0000a803230075a7 */ /* 0x0022e400080411ff */
[----:B---3--:R-:W-:Y:S05]  /*dd20*/  @!P2 NANOSLEEP.SYNCS 0x989680 ;  /* 0x009896800000a95d */ /* 0x008fea0003900000 */
[----:B------:R-:W3:Y:S02]  /*dd30*/  @!P2 SYNCS.PHASECHK.TRANS64 P2, [R35+URZ+0xa8], R3 ;  /* 0x0000a8032300a5a7 */ /* 0x000ee400080410ff */
[----:B---3--:R-:W-:Y:S05]  /*dd40*/  @!P2 BRA `(.L_x_83) ;  /* 0xfffffffc00f0a947 */ /* 0x008fea000383ffff */
[----:B------:R-:W-:Y:S05]  /*dd50*/  BRA `(.L_x_285) ;  /* 0xffffff7000bc7947 */ /* 0x000fea000383ffff */
.L_x_93:
[----:B------:R-:W-:Y:S01]  /*dd60*/  BSSY B0, `(.L_x_286) ;  /* 0x0000005000007945 */ /* 0x000fe20003800000 */
[----:B------:R-:W-:-:S07]  /*dd70*/  MOV R15, 0xffffffff ;  /* 0xffffffff000f7802 */ /* 0x000fce0000000f00 */
[----:B-123-5:R-:W-:Y:S05]  /*dd80*/  WARPSYNC.COLLECTIVE R15, `(.L_x_287) ;  /* 0x000000000f087348 */ /* 0x02efea0003c00000 */
[----:B------:R-:W-:Y:S01]  /*dd90*/  NOP ;  /* 0x0000000000007918 */ /* 0x000fe20000000000 */
[----:B-123-5:R-:W-:Y:S05]  /*dda0*/  ENDCOLLECTIVE ;  /* 0x000000000000791b */ /* 0x02efea0003800000 */
.L_x_287:
[----:B------:R-:W-:Y:S05]  /*ddb0*/  BSYNC B0 ;  /* 0x0000000000007941 */ /* 0x000fea0003800000 */
.L_x_286:
[----:B------:R-:W-:Y:S05]  /*ddc0*/  BRA `(.L_x_288) ;  /* 0xffffff7c00307947 */ /* 0x000fea000383ffff */
.L_x_96:
[----:B----4-:R4:W1:Y:S02]  /*ddd0*/  SYNCS.PHASECHK.TRANS64.TRYWAIT P1, [R0+URZ+0x110], R3 ;  /* 0x00011003000075a7 */ /* 0x01086400080211ff */
[----:B-1----:R-:W-:Y:S05]  /*dde0*/  @!P1 NANOSLEEP.SYNCS 0x989680 ;  /* 0x009896800000995d */ /* 0x002fea0003900000 */
[----:B------:R-:W1:Y:S02]  /*ddf0*/  @!P1 SYNCS.PHASECHK.TRANS64 P1, [R0+URZ+0x110], R3 ;  /* 0x00011003000095a7 */ /* 0x000e6400080210ff */
[----:B-1----:R-:W-:Y:S05]  /*de00*/  @!P1 BRA `(.L_x_96) ;  /* 0xfffffffc00f09947 */ /* 0x002fea000383ffff */
[----:B------:R-:W-:Y:S05]  /*de10*/  BRA `(.L_x_289) ;  /* 0xffffff7c003c7947 */ /* 0x000fea000383ffff */
.L_x_100:
[----:B-1----:R1:W2:Y:S02]  /*de20*/  SYNCS.PHASECHK.TRANS64.TRYWAIT P0, [R2+URZ], R0 ;  /* 0x00000000020075a7 */ /* 0x0022a400080011ff */
[----:B--2---:R-:W-:Y:S05]  /*de30*/  @!P0 NANOSLEEP.SYNCS 0x989680 ;  /* 0x009896800000895d */ /* 0x004fea0003900000 */
[----:B------:R-:W2:Y:S02]  /*de40*/  @!P0 SYNCS.PHASECHK.TRANS64 P0, [R2+URZ], R0 ;  /* 0x00000000020085a7 */ /* 0x000ea400080010ff */
[----:B--2---:R-:W-:Y:S05]  /*de50*/  @!P0 BRA `(.L_x_100) ;  /* 0xfffffffc00f08947 */ /* 0x004fea000383ffff */
[----:B------:R-:W-:Y:S05]  /*de60*/  BRA `(.L_x_290) ;  /* 0xffffff7c00b87947 */ /* 0x000fea000383ffff */
.L_x_102:
[----:B-1----:R1:W2:Y:S02]  /*de70*/  SYNCS.PHASECHK.TRANS64.TRYWAIT P0, [R5+URZ], R6 ;  /* 0x00000006050075a7 */ /* 0x0022a400080011ff */
[----:B--2---:R-:W-:Y:S05]  /*de80*/  @!P0 NANOSLEEP.SYNCS 0x989680 ;  /* 0x009896800000895d */ /* 0x004fea0003900000 */
[----:B------:R-:W2:Y:S02]  /*de90*/  @!P0 SYNCS.PHASECHK.TRANS64 P0, [R5+URZ], R6 ;  /* 0x00000006050085a7 */ /* 0x000ea400080010ff */
[----:B--2---:R-:W-:Y:S05]  /*dea0*/  @!P0 BRA `(.L_x_102) ;  /* 0xfffffffc00f08947 */ /* 0x004fea000383ffff */
[----:B------:R-:W-:Y:S05]  /*deb0*/  BRA `(.L_x_291) ;  /* 0xffffff7c00d07947 */ /* 0x000fea000383ffff */
.L_x_104:
[----:B-1----:R1:W2:Y:S02]  /*dec0*/  SYNCS.PHASECHK.TRANS64.TRYWAIT P0, [R2+URZ], R4 ;  /* 0x00000004020075a7 */ /* 0x0022a400080011ff */
[----:B--2---:R-:W-:Y:S05]  /*ded0*/  @!P0 NANOSLEEP.SYNCS 0x989680 ;  /* 0x009896800000895d */ /* 0x004fea0003900000 */
[----:B------:R-:W2:Y:S02]  /*dee0*/  @!P0 SYNCS.PHASECHK.TRANS64 P0, [R2+URZ], R4 ;  /* 0x00000004020085a7 */ /* 0x000ea400080010ff */
[----:B--2---:R-:W-:Y:S05]  /*def0*/  @!P0 BRA `(.L_x_104) ;  /* 0xfffffffc00f08947 */ /* 0x004fea000383ffff */
[----:B------:R-:W-:Y:S05]  /*df00*/  BRA `(.L_x_292) ;  /* 0xffffff7c00e87947 */ /* 0x000fea000383ffff */
.L_x_106:
[----:B-1----:R1:W2:Y:S02]  /*df10*/  SYNCS.PHASECHK.TRANS64.TRYWAIT P0, [R5+URZ], R6 ;  /* 0x00000006050075a7 */ /* 0x0022a400080011ff */
[----:B--2---:R-:W-:Y:S05]  /*df20*/  @!P0 NANOSLEEP.SYNCS 0x989680 ;  /* 0x009896800000895d */ /* 0x004fea0003900000 */
[----:B------:R-:W2:Y:S02]  /*df30*/  @!P0 SYNCS.PHASECHK.TRANS64 P0, [R5+URZ], R6 ;  /* 0x00000006050085a7 */ /* 0x000ea400080010ff */
[----:B--2---:R-:W-:Y:S05]  /*df40*/  @!P0 BRA `(.L_x_106) ;  /* 0xfffffffc00f08947 */ /* 0x004fea000383ffff */
[----:B------:R-:W-:Y:S05]  /*df50*/  BRA `(.L_x_293) ;  /* 0xffffff8000007947 */ /* 0x000fea000383ffff */
.L_x_108:
[----:B-1----:R1:W2:Y:S02]  /*df60*/  SYNCS.PHASECHK.TRANS64.TRYWAIT P0, [R2+URZ], R4 ;  /* 0x00000004020075a7 */ /* 0x0022a400080011ff */
[----:B--2---:R-:W-:Y:S05]  /*df70*/  @!P0 NANOSLEEP.SYNCS 0x989680 ;  /* 0x009896800000895d */ /* 0x004fea0003900000 */
[----:B------:R-:W2:Y:S02]  /*df80*/  @!P0 SYNCS.PHASECHK.TRANS64 P0, [R2+URZ], R4 ;  /* 0x00000004020085a7 */ /* 0x000ea400080010ff */
[----:B--2---:R-:W-:Y:S05]  /*df90*/  @!P0 BRA `(.L_x_108) ;  /* 0xfffffffc00f08947 */ /* 0x004fea000383ffff */
[----:B------:R-:W-:Y:S05]  /*dfa0*/  BRA `(.L_x_294) ;  /* 0xffffff8000187947 */ /* 0x000fea000383ffff */
.L_x_110:
[----:B-1----:R1:W2:Y:S02]  /*dfb0*/  SYNCS.PHASECHK.TRANS64.TRYWAIT P0, [R5+URZ], R6 ;  /* 0x00000006050075a7 */ /* 0x0022a400080011ff */
[----:B--2---:R-:W-:Y:S05]  /*dfc0*/  @!P0 NANOSLEEP.SYNCS 0x989680 ;  /* 0x009896800000895d */ /* 0x004fea0003900000 */
[----:B------:R-:W2:Y:S02]  /*dfd0*/  @!P0 SYNCS.PHASECHK.TRANS64 P0, [R5+URZ], R6 ;  /* 0x00000006050085a7 */ /* 0x000ea400080010ff */
[----:B--2---:R-:W-:Y:S05]  /*dfe0*/  @!P0 BRA `(.L_x_110) ;  /* 0xfffffffc00f08947 */ /* 0x004fea000383ffff */
[----:B------:R-:W-:Y:S05]  /*dff0*/  BRA `(.L_x_295) ;  /* 0xffffff8000287947 */ /* 0x000fea000383ffff */
.L_x_123:
        /* <DEDUP_REMOVED lines=8> */
.L_x_297:
[----:B------:R-:W-:Y:S05]  /*e080*/  BSYNC B0 ;  /* 0x0000000000007941 */ /* 0x000fea0003800000 */
.L_x_296:
        /* <DEDUP_REMOVED lines=8> */
.L_x_298:
        /* <DEDUP_REMOVED lines=10> */
.L_x_299:
[----:B------:R-:W-:Y:S01]  /*e1b0*/  IMAD.MOV.U32 R13, RZ, RZ, R3 ;  /* 0x000000ffff0d7224 */ /* 0x000fe200078e0003 */
[----:B------:R-:W-:-:S07]  /*e1c0*/  MOV R4, R14 ;  /* 0x0000000e00047202 */ /* 0x000fce0000000f00 */
[----:B------:R-:W-:Y:S05]  /*e1d0*/  WARPSYNC.COLLECTIVE R15, `(.L_x_300) ;  /* 0x000000000f087348 */ /* 0x000fea0003c00000 */
[----:B------:R1:W2:Y:S02]  /*e1e0*/  SHFL.UP P6, R14, R13, R12, R11 ;  /* 0x0400000c0d0e7389 */ /* 0x0002a400000c000b */
[----:B-12---:R-:W-:Y:S05]  /*e1f0*/  ENDCOLLECTIVE ;  /* 0x000000000000791b */ /* 0x006fea0003800000 */
.L_x_300:
        /* <DEDUP_REMOVED lines=10> */
.L_x_301:
[----:B------:R-:W-:Y:S02]  /*e2a0*/  IMAD.MOV.U32 R13, RZ, RZ, R3 ;  /* 0x000000ffff0d7224 */ /* 0x000fe400078e0003 */
[----:B------:R-:W-:-:S07]  /*e2b0*/  IMAD.MOV.U32 R4, RZ, RZ, R14 ;  /* 0x000000ffff047224 */ /* 0x000fce00078e000e */
[----:B------:R-:W-:Y:S05]  /*e2c0*/  WARPSYNC.COLLECTIVE R15, `(.L_x_302) ;  /* 0x000000000f087348 */ /* 0x000fea0003c00000 */
[----:B------:R1:W2:Y:S02]  /*e2d0*/  SHFL.UP P6, R14, R13, R12, R11 ;  /* 0x0400000c0d0e7389 */ /* 0x0002a400000c000b */
[----:B-12---:R-:W-:Y:S05]  /*e2e0*/  ENDCOLLECTIVE ;  /* 0x000000000000791b */ /* 0x006fea0003800000 */
.L_x_302:
        /* <DEDUP_REMOVED lines=10> */
.L_x_303:
[----:B------:R-:W-:Y:S01]  /*e390*/  IMAD.MOV.U32 R13, RZ, RZ, R3 ;  /* 0x000000ffff0d7224 */ /* 0x000fe200078e0003 */
[----:B------:R-:W-:-:S07]  /*e3a0*/  MOV R4, R14 ;  /* 0x0000000e00047202 */ /* 0x000fce0000000f00 */
[----:B------:R-:W-:Y:S05]  /*e3b0*/  WARPSYNC.COLLECTIVE R15, `(.L_x_304) ;  /* 0x000000000f087348 */ /* 0x000fea0003c00000 */
[----:B------:R1:W2:Y:S02]  /*e3c0*/  SHFL.UP P6, R14, R13, R12, R11 ;  /* 0x0400000c0d0e7389 */ /* 0x0002a400000c000b */
[----:B-12---:R-:W-:Y:S05]  /*e3d0*/  ENDCOLLECTIVE ;  /* 0x000000000000791b */ /* 0x006fea0003800000 */
.L_x_304:
        /* <DEDUP_REMOVED lines=10> */
.L_x_305:
[----:B------:R-:W-:Y:S02]  /*e480*/  IMAD.MOV.U32 R13, RZ, RZ, R3 ;  /* 0x000000ffff0d7224 */ /* 0x000fe400078e0003 */
[----:B------:R-:W-:-:S07]  /*e490*/  IMAD.MOV.U32 R4, RZ, RZ, R14 ;  /* 0x000000ffff047224 */ /* 0x000fce00078e000e */
[----:B------:R-:W-:Y:S05]  /*e4a0*/  WARPSYNC.COLLECTIVE R15, `(.L_x_306) ;  /* 0x000000000f087348 */ /* 0x000fea0003c00000 */
[----:B------:R1:W2:Y:S02]  /*e4b0*/  SHFL.UP P6, R14, R13, R12, R11 ;  /* 0x0400000c0d0e7389 */ /* 0x0002a400000c000b */
[----:B-12---:R-:W-:Y:S05]  /*e4c0*/  ENDCOLLECTIVE ;  /* 0x000000000000791b */ /* 0x006fea0003800000 */
.L_x_306:
        /* <DEDUP_REMOVED lines=13> */
.L_x_307:
[----:B------:R-:W-:Y:S05]  /*e5a0*/  BRA `(.L_x_308) ;  /* 0xffffff8800647947 */ /* 0x000fea000383ffff */
.L_x_125:
[----:B------:R-:W-:Y:S01]  /*e5b0*/  HFMA2 R12, -RZ, RZ, 0, 1.847743988037109375e-06 ;  /* 0x0000001fff0c7431 */ /* 0x000fe200000001ff */
[----:B------:R-:W-:Y:S01]  /*e5c0*/  BSSY B0, `(.L_x_309) ;  /* 0x0000006000007945 */ /* 0x000fe20003800000 */
[----:B------:R-:W-:Y:S02]  /*e5d0*/  MOV R11, 0x1f ;  /* 0x0000001f000b7802 */ /* 0x000fe40000000f00 */
[----:B------:R-:W-:-:S07]  /*e5e0*/  MOV R15, 0xffffffff ;  /* 0xffffffff000f7802 */ /* 0x000fce0000000f00 */
[----:B----45:R-:W-:Y:S05]  /*e5f0*/  WARPSYNC.COLLECTIVE R15, `(.L_x_310) ;  /* 0x000000000f087348 */ /* 0x030fea0003c00000 */
[----:B------:R1:W2:Y:S02]  /*e600*/  SHFL.IDX P6, R14, R13, R12, R11 ;  /* 0x0000000c0d0e7389 */ /* 0x0002a400000c000b */
[----:B-12-45:R-:W-:Y:S05]  /*e610*/  ENDCOLLECTIVE ;  /* 0x000000000000791b */ /* 0x036fea0003800000 */
.L_x_310:
[----:B------:R-:W-:Y:S05]  /*e620*/  BSYNC B0 ;  /* 0x0000000000007941 */ /* 0x000fea0003800000 */
.L_x_309:
        /* <DEDUP_REMOVED lines=8> */
.L_x_311:
[----:B------:R-:W-:Y:S01]  /*e6b0*/  MOV R3, R14 ;  /* 0x0000000e00037202 */ /* 0x000fe20000000f00 */
[----:B------:R-:W-:Y:S06]  /*e6c0*/  BRA `(.L_x_312) ;  /* 0xffffff8800347947 */ /* 0x000fec000383ffff */
.L_x_127:
[----:B------:R-:W-:Y:S01]  /*e6d0*/  HFMA2 R11, -RZ, RZ, 0, 1.847743988037109375e-06 ;  /* 0x0000001fff0b7431 */ /* 0x000fe200000001ff */
[----:B------:R-:W-:Y:S01]  /*e6e0*/  BSSY B0, `(.L_x_313) ;  /* 0x0000006000007945 */ /* 0x000fe20003800000 */
[----:B------:R-:W-:Y:S02]  /*e6f0*/  MOV R13, R39 ;  /* 0x00000027000d7202 */ /* 0x000fe40000000f00 */
[----:B------:R-:W-:-:S07]  /*e700*/  MOV R15, 0xffffffff ;  /* 0xffffffff000f7802 */ /* 0x000fce0000000f00 */
[----:B-1--45:R-:W-:Y:S05]  /*e710*/  WARPSYNC.COLLECTIVE R15, `(.L_x_314) ;  /* 0x000000000f087348 */ /* 0x032fea0003c00000 */
[----:B-1----:R1:W2:Y:S02]  /*e720*/  SHFL.IDX P6, R14, R13, R12, R11 ;  /* 0x0000000c0d0e7389 */ /* 0x0022a400000c000b */
[----:B-12-45:R-:W-:Y:S05]  /*e730*/  ENDCOLLECTIVE ;  /* 0x000000000000791b */ /* 0x036fea0003800000 */
.L_x_314:
[----:B------:R-:W-:Y:S05]  /*e740*/  BSYNC B0 ;  /* 0x0000000000007941 */ /* 0x000fea0003800000 */
.L_x_313:
[----:B------:R-:W-:Y:S02]  /*e750*/  HFMA2 R11, -RZ, RZ, 0, 1.847743988037109375e-06 ;  /* 0x0000001fff0b7431 */ /* 0x000fe400000001ff */
[----:B------:R-:W-:Y:S02]  /*e760*/  IMAD.MOV.U32 R13, RZ, RZ, R35 ;  /* 0x000000ffff0d7224 */ /* 0x000fe400078e0023 */
[----:B------:R-:W-:Y:S02]  /*e770*/  IMAD.MOV.U32 R15, RZ, RZ, -0x1 ;  /* 0xffffffffff0f7424 */ /* 0x000fe400078e00ff */
[----:B------:R-:W-:-:S07]  /*e780*/  IMAD.MOV.U32 R39, RZ, RZ, R14 ;  /* 0x000000ffff277224 */ /* 0x000fce00078e000e */
[----:B------:R-:W-:Y:S05]  /*e790*/  WARPSYNC.COLLECTIVE R15, `(.L_x_315) ;  /* 0x000000000f087348 */ /* 0x000fea0003c00000 */
[----:B------:R1:W2:Y:S02]  /*e7a0*/  SHFL.IDX P6, R14, R13, R12, R11 ;  /* 0x0000000c0d0e7389 */ /* 0x0002a400000c000b */
[----:B-12---:R-:W-:Y:S05]  /*e7b0*/  ENDCOLLECTIVE ;  /* 0x000000000000791b */ /* 0x006fea0003800000 */
.L_x_315:
[----:B------:R-:W-:Y:S01]  /*e7c0*/  IMAD.MOV.U32 R13, RZ, RZ, R38 ;  /* 0x000000ffff0d7224 */ /* 0x000fe200078e0026 */
[----:B------:R-:W-:-:S07]  /*e7d0*/  MOV R35, R14 ;  /* 0x0000000e00237202 */ /* 0x000fce0000000f00 */
[----:B------:R-:W-:Y:S05]  /*e7e0*/  WARPSYNC.COLLECTIVE R15, `(.L_x_316) ;  /* 0x000000000f087348 */ /* 0x000fea0003c00000 */
[----:B------:R1:W2:Y:S02]  /*e7f0*/  SHFL.IDX P6, R14, R13, R12, R11 ;  /* 0x0000000c0d0e7389 */ /* 0x0002a400000c000b */
[----:B-12---:R-:W-:Y:S05]  /*e800*/  ENDCOLLECTIVE ;  /* 0x000000000000791b */ /* 0x006fea0003800000 */
.L_x_316:
[----:B------:R-:W-:Y:S01]  /*e810*/  IMAD.MOV.U32 R13, RZ, RZ, R7 ;  /* 0x000000ffff0d7224 */ /* 0x000fe200078e0007 */
[----:B------:R-:W-:-:S07]  /*e820*/  MOV R38, R14 ;  /* 0x0000000e00267202 */ /* 0x000fce0000000f00 */
[----:B------:R-:W-:Y:S05]  /*e830*/  WARPSYNC.COLLECTIVE R15, `(.L_x_317) ;  /* 0x000000000f087348 */ /* 0x000fea0003c00000 */
[----:B------:R1:W2:Y:S02]  /*e840*/  SHFL.IDX P6, R14, R13, R12, R11 ;  /* 0x0000000c0d0e7389 */ /* 0x0002a400000c000b */
[----:B-12---:R-:W-:Y:S05]  /*e850*/  ENDCOLLECTIVE ;  /* 0x000000000000791b */ /* 0x006fea0003800000 */
.L_x_317:
[----:B------:R-:W-:Y:S01]  /*e860*/  IMAD.MOV.U32 R13, RZ, RZ, R6 ;  /* 0x000000ffff0d7224 */ /* 0x000fe200078e0006 */
[----:B------:R-:W-:-:S07]  /*e870*/  MOV R0, R14 ;  /* 0x0000000e00007202 */ /* 0x000fce0000000f00 */
[----:B------:R-:W-:Y:S05]  /*e880*/  WARPSYNC.COLLECTIVE R15, `(.L_x_318) ;  /* 0x000000000f087348 */ /* 0x000fea0003c00000 */
[----:B------:R1:W2:Y:S02]  /*e890*/  SHFL.IDX P6, R14, R13, R12, R11 ;  /* 0x0000000c0d0e7389 */ /* 0x0002a400000c000b */
[----:B-12---:R-:W-:Y:S05]  /*e8a0*/  ENDCOLLECTIVE ;  /* 0x000000000000791b */ /* 0x006fea0003800000 */
.L_x_318:
[----:B------:R-:W-:-:S05]  /*e8b0*/  IMAD.MOV.U32 R7, RZ, RZ, R0 ;  /* 0x000000ffff077224 */ /* 0x000fca00078e0000 */
[----:B------:R-:W-:Y:S01]  /*e8c0*/  MOV R23, R7 ;  /* 0x0000000700177202 */ /* 0x000fe20000000f00 */
[----:B------:R-:W-:Y:S01]  /*e8d0*/  IMAD.MOV.U32 R13, RZ, RZ, R37 ;  /* 0x000000ffff0d7224 */ /* 0x000fe200078e0025 */
[----:B------:R-:W-:-:S07]  /*e8e0*/  MOV R6, R14 ;  /* 0x0000000e00067202 */ /* 0x000fce0000000f00 */
[----:B------:R-:W-:Y:S05]  /*e8f0*/  WARPSYNC.COLLECTIVE R15, `(.L_x_319) ;  /* 0x000000000f087348 */ /* 0x000fea0003c00000 */
[----:B------:R1:W2:Y:S02]  /*e900*/  SHFL.IDX P6, R14, R13, R12, R11 ;  /* 0x0000000c0d0e7389 */ /* 0x0002a400000c000b */
[----:B-12---:R-:W-:Y:S05]  /*e910*/  ENDCOLLECTIVE ;  /* 0x000000000000791b */ /* 0x006fea0003800000 */
.L_x_319:
[----:B------:R-:W-:Y:S01]  /*e920*/  MOV R22, R6 ;  /* 0x0000000600167202 */ /* 0x000fe20000000f00 */
[----:B------:R-:W-:Y:S01]  /*e930*/  IMAD.MOV.U32 R13, RZ, RZ, R36 ;  /* 0x000000ffff0d7224 */ /* 0x000fe200078e0024 */
[----:B------:R-:W-:-:S07]  /*e940*/  MOV R37, R14 ;  /* 0x0000000e00257202 */ /* 0x000fce0000000f00 */
[----:B------:R-:W-:Y:S05]  /*e950*/  WARPSYNC.COLLECTIVE R15, `(.L_x_320) ;  /* 0x000000000f087348 */ /* 0x000fea0003c00000 */
[----:B------:R1:W2:Y:S02]  /*e960*/  SHFL.IDX P6, R14, R13, R12, R11 ;  /* 0x0000000c0d0e7389 */ /* 0x0002a400000c000b */
[----:B-12---:R-:W-:Y:S05]  /*e970*/  ENDCOLLECTIVE ;  /* 0x000000000000791b */ /* 0x006fea0003800000 */
.L_x_320:
[----:B------:R-:W-:Y:S01]  /*e980*/  MOV R36, R14 ;  /* 0x0000000e00247202 */ /* 0x000fe20000000f00 */
[----:B------:R-:W-:Y:S06]  /*e990*/  BRA `(.L_x_321) ;  /* 0xffffff8400d47947 */ /* 0x000fec000383ffff */
.L_x_133:
[----:B-1----:R1:W2:Y:S02]  /*e9a0*/  SYNCS.PHASECHK.TRANS64.TRYWAIT P0, [R3+URZ+0x128], R4 ;  /* 0x00012804030075a7 */ /* 0x0022a400080011ff */
[----:B--2---:R-:W-:Y:S05]  /*e9b0*/  @!P0 NANOSLEEP.SYNCS 0x989680 ;  /* 0x009896800000895d */ /* 0x004fea0003900000 */
[----:B------:R-:W2:Y:S02]  /*e9c0*/  @!P0 SYNCS.PHASECHK.TRANS64 P0, [R3+URZ+0x128], R4 ;  /* 0x00012804030085a7 */ /* 0x000ea400080010ff */
[----:B--2---:R-:W-:Y:S05]  /*e9d0*/  @!P0 BRA `(.L_x_133) ;  /* 0xfffffffc00f08947 */ /* 0x004fea000383ffff */
[----:B------:R-:W-:Y:S05]  /*e9e0*/  BRA `(.L_x_322) ;  /* 0xffffff8c005c7947 */ /* 0x000fea000383ffff */
.L_x_134:
[----:B------:R-:W-:Y:S01]  /*e9f0*/  BSSY B0, `(.L_x_323) ;  /* 0x0000006000007945 */ /* 0x000fe20003800000 */
[----:B------:R-:W-:-:S07]  /*ea00*/  MOV R15, 0xffffffff ;  /* 0xffffffff000f7802 */ /* 0x000fce0000000f00 */
[----:B-1-3-5:R-:W-:Y:S05]  /*ea10*/  WARPSYNC.COLLECTIVE R15, `(.L_x_324) ;  /* 0x000000000f0c7348 */ /* 0x02afea0003c00000 */
[----:B------:R-:W-:Y:S02]  /*ea20*/  ELECT P6, UR79, PT ;  /* 0x00000000004f782f */ /* 0x000fe400038c0000 */
[----:B------:R-:W-:Y:S01]  /*ea30*/  MOV R14, UR79 ;  /* 0x0000004f000e7c02 */ /* 0x000fe20008000f00 */
[----:B-1-3-5:R-:W-:Y:S10]  /*ea40*/  ENDCOLLECTIVE ;  /* 0x000000000000791b */ /* 0x02aff40003800000 */
.L_x_324:
[----:B------:R-:W-:Y:S05]  /*ea50*/  BSYNC B0 ;  /* 0x0000000000007941 */ /* 0x000fea0003800000 */
.L_x_323:
[----:B------:R-:W-:Y:S05]  /*ea60*/  BRA `(.L_x_325) ;  /* 0xffffff8c004c7947 */ /* 0x000fea000383ffff */
.L_x_139:
[----:B-1----:R1:W2:Y:S02]  /*ea70*/  SYNCS.PHASECHK.TRANS64.TRYWAIT P0, [R0+URZ], R2 ;  /* 0x00000002000075a7 */ /* 0x0022a400080011ff */
[----:B--2---:R-:W-:Y:S05]  /*ea80*/  @!P0 NANOSLEEP.SYNCS 0x989680 ;  /* 0x009896800000895d */ /* 0x004fea0003900000 */
[----:B------:R-:W2:Y:S02]  /*ea90*/  @!P0 SYNCS.PHASECHK.TRANS64 P0, [R0+URZ], R2 ;  /* 0x00000002000085a7 */ /* 0x000ea400080010ff */
[----:B--2---:R-:W-:Y:S05]  /*eaa0*/  @!P0 BRA `(.L_x_139) ;  /* 0xfffffffc00f08947 */ /* 0x004fea000383ffff */
[----:B------:R-:W-:Y:S05]  /*eab0*/  BRA `(.L_x_326) ;  /* 0xffffff8c00bc7947 */ /* 0x000fea000383ffff */
.L_x_141:
[----:B-1----:R1:W2:Y:S02]  /*eac0*/  SYNCS.PHASECHK.TRANS64.TRYWAIT P0, [R5+URZ], R6 ;  /* 0x00000006050075a7 */ /* 0x0022a400080011ff */
[----:B--2---:R-:W-:Y:S05]  /*ead0*/  @!P0 NANOSLEEP.SYNCS 0x989680 ;  /* 0x009896800000895d */ /* 0x004fea0003900000 */
[----:B------:R-:W2:Y:S02]  /*eae0*/  @!P0 SYNCS.PHASECHK.TRANS64 P0, [R5+URZ], R6 ;  /* 0x00000006050085a7 */ /* 0x000ea400080010ff */
[----:B--2---:R-:W-:Y:S05]  /*eaf0*/  @!P0 BRA `(.L_x_141) ;  /* 0xfffffffc00f08947 */ /* 0x004fea000383ffff */
[----:B------:R-:W-:Y:S05]  /*eb00*/  BRA `(.L_x_327) ;  /* 0xffffff8c00cc7947 */ /* 0x000fea000383ffff */
.L_x_152:
[----:B-1----:R1:W2:Y:S02]  /*eb10*/  SYNCS.PHASECHK.TRANS64.TRYWAIT P1, [R3+URZ+0x110], R4 ;  /* 0x00011004030075a7 */ /* 0x0022a400080211ff */
[----:B--2---:R-:W-:Y:S05]  /*eb20*/  @!P1 NANOSLEEP.SYNCS 0x989680 ;  /* 0x009896800000995d */ /* 0x004fea0003900000 */
[----:B------:R-:W2:Y:S02]  /*eb30*/  @!P1 SYNCS.PHASECHK.TRANS64 P1, [R3+URZ+0x110], R4 ;  /* 0x00011004030095a7 */ /* 0x000ea400080210ff */
[----:B--2---:R-:W-:Y:S05]  /*eb40*/  @!P1 BRA `(.L_x_152) ;  /* 0xfffffffc00f09947 */ /* 0x004fea000383ffff */
[----:B------:R-:W-:Y:S05]  /*eb50*/  BRA `(.L_x_328) ;  /* 0xffffff9400c47947 */ /* 0x000fea000383ffff */
.L_x_156:
[----:B-1----:R1:W2:Y:S02]  /*eb60*/  SYNCS.PHASECHK.TRANS64.TRYWAIT P1, [R32+URZ+0x150], R3 ;  /* 0x00015003200075a7 */ /* 0x0022a400080211ff */
[----:B--2---:R-:W-:Y:S05]  /*eb70*/  @!P1 NANOSLEEP.SYNCS 0x989680 ;  /* 0x009896800000995d */ /* 0x004fea0003900000 */
[----:B------:R-:W2:Y:S02]  /*eb80*/  @!P1 SYNCS.PHASECHK.TRANS64 P1, [R32+URZ+0x150], R3 ;  /* 0x00015003200095a7 */ /* 0x000ea400080210ff */
[----:B--2---:R-:W-:Y:S05]  /*eb90*/  @!P1 BRA `(.L_x_156) ;  /* 0xfffffffc00f09947 */ /* 0x004fea000383ffff */
[----:B------:R-:W-:Y:S05]  /*eba0*/  BRA `(.L_x_329) ;  /* 0xffffff9800247947 */ /* 0x000fea000383ffff */
.L_x_160:
[----:B-1----:R1:W2:Y:S02]  /*ebb0*/  SYNCS.PHASECHK.TRANS64.TRYWAIT P0, [R8+URZ], R4 ;  /* 0x00000004080075a7 */ /* 0x0022a400080011ff */
[----:B--2---:R-:W-:Y:S05]  /*ebc0*/  @!P0 NANOSLEEP.SYNCS 0x989680 ;  /* 0x009896800000895d */ /* 0x004fea0003900000 */
[----:B------:R-:W2:Y:S02]  /*ebd0*/  @!P0 SYNCS.PHASECHK.TRANS64 P0, [R8+URZ], R4 ;  /* 0x00000004080085a7 */ /* 0x000ea400080010ff */
[----:B--2---:R-:W-:Y:S05]  /*ebe0*/  @!P0 BRA `(.L_x_160) ;  /* 0xfffffffc00f08947 */ /* 0x004fea000383ffff */
[----:B------:R-:W-:Y:S05]  /*ebf0*/  BRA `(.L_x_330) ;  /* 0xffffff98009c7947 */ /* 0x000fea000383ffff */
.L_x_162:
[----:B--2---:R2:W3:Y:S02]  /*ec00*/  SYNCS.PHASECHK.TRANS64.TRYWAIT P0, [R6+URZ+0x70], R3 ;  /* 0x00007003060075a7 */ /* 0x0044e400080011ff */
[----:B---3--:R-:W-:Y:S05]  /*ec10*/  @!P0 NANOSLEEP.SYNCS 0x989680 ;  /* 0x009896800000895d */ /* 0x008fea0003900000 */
[----:B------:R-:W3:Y:S02]  /*ec20*/  @!P0 SYNCS.PHASECHK.TRANS64 P0, [R6+URZ+0x70], R3 ;  /* 0x00007003060085a7 */ /* 0x000ee400080010ff */
[----:B---3--:R-:W-:Y:S05]  /*ec30*/  @!P0 BRA `(.L_x_162) ;  /* 0xfffffffc00f08947 */ /* 0x008fea000383ffff */
[----:B------:R-:W-:Y:S05]  /*ec40*/  BRA `(.L_x_331) ;  /* 0xffffff9800987947 */ /* 0x000fea000383ffff */
.L_x_163:
[----:B------:R-:W-:Y:S01]  /*ec50*/  MOV R15, 0xffffffff ;  /* 0xffffffff000f7802 */ /* 0x000fe20000000f00 */
[----:B------:R-:W-:Y:S06]  /*ec60*/  BSSY B0, `(.L_x_332) ;  /* 0x0000005000007945 */ /* 0x000fec0003800000 */
[----:B-12---:R-:W-:Y:S05]  /*ec70*/  WARPSYNC.COLLECTIVE R15, `(.L_x_333) ;  /* 0x000000000f0c7348 */ /* 0x006fea0003c00000 */
[----:B------:R-:W-:Y:S02]  /*ec80*/  ELECT P6, UR79, PT ;  /* 0x00000000004f782f */ /* 0x000fe400038c0000 */
[----:B------:R-:W-:Y:S01]  /*ec90*/  MOV R14, UR79 ;  /* 0x0000004f000e7c02 */ /* 0x000fe20008000f00 */
[----:B-12---:R-:W-:Y:S10]  /*eca0*/  ENDCOLLECTIVE ;  /* 0x000000000000791b */ /* 0x006ff40003800000 */
.L_x_333:
[----:B------:R-:W-:Y:S05]  /*ecb0*/  BSYNC B0 ;  /* 0x0000000000007941 */ /* 0x000fea0003800000 */
.L_x_332:
[----:B------:R-:W-:Y:S01]  /*ecc0*/  PLOP3.LUT P0, PT, P6, PT, PT, 0x80, 0x8 ;  /* 0x000000000008781c */ /* 0x000fe2000370f070 */
[----:B------:R-:W-:Y:S11]  /*ecd0*/  BSSY B0, `(.L_x_334) ;  /* 0x0000033000007945 */ /* 0x000ff60003800000 */
[----:B------:R-:W-:Y:S01]  /*ece0*/  @!UPT UIADD3 URZ, UPT, UPT, URZ, URZ, URZ ;  /* 0x000000fffffff290 */ /* 0x000fe2000fffe0ff */
[----:B------:R-:W-:Y:S01]  /*ecf0*/  @P0 MOV R37, 0x4008 ;  /* 0x0000400800250802 */ /* 0x000fe20000000f00 */
[----:B------:R-:W-:Y:S01]  /*ed00*/  @P0 IMAD R4, R25, 0x80, R19 ;  /* 0x0000008019040824 */ /* 0x000fe200078e0213 */
[----:B------:R-:W-:Y:S01]  /*ed10*/  VOTEU.ANY UP0, P0 ;  /* 0x0000000000ff7886 */ /* 0x000fe20000000100 */
[----:B------:R-:W-:Y:S01]  /*ed20*/  @P0 IMAD.MOV.U32 R15, RZ, RZ, 0x4008 ;  /* 0x00004008ff0f0424 */ /* 0x000fe200078e00ff */
[----:B------:R-:W-:Y:S01]  /*ed30*/  @P0 R2UR.BROADCAST UR5, R37 ;  /* 0x00000000250502ca */ /* 0x000fe200008e0000 */
[----:B------:R-:W-:Y:S02]  /*ed40*/  @P0 IMAD.MOV.U32 R14, RZ, RZ, R4 ;  /* 0x000000ffff0e0224 */ /* 0x000fe400078e0004 */
[----:B------:R-:W-:Y:S01]  /*ed50*/  @P0 VIADD R3, R4, 0x20 ;  /* 0x0000002004030836 */ /* 0x000fe20000000000 */
[C---:B------:R-:W-:Y:S02]  /*ed60*/  @P0 R2UR.BROADCAST UR7, R15.reuse ;  /* 0x000000000f0702ca */ /* 0x040fe400008e0000 */
[----:B------:R-:W-:Y:S01]  /*ed70*/  @P0 R2UR.BROADCAST UR6, R14 ;  /* 0x000000000e0602ca */ /* 0x000fe200008e0000 */
[----:B------:R-:W-:Y:S01]  /*ed80*/  @P0 IMAD.MOV.U32 R36, RZ, RZ, R3 ;  /* 0x000000ffff240224 */ /* 0x000fe200078e0003 */
[----:B------:R-:W-:Y:S01]  /*ed90*/  @P0 R2UR.BROADCAST UR9, R15 ;  /* 0x000000000f0902ca */ /* 0x000fe200008e0000 */
[C---:B------:R-:W-:Y:S01]  /*eda0*/  @P0 VIADD R14, R4.reuse, 0x40 ;  /* 0x00000040040e0836 */ /* 0x040fe20000000000 */
[----:B------:R-:W-:Y:S01]  /*edb0*/  @P0 LEA R3, R25, R22, 0x7 ;  /* 0x0000001619030211 */ /* 0x000fe200078e38ff */
[----:B------:R-:W-:Y:S01]  /*edc0*/  @P0 VIADD R4, R4, 0x60 ;  /* 0x0000006004040836 */ /* 0x000fe20000000000 */
[----:B------:R-:W-:Y:S02]  /*edd0*/  @P0 R2UR.BROADCAST UR4, R36 ;  /* 0x00000000240402ca */ /* 0x000fe400008e0000 */
[----:B------:R-:W-:Y:S01]  /*ede0*/  @P0 R2UR.BROADCAST UR8, R14 ;  /* 0x000000000e0802ca */ /* 0x000fe200008e0000 */
[----:B------:R-:W-:Y:S04]  /*edf0*/  @P0 IMAD.MOV.U32 R14, RZ, RZ, R4 ;  /* 0x000000ffff0e0224 */ /* 0x000fe800078e0004 */
[----:B------:R1:W-:Y:S01]  /*ee00*/  @UP0 UTCCP.T.S.4x32dp128bit tmem[UR50+0x80], gdesc[UR6] ;  /* 0x00008006320009e7 */ /* 0x0003e20009100000 */
[----:B------:R-:W-:Y:S05]  /*ee10*/  VOTEU.ANY UP0, P0 ;  /* 0x0000000000ff7886 */ /* 0x000fea0000000100 */
[----:B------:R2:W-:Y:S01]  /*ee20*/  @UP0 UTCCP.T.S.4x32dp128bit tmem[UR50+0x84], gdesc[UR4] ;  /* 0x00008404320009e7 */ /* 0x0005e20009100000 */
[----:B------:R-:W-:Y:S05]  /*ee30*/  VOTEU.ANY UP0, P0 ;  /* 0x0000000000ff7886 */ /* 0x000fea0000000100 */
[----:B------:R3:W-:Y:S01]  /*ee40*/  @UP0 UTCCP.T.S.4x32dp128bit tmem[UR50+0x88], gdesc[UR8] ;  /* 0x00008808320009e7 */ /* 0x0007e20009100000 */
[----:B------:R-:W-:Y:S01]  /*ee50*/  VOTEU.ANY UP0, P0 ;  /* 0x0000000000ff7886 */ /* 0x000fe20000000100 */
[----:B-1----:R-:W-:Y:S01]  /*ee60*/  @P0 R2UR.BROADCAST UR6, R14 ;  /* 0x000000000e0602ca */ /* 0x002fe200008e0000 */
[----:B------:R-:W-:Y:S05]  /*ee70*/  @P0 IMAD.MOV.U32 R14, RZ, RZ, R3 ;  /* 0x000000ffff0e0224 */ /* 0x000fea00078e0003 */
[----:B--2---:R-:W-:Y:S01]  /*ee80*/  @P0 R2UR.BROADCAST UR4, R14 ;  /* 0x000000000e0402ca */ /* 0x004fe200008e0000 */
[----:B------:R-:W-:Y:S01]  /*ee90*/  @P0 VIADD R14, R3, 0x20 ;  /* 0x00000020030e0836 */ /* 0x000fe20000000000 */
[----:B------:R-:W-:Y:S01]  /*eea0*/  @P0 R2UR.BROADCAST UR5, R15 ;  /* 0x000000000f0502ca */ /* 0x000fe200008e0000 */
[----:B------:R-:W-:Y:S03]  /*eeb0*/  IMAD.MOV.U32 R15, RZ, RZ, -0x1 ;  /* 0xffffffffff0f7424 */ /* 0x000fe600078e00ff */
[----:B---3--:R-:W-:Y:S01]  /*eec0*/  @P0 R2UR.BROADCAST UR8, R14 ;  /* 0x000000000e0802ca */ /* 0x008fe200008e0000 */
[----:B------:R1:W-:Y:S01]  /*eed0*/  @UP0 UTCCP.T.S.4x32dp128bit tmem[UR50+0x8c], gdesc[UR6] ;  /* 0x00008c06320009e7 */ /* 0x0003e20009100000 */
[----:B------:R-:W-:Y:S01]  /*eee0*/  VOTEU.ANY UP0, P0 ;  /* 0x0000000000ff7886 */ /* 0x000fe20000000100 */
[C---:B------:R-:W-:Y:S01]  /*eef0*/  @P0 VIADD R14, R3.reuse, 0x40 ;  /* 0x00000040030e0836 */ /* 0x040fe20000000000 */
[----:B------:R-:W-:Y:S05]  /*ef00*/  @P0 IADD3 R3, PT, PT, R3, 0x60, RZ ;  /* 0x0000006003030810 */ /* 0x000fea0007ffe0ff */
[----:B------:R2:W-:Y:S01]  /*ef10*/  @UP0 UTCCP.T.S.4x32dp128bit tmem[UR50+0x90], gdesc[UR4] ;  /* 0x00009004320009e7 */ /* 0x0005e20009100000 */
[----:B------:R-:W-:Y:S05]  /*ef20*/  VOTEU.ANY UP0, P0 ;  /* 0x0000000000ff7886 */ /* 0x000fea0000000100 */
[----:B------:R3:W-:Y:S01]  /*ef30*/  @UP0 UTCCP.T.S.4x32dp128bit tmem[UR50+0x94], gdesc[UR8] ;  /* 0x00009408320009e7 */ /* 0x0007e20009100000 */
[----:B------:R-:W-:Y:S01]  /*ef40*/  VOTEU.ANY UP0, P0 ;  /* 0x0000000000ff7886 */ /* 0x000fe20000000100 */
[----:B-1----:R-:W-:Y:S01]  /*ef50*/  @P0 R2UR.BROADCAST UR6, R14 ;  /* 0x000000000e0602ca */ /* 0x002fe200008e0000 */
[----:B------:R-:W-:Y:S05]  /*ef60*/  @P0 IMAD.MOV.U32 R14, RZ, RZ, R3 ;  /* 0x000000ffff0e0224 */ /* 0x000fea00078e0003 */
[----:B--2---:R-:W-:Y:S07]  /*ef70*/  @P0 R2UR.BROADCAST UR4, R14 ;  /* 0x000000000e0402ca */ /* 0x004fee00008e0000 */
[----:B------:R3:W-:Y:S01]  /*ef80*/  @UP0 UTCCP.T.S.4x32dp128bit tmem[UR50+0x98], gdesc[UR6] ;  /* 0x00009806320009e7 */ /* 0x0007e20009100000 */
[----:B------:R-:W-:Y:S05]  /*ef90*/  VOTEU.ANY UP0, P0 ;  /* 0x0000000000ff7886 */ /* 0x000fea0000000100 */
[----:B------:R3:W-:Y:S01]  /*efa0*/  @UP0 UTCCP.T.S.4x32dp128bit tmem[UR50+0x9c], gdesc[UR4] ;  /* 0x00009c04320009e7 */ /* 0x0007e20009100000 */
[----:B------:R-:W-:Y:S01]  /*efb0*/  NOP ;  /* 0x0000000000007918 */ /* 0x000fe20000000000 */
[----:B---3--:R-:W-:Y:S05]  /*efc0*/  WARPSYNC.COLLECTIVE R15, `(.L_x_335) ;  /* 0x000000000f0c7348 */ /* 0x008fea0003c00000 */
[----:B------:R-:W-:Y:S02]  /*efd0*/  ELECT P6, UR79, PT ;  /* 0x00000000004f782f */ /* 0x000fe400038c0000 */
[----:B------:R-:W-:Y:S01]  /*efe0*/  MOV R14, UR79 ;  /* 0x0000004f000e7c02 */ /* 0x000fe20008000f00 */
[----:B---3--:R-:W-:Y:S10]  /*eff0*/  ENDCOLLECTIVE ;  /* 0x000000000000791b */ /* 0x008ff40003800000 */
.L_x_335:
[----:B------:R-:W-:Y:S05]  /*f000*/  BSYNC B0 ;  /* 0x0000000000007941 */ /* 0x000fea0003800000 */
.L_x_334:
[----:B------:R-:W-:Y:S01]  /*f010*/  PLOP3.LUT P0, PT, P6, PT, PT, 0x80, 0x8 ;  /* 0x000000000008781c */ /* 0x000fe2000370f070 */
[----:B------:R-:W-:Y:S11]  /*f020*/  IMAD R3, R27, 0x200, R18 ;  /* 0x000002001b037824 */ /* 0x000ff600078e0212 */
[----:B------:R-:W-:Y:S01]  /*f030*/  @!UPT UIADD3 URZ, UPT, UPT, URZ, URZ, URZ ;  /* 0x000000fffffff290 */ /* 0x000fe2000fffe0ff */
[----:B------:R-:W-:Y:S01]  /*f040*/  @P0 R2UR.BROADCAST UR4, R34 ;  /* 0x00000000220402ca */ /* 0x000fe200008e0000 */
[----:B------:R-:W-:Y:S01]  /*f050*/  IMAD R4, R25, 0x400, R17 ;  /* 0x0000040019047824 */ /* 0x000fe200078e0211 */
[----:B------:R-:W-:Y:S01]  /*f060*/  @P0 R2UR.BROADCAST UR45, R33 ;  /* 0x00000000212d02ca */ /* 0x000fe200008e0000 */
[----:B------:R-:W-:Y:S01]  /*f070*/  BSSY B0, `(.L_x_336) ;  /* 0x0000018000007945 */ /* 0x000fe20003800000 */
        /* <DEDUP_REMOVED lines=13> */
[----:B------:R-:W-:Y:S01]  /*f150*/  @P0 R2UR.BROADCAST UR6, R36 ;  /* 0x00000000240602ca */ /* 0x000fe200008e0000 */
[----:B------:R-:W-:Y:S01]  /*f160*/  IMAD.MOV.U32 R15, RZ, RZ, -0x1 ;  /* 0xffffffffff0f7424 */ /* 0x000fe200078e00ff */
[----:B------:R-:W-:Y:S11]  /*f170*/  @P0 R2UR.BROADCAST UR7, R37 ;  /* 0x00000000250702ca */ /* 0x000ff600008e0000 */
[----:B------:R-:W-:Y:S02]  /*f180*/  @!UPT UIADD3 URZ, UPT, UPT, URZ, URZ, URZ ;  /* 0x000000fffffff290 */ /* 0x000fe4000fffe0ff */
[----:B------:R1:W-:Y:S01]  /*f190*/  @UP0 UTCOMMA.4X gdesc[UR6], gdesc[UR8], tmem[UR4], tmem[UR10], idesc[UR11], tmem[UR44], UP1 ;  /* 0x802c0a08060005ea */ /* 0x0003e20008800004 */
[----:B------:R-:W-:Y:S01]  /*f1a0*/  NOP ;  /* 0x0000000000007918 */ /* 0x000fe20000000000 */
[----:B-1----:R-:W-:Y:S05]  /*f1b0*/  WARPSYNC.COLLECTIVE R15, `(.L_x_337) ;  /* 0x000000000f0c7348 */ /* 0x002fea0003c00000 */
[----:B------:R-:W-:Y:S02]  /*f1c0*/  ELECT P6, UR79, PT ;  /* 0x00000000004f782f */ /* 0x000fe400038c0000 */
[----:B------:R-:W-:Y:S01]  /*f1d0*/  MOV R14, UR79 ;  /* 0x0000004f000e7c02 */ /* 0x000fe20008000f00 */
[----:B-1----:R-:W-:Y:S10]  /*f1e0*/  ENDCOLLECTIVE ;  /* 0x000000000000791b */ /* 0x002ff40003800000 */
.L_x_337:
[----:B------:R-:W-:Y:S05]  /*f1f0*/  BSYNC B0 ;  /* 0x0000000000007941 */ /* 0x000fea0003800000 */
.L_x_336:
[----:B------:R-:W-:Y:S01]  /*f200*/  PLOP3.LUT P0, PT, P6, PT, PT, 0x80, 0x8 ;  /* 0x000000000008781c */ /* 0x000fe2000370f070 */
[----:B------:R-:W-:Y:S11]  /*f210*/  BSSY B0, `(.L_x_338) ;  /* 0x000001a000007945 */ /* 0x000ff60003800000 */
[----:B------:R-:W-:Y:S01]  /*f220*/  @!UPT UIADD3 URZ, UPT, UPT, URZ, URZ, URZ ;  /* 0x000000fffffff290 */ /* 0x000fe2000fffe0ff */
[----:B------:R-:W-:Y:S02]  /*f230*/  @P0 R2UR.BROADCAST UR4, R34 ;  /* 0x00000000220402ca */ /* 0x000fe400008e0000 */
[----:B------:R-:W-:Y:S01]  /*f240*/  @P0 R2UR.BROADCAST UR43, R20 ;  /* 0x00000000142b02ca */ /* 0x000fe200008e0000 */
        /* <DEDUP_REMOVED lines=13> */
[----:B------:R-:W-:Y:S01]  /*f320*/  @P0 R2UR.BROADCAST UR7, R15 ;  /* 0x000000000f0702ca */ /* 0x000fe200008e0000 */
[----:B------:R-:W-:Y:S11]  /*f330*/  IMAD.MOV.U32 R15, RZ, RZ, -0x1 ;  /* 0xffffffffff0f7424 */ /* 0x000ff600078e00ff */
[----:B------:R-:W-:Y:S01]  /*f340*/  @!UPT UIADD3 URZ, UPT, UPT, URZ, URZ, URZ ;  /* 0x000000fffffff290 */ /* 0x000fe2000fffe0ff */
[----:B------:R1:W-:Y:S01]  /*f350*/  @UP0 UTCOMMA.4X gdesc[UR6], gdesc[UR8], tmem[UR4], tmem[UR10], idesc[UR11], tmem[UR42], UPT ;  /* 0x802a0a08060005ea */ /* 0x0003e2000b800004 */
[----:B------:R-:W-:Y:S01]  /*f360*/  NOP ;  /* 0x0000000000007918 */ /* 0x000fe20000000000 */
[----:B-1----:R-:W-:Y:S05]  /*f370*/  WARPSYNC.COLLECTIVE R15, `(.L_x_339) ;  /* 0x000000000f0c7348 */ /* 0x002fea0003c00000 */
[----:B------:R-:W-:Y:S02]  /*f380*/  ELECT P6, UR79, PT ;  /* 0x00000000004f782f */ /* 0x000fe400038c0000 */
[----:B------:R-:W-:Y:S01]  /*f390*/  MOV R14, UR79 ;  /* 0x0000004f000e7c02 */ /* 0x000fe20008000f00 */
[----:B-1----:R-:W-:Y:S10]  /*f3a0*/  ENDCOLLECTIVE ;  /* 0x000000000000791b */ /* 0x002ff40003800000 */
.L_x_339:
[----:B------:R-:W-:Y:S05]  /*f3b0*/  BSYNC B0 ;  /* 0x0000000000007941 */ /* 0x000fea0003800000 */
.L_x_338:
        /* <DEDUP_REMOVED lines=27> */
.L_x_341:
[----:B------:R-:W-:Y:S05]  /*f570*/  BSYNC B0 ;  /* 0x0000000000007941 */ /* 0x000fea0003800000 */
.L_x_340:
[----:B------:R-:W-:Y:S01]  /*f580*/  VIADD R3, R3, 0x6 ;  /* 0x0000000603037836 */ /* 0x000fe20000000000 */
[----:B------:R-:W-:Y:S01]  /*f590*/  PLOP3.LUT P0, PT, P6, PT, PT, 0x80, 0x8 ;  /* 0x000000000008781c */ /* 0x000fe2000370f070 */
[----:B------:R-:W-:Y:S11]  /*f5a0*/  VIADD R4, R4, 0x6 ;  /* 0x0000000604047836 */ /* 0x000ff60000000000 */
[----:B------:R-:W-:Y:S01]  /*f5b0*/  @!UPT UIADD3 URZ, UPT, UPT, URZ, URZ, URZ ;  /* 0x000000fffffff290 */ /* 0x000fe2000fffe0ff */
[----:B------:R-:W-:Y:S01]  /*f5c0*/  @P0 R2UR.BROADCAST UR4, R34 ;  /* 0x00000000220402ca */ /* 0x000fe200008e0000 */
[----:B------:R-:W-:Y:S01]  /*f5d0*/  BSSY B0, `(.L_x_342) ;  /* 0x0000017000007945 */ /* 0x000fe20003800000 */
[----:B------:R-:W-:Y:S01]  /*f5e0*/  @P0 R2UR.BROADCAST UR39, R10 ;  /* 0x000000000a2702ca */ /* 0x000fe200008e0000 */
        /* <DEDUP_REMOVED lines=10> */
[----:B------:R-:W-:Y:S01]  /*f690*/  @P0 R2UR.BROADCAST UR7, R39 ;  /* 0x00000000270702ca */ /* 0x000fe200008e0000 */
[----:B------:R-:W-:Y:S01]  /*f6a0*/  IMAD.MOV.U32 R15, RZ, RZ, -0x1 ;  /* 0xffffffffff0f7424 */ /* 0x000fe200078e00ff */
[----:B------:R-:W-:Y:S02]  /*f6b0*/  @P0 R2UR.BROADCAST UR10, R36 ;  /* 0x00000000240a02ca */ /* 0x000fe400008e0000 */
[----:B------:R-:W-:Y:S11]  /*f6c0*/  @P0 R2UR.BROADCAST UR11, R37 ;  /* 0x00000000250b02ca */ /* 0x000ff600008e0000 */
[----:B------:R-:W-:Y:S02]  /*f6d0*/  @!UPT UIADD3 URZ, UPT, UPT, URZ, URZ, URZ ;  /* 0x000000fffffff290 */ /* 0x000fe4000fffe0ff */
[----:B------:R1:W-:Y:S01]  /*f6e0*/  @UP0 UTCOMMA.4X gdesc[UR6], gdesc[UR8], tmem[UR4], tmem[UR10], idesc[UR11], tmem[UR38], UPT ;  /* 0x80260a08060005ea */ /* 0x0003e2000b800004 */
[----:B------:R-:W-:Y:S01]  /*f6f0*/  NOP ;  /* 0x0000000000007918 */ /* 0x000fe20000000000 */
[----:B-1----:R-:W-:Y:S05]  /*f700*/  WARPSYNC.COLLECTIVE R15, `(.L_x_343) ;  /* 0x000000000f0c7348 */ /* 0x002fea0003c00000 */
[----:B------:R-:W-:Y:S02]  /*f710*/  ELECT P6, UR79, PT ;  /* 0x00000000004f782f */ /* 0x000fe400038c0000 */
[----:B------:R-:W-:Y:S01]  /*f720*/  MOV R14, UR79 ;  /* 0x0000004f000e7c02 */ /* 0x000fe20008000f00 */
[----:B-1----:R-:W-:Y:S10]  /*f730*/  ENDCOLLECTIVE ;  /* 0x000000000000791b */ /* 0x002ff40003800000 */
.L_x_343:
[----:B------:R-:W-:Y:S05]  /*f740*/  BSYNC B0 ;  /* 0x0000000000007941 */ /* 0x000fea0003800000 */
.L_x_342:
[----:B------:R-:W-:Y:S01]  /*f750*/  IMAD.MOV.U32 R15, RZ, RZ, -0x1 ;  /* 0xffffffffff0f7424 */ /* 0x000fe200078e00ff */
[----:B------:R-:W-:Y:S01]  /*f760*/  PLOP3.LUT P0, PT, P6, PT, PT, 0x80, 0x8 ;  /* 0x000000000008781c */ /* 0x000fe2000370f070 */
[----:B------:R-:W-:Y:S11]  /*f770*/  BSSY B0, `(.L_x_344) ;  /* 0x000000c000007945 */ /* 0x000ff60003800000 */
[----:B------:R-:W-:Y:S01]  /*f780*/  @!UPT UIADD3 URZ, UPT, UPT, URZ, URZ, URZ ;  /* 0x000000fffffff290 */ /* 0x000fe2000fffe0ff */
[----:B------:R-:W-:Y:S01]  /*f790*/  @P0 VIADD R8, R8, 0x38 ;  /* 0x0000003808080836 */ /* 0x000fe20000000000 */
[----:B------:R-:W-:Y:S04]  /*f7a0*/  VOTEU.ANY UP0, P0 ;  /* 0x0000000000ff7886 */ /* 0x000fe80000000100 */
[----:B------:R-:W-:Y:S11]  /*f7b0*/  @P0 R2UR.BROADCAST UR4, R8 ;  /* 0x00000000080402ca */ /* 0x000ff600008e0000 */
[----:B------:R-:W-:Y:S02]  /*f7c0*/  @!UPT UIADD3 URZ, UPT, UPT, URZ, URZ, URZ ;  /* 0x000000fffffff290 */ /* 0x000fe4000fffe0ff */
[----:B------:R1:W-:Y:S01]  /*f7d0*/  @UP0 UTCBAR [UR4], URZ ;  /* 0x000000ff040003e9 */ /* 0x0003e200080000ff */
[----:B------:R-:W-:Y:S01]  /*f7e0*/  NOP ;  /* 0x0000000000007918 */ /* 0x000fe20000000000 */
[----:B-1----:R-:W-:Y:S05]  /*f7f0*/  WARPSYNC.COLLECTIVE R15, `(.L_x_345) ;  /* 0x000000000f0c7348 */ /* 0x002fea0003c00000 */
[----:B------:R-:W-:Y:S02]  /*f800*/  ELECT P6, UR79, PT ;  /* 0x00000000004f782f */ /* 0x000fe400038c0000 */
[----:B------:R-:W-:Y:S01]  /*f810*/  MOV R14, UR79 ;  /* 0x0000004f000e7c02 */ /* 0x000fe20008000f00 */
[----:B-1----:R-:W-:Y:S10]  /*f820*/  ENDCOLLECTIVE ;  /* 0x000000000000791b */ /* 0x002ff40003800000 */
.L_x_345:
[----:B------:R-:W-:Y:S05]  /*f830*/  BSYNC B0 ;  /* 0x0000000000007941 */ /* 0x000fea0003800000 */
.L_x_344:
[----:B------:R-:W-:Y:S01]  /*f840*/  PLOP3.LUT P0, PT, P6, PT, PT, 0x80, 0x8 ;  /* 0x000000000008781c */ /* 0x000fe2000370f070 */
[----:B------:R-:W-:Y:S01]  /*f850*/  @!UPT UIADD3 URZ, UPT, UPT, URZ, URZ, URZ ;  /* 0x000000fffffff290 */ /* 0x000fe2000fffe0ff */
[----:B------:R-:W-:Y:S11]  /*f860*/  BRA `(.L_x_346) ;  /* 0xffffff9400b47947 */ /* 0x000ff6000383ffff */
.L_x_166:
[----:B------:R-:W-:Y:S01]  /*f870*/  BSSY B0, `(.L_x_347) ;  /* 0x0000006000007945 */ /* 0x000fe20003800000 */
[----:B------:R-:W-:-:S07]  /*f880*/  MOV R15, 0xffffffff ;  /* 0xffffffff000f7802 */ /* 0x000fce0000000f00 */
[----:B-1----:R-:W-:Y:S05]  /*f890*/  WARPSYNC.COLLECTIVE R15, `(.L_x_348) ;  /* 0x000000000f0c7348 */ /* 0x002fea0003c00000 */
[----:B------:R-:W-:Y:S02]  /*f8a0*/  ELECT P6, UR79, PT ;  /* 0x00000000004f782f */ /* 0x000fe400038c0000 */
[----:B------:R-:W-:Y:S01]  /*f8b0*/  MOV R14, UR79 ;  /* 0x0000004f000e7c02 */ /* 0x000fe20008000f00 */
[----:B-1----:R-:W-:Y:S10]  /*f8c0*/  ENDCOLLECTIVE ;  /* 0x000000000000791b */ /* 0x002ff40003800000 */
.L_x_348:
[----:B------:R-:W-:Y:S05]  /*f8d0*/  BSYNC B0 ;  /* 0x0000000000007941 */ /* 0x000fea0003800000 */
.L_x_347:
[----:B------:R-:W-:Y:S05]  /*f8e0*/  BRA `(.L_x_349) ;  /* 0xffffff9400fc7947 */ /* 0x000fea000383ffff */
.L_x_168:
[----:B------:R-:W-:Y:S01]  /*f8f0*/  BSSY B0, `(.L_x_350) ;  /* 0x0000006000007945 */ /* 0x000fe20003800000 */
[----:B------:R-:W-:-:S07]  /*f900*/  MOV R15, 0xffffffff ;  /* 0xffffffff000f7802 */ /* 0x000fce0000000f00 */
[----:B------:R-:W-:Y:S05]  /*f910*/  WARPSYNC.COLLECTIVE R15, `(.L_x_351) ;  /* 0x000000000f0c7348 */ /* 0x000fea0003c00000 */
[----:B------:R-:W-:Y:S02]  /*f920*/  ELECT P6, UR79, PT ;  /* 0x00000000004f782f */ /* 0x000fe400038c0000 */
[----:B------:R-:W-:Y:S01]  /*f930*/  MOV R14, UR79 ;  /* 0x0000004f000e7c02 */ /* 0x000fe20008000f00 */
[----:B------:R-:W-:Y:S10]  /*f940*/  ENDCOLLECTIVE ;  /* 0x000000000000791b */ /* 0x000ff40003800000 */
.L_x_351:
[----:B------:R-:W-:Y:S05]  /*f950*/  BSYNC B0 ;  /* 0x0000000000007941 */ /* 0x000fea0003800000 */
.L_x_350:
[----:B------:R-:W-:Y:S05]  /*f960*/  BRA `(.L_x_352) ;  /* 0xffffff98003c7947 */ /* 0x000fea000383ffff */
.L_x_171:
[----:B-1----:R1:W2:Y:S02]  /*f970*/  SYNCS.PHASECHK.TRANS64.TRYWAIT P1, [R3+URZ+0x150], R4 ;  /* 0x00015004030075a7 */ /* 0x0022a400080211ff */
[----:B--2---:R-:W-:Y:S05]  /*f980*/  @!P1 NANOSLEEP.SYNCS 0x989680 ;  /* 0x009896800000995d */ /* 0x004fea0003900000 */
[----:B------:R-:W2:Y:S02]  /*f990*/  @!P1 SYNCS.PHASECHK.TRANS64 P1, [R3+URZ+0x150], R4 ;  /* 0x00015004030095a7 */ /* 0x000ea400080210ff */
[----:B--2---:R-:W-:Y:S05]  /*f9a0*/  @!P1 BRA `(.L_x_171) ;  /* 0xfffffffc00f09947 */ /* 0x004fea000383ffff */
[----:B------:R-:W-:Y:S05]  /*f9b0*/  BRA `(.L_x_353) ;  /* 0xffffff9800547947 */ /* 0x000fea000383ffff */
.L_x_173:
[----:B-1----:R1:W2:Y:S02]  /*f9c0*/  SYNCS.PHASECHK.TRANS64.TRYWAIT P0, [R30+URZ+0x150], R3 ;  /* 0x000150031e0075a7 */ /* 0x0022a400080011ff */
[----:B--2---:R-:W-:Y:S05]  /*f9d0*/  @!P0 NANOSLEEP.SYNCS 0x989680 ;  /* 0x009896800000895d */ /* 0x004fea0003900000 */
[----:B------:R-:W2:Y:S02]  /*f9e0*/  @!P0 SYNCS.PHASECHK.TRANS64 P0, [R30+URZ+0x150], R3 ;  /* 0x000150031e0085a7 */ /* 0x000ea400080010ff */
[----:B--2---:R-:W-:Y:S05]  /*f9f0*/  @!P0 BRA `(.L_x_173) ;  /* 0xfffffffc00f08947 */ /* 0x004fea000383ffff */
[----:B------:R-:W-:Y:S05]  /*fa00*/  BRA `(.L_x_354) ;  /* 0xffffff9800707947 */ /* 0x000fea000383ffff */
.L_x_179:
[----:B------:R-:W-:-:S07]  /*fa10*/  MOV R2, UR8 ;  /* 0x0000000800027c02 */ /* 0x000fce0008000f00 */
.L_x_355:
[----:B------:R1:W1:Y:S02]  /*fa20*/  SYNCS.PHASECHK.TRANS64.TRYWAIT P0, [R2+URZ+0x110], R3 ;  /* 0x00011003020075a7 */ /* 0x00026400080011ff */
[----:B-1----:R-:W-:Y:S05]  /*fa30*/  @!P0 NANOSLEEP.SYNCS 0x989680 ;  /* 0x009896800000895d */ /* 0x002fea0003900000 */
[----:B------:R-:W1:Y:S02]  /*fa40*/  @!P0 SYNCS.PHASECHK.TRANS64 P0, [R2+URZ+0x110], R3 ;  /* 0x00011003020085a7 */ /* 0x000e6400080010ff */
[----:B-1----:R-:W-:Y:S05]  /*fa50*/  @!P0 BRA `(.L_x_355) ;  /* 0xfffffffc00f08947 */ /* 0x002fea000383ffff */
[----:B------:R-:W-:Y:S05]  /*fa60*/  BRA `(.L_x_356) ;  /* 0xffffff9c00487947 */ /* 0x000fea000383ffff */
.L_x_185:
[----:B------:R-:W-:-:S07]  /*fa70*/  MOV R3, UR19 ;  /* 0x0000001300037c02 */ /* 0x000fce0008000f00 */
.L_x_357:
[----:B------:R1:W1:Y:S02]  /*fa80*/  SYNCS.PHASECHK.TRANS64.TRYWAIT P1, [R3+URZ+0xf8], R11 ;  /* 0x0000f80b030075a7 */ /* 0x00026400080211ff */
[----:B-1----:R-:W-:Y:S05]  /*fa90*/  @!P1 NANOSLEEP.SYNCS 0x989680 ;  /* 0x009896800000995d */ /* 0x002fea0003900000 */
[----:B------:R-:W1:Y:S02]  /*faa0*/  @!P1 SYNCS.PHASECHK.TRANS64 P1, [R3+URZ+0xf8], R11 ;  /* 0x0000f80b030095a7 */ /* 0x000e6400080210ff */
[----:B-1----:R-:W-:Y:S05]  /*fab0*/  @!P1 BRA `(.L_x_357) ;  /* 0xfffffffc00f09947 */ /* 0x002fea000383ffff */
[----:B------:R-:W-:Y:S05]  /*fac0*/  BRA `(.L_x_358) ;  /* 0xffffff9c00f87947 */ /* 0x000fea000383ffff */
.L_x_191:
[----:B------:R-:W-:-:S07]  /*fad0*/  MOV R3, UR19 ;  /* 0x0000001300037c02 */ /* 0x000fce0008000f00 */
.L_x_359:
[----:B---3--:R3:W4:Y:S02]  /*fae0*/  SYNCS.PHASECHK.TRANS64.TRYWAIT P1, [R3+URZ+0xf8], R11 ;  /* 0x0000f80b030075a7 */ /* 0x00872400080211ff */
[----:B----4-:R-:W-:Y:S05]  /*faf0*/  @!P1 NANOSLEEP.SYNCS 0x989680 ;  /* 0x009896800000995d */ /* 0x010fea0003900000 */
[----:B------:R-:W4:Y:S02]  /*fb00*/  @!P1 SYNCS.PHASECHK.TRANS64 P1, [R3+URZ+0xf8], R11 ;  /* 0x0000f80b030095a7 */ /* 0x000f2400080210ff */
[----:B----4-:R-:W-:Y:S05]  /*fb10*/  @!P1 BRA `(.L_x_359) ;  /* 0xfffffffc00f09947 */ /* 0x010fea000383ffff */
[----:B------:R-:W-:Y:S05]  /*fb20*/  BRA `(.L_x_360) ;  /* 0xffffffa000807947 */ /* 0x000fea000383ffff */
.L_x_198:
[----:B------:R-:W-:-:S07]  /*fb30*/  MOV R0, UR4 ;  /* 0x0000000400007c02 */ /* 0x000fce0008000f00 */
.L_x_361:
[----:B-1----:R1:W4:Y:S02]  /*fb40*/  SYNCS.PHASECHK.TRANS64.TRYWAIT P0, [R0+URZ+0xf8], R2 ;  /* 0x0000f802000075a7 */ /* 0x00232400080011ff */
[----:B----4-:R-:W-:Y:S05]  /*fb50*/  @!P0 NANOSLEEP.SYNCS 0x989680 ;  /* 0x009896800000895d */ /* 0x010fea0003900000 */
[----:B------:R-:W4:Y:S02]  /*fb60*/  @!P0 SYNCS.PHASECHK.TRANS64 P0, [R0+URZ+0xf8], R2 ;  /* 0x0000f802000085a7 */ /* 0x000f2400080010ff */
[----:B----4-:R-:W-:Y:S05]  /*fb70*/  @!P0 BRA `(.L_x_361) ;  /* 0xfffffffc00f08947 */ /* 0x010fea000383ffff */
[----:B------:R-:W-:Y:S05]  /*fb80*/  BRA `(.L_x_362) ;  /* 0xffffffa400347947 */ /* 0x000fea000383ffff */
.L_x_200:
[----:B------:R-:W-:-:S07]  /*fb90*/  MOV R0, UR5 ;  /* 0x0000000500007c02 */ /* 0x000fce0008000f00 */
.L_x_363:
[----:B-1----:R1:W4:Y:S02]  /*fba0*/  SYNCS.PHASECHK.TRANS64.TRYWAIT P0, [R0+URZ+0xf8], R2 ;  /* 0x0000f802000075a7 */ /* 0x00232400080011ff */
[----:B----4-:R-:W-:Y:S05]  /*fbb0*/  @!P0 NANOSLEEP.SYNCS 0x989680 ;  /* 0x009896800000895d */ /* 0x010fea0003900000 */
[----:B------:R-:W4:Y:S02]  /*fbc0*/  @!P0 SYNCS.PHASECHK.TRANS64 P0, [R0+URZ+0xf8], R2 ;  /* 0x0000f802000085a7 */ /* 0x000f2400080010ff */
[----:B----4-:R-:W-:Y:S05]  /*fbd0*/  @!P0 BRA `(.L_x_363) ;  /* 0xfffffffc00f08947 */ /* 0x010fea000383ffff */
[----:B------:R-:W-:Y:S05]  /*fbe0*/  BRA `(.L_x_364) ;  /* 0xffffffa4004c7947 */ /* 0x000fea000383ffff */
.L_x_204:
[----:B------:R-:W-:Y:S07]  /*fbf0*/  MOV R0, UR4 ;  /* 0x0000000400007c02 */ /* 0x000fee0008000f00 */
.L_x_365:
[----:B-1----:R1:W2:Y:S02]  /*fc00*/  SYNCS.PHASECHK.TRANS64.TRYWAIT P0, [R0+URZ+0x110], R2 ;  /* 0x00011002000075a7 */ /* 0x0022a400080011ff */
[----:B--2---:R-:W-:Y:S05]  /*fc10*/  @!P0 NANOSLEEP.SYNCS 0x989680 ;  /* 0x009896800000895d */ /* 0x004fea0003900000 */
[----:B------:R-:W2:Y:S02]  /*fc20*/  @!P0 SYNCS.PHASECHK.TRANS64 P0, [R0+URZ+0x110], R2 ;  /* 0x00011002000085a7 */ /* 0x000ea400080010ff */
[----:B--2---:R-:W-:Y:S05]  /*fc30*/  @!P0 BRA `(.L_x_365) ;  /* 0xfffffffc00f08947 */ /* 0x004fea000383ffff */
[----:B------:R-:W-:Y:S05]  /*fc40*/  BRA `(.L_x_366) ;  /* 0xffffffa800147947 */ /* 0x000fea000383ffff */
.L_x_214:
[----:B-1----:R1:W3:Y:S02]  /*fc50*/  SYNCS.PHASECHK.TRANS64.TRYWAIT P1, [R0+URZ+0xe0], R4 ;  /* 0x0000e004000075a7 */ /* 0x0022e400080211ff */
[----:B---3--:R-:W-:Y:S05]  /*fc60*/  @!P1 NANOSLEEP.SYNCS 0x989680 ;  /* 0x009896800000995d */ /* 0x008fea0003900000 */
[----:B------:R-:W3:Y:S02]  /*fc70*/  @!P1 SYNCS.PHASECHK.TRANS64 P1, [R0+URZ+0xe0], R4 ;  /* 0x0000e004000095a7 */ /* 0x000ee400080210ff */
[----:B---3--:R-:W-:Y:S05]  /*fc80*/  @!P1 BRA `(.L_x_214) ;  /* 0xfffffffc00f09947 */ /* 0x008fea000383ffff */
[----:B------:R-:W-:Y:S05]  /*fc90*/  BRA `(.L_x_213) ;  /* 0xffffffb000087947 */ /* 0x000fea000383ffff */
.L_x_216:
[----:B---3--:R3:W4:Y:S02]  /*fca0*/  SYNCS.PHASECHK.TRANS64.TRYWAIT P0, [R44+URZ+0x140], R2 ;  /* 0x000140022c0075a7 */ /* 0x00872400080011ff */
[----:B----4-:R-:W-:Y:S05]  /*fcb0*/  @!P0 NANOSLEEP.SYNCS 0x989680 ;  /* 0x009896800000895d */ /* 0x010fea0003900000 */
[----:B------:R-:W4:Y:S02]  /*fcc0*/  @!P0 SYNCS.PHASECHK.TRANS64 P0, [R44+URZ+0x140], R2 ;  /* 0x000140022c0085a7 */ /* 0x000f2400080010ff */
[----:B----4-:R-:W-:Y:S05]  /*fcd0*/  @!P0 BRA `(.L_x_216) ;  /* 0xfffffffc00f08947 */ /* 0x010fea000383ffff */
[----:B------:R-:W-:Y:S05]  /*fce0*/  BRA `(.L_x_215) ;  /* 0xffffffb000707947 */ /* 0x000fea000383ffff */
.L_x_230:
[----:B-1----:R1:W2:Y:S02]  /*fcf0*/  SYNCS.PHASECHK.TRANS64.TRYWAIT P0, [R3+URZ+0xe0], R56 ;  /* 0x0000e038030075a7 */ /* 0x0022a400080011ff */
[----:B--2---:R-:W-:Y:S05]  /*fd00*/  @!P0 NANOSLEEP.SYNCS 0x989680 ;  /* 0x009896800000895d */ /* 0x004fea0003900000 */
[----:B------:R-:W2:Y:S02]  /*fd10*/  @!P0 SYNCS.PHASECHK.TRANS64 P0, [R3+URZ+0xe0], R56 ;  /* 0x0000e038030085a7 */ /* 0x000ea400080010ff */
[----:B--2---:R-:W-:Y:S05]  /*fd20*/  @!P0 BRA `(.L_x_230) ;  /* 0xfffffffc00f08947 */ /* 0x004fea000383ffff */
[----:B------:R-:W-:Y:S05]  /*fd30*/  BRA `(.L_x_229) ;  /* 0xffffffc000187947 */ /* 0x000fea000383ffff */
        .weak           $__internal_0_$__cuda_sm10x_tcgen05_guardrail_trap_col_being_dealloced_not_returned_by_alloc
        .type           $__internal_0_$__cuda_sm10x_tcgen05_guardrail_trap_col_being_dealloced_not_returned_by_alloc,@function
        .size           $__internal_0_$__cuda_sm10x_tcgen05_guardrail_trap_col_being_dealloced_not_returned_by_alloc,($__internal_1_$__cuda_sm10x_tcgen05_guardrail_trap_phase_invalid_during_alloc - $__internal_0_$__cuda_sm10x_tcgen05_guardrail_trap_col_being_dealloced_not_returned_by_alloc)
$__internal_0_$__cuda_sm10x_tcgen05_guardrail_trap_col_being_dealloced_not_returned_by_alloc:
[----:B------:R-:W-:Y:S05]  /*fd40*/  BPT.TRAP 0x1 ;  /* 0x000000040000795c */ /* 0x000fea0000300000 */
[----:B------:R-:W-:-:S04]  /*fd50*/  HFMA2 R3, -RZ, RZ, 0, 0 ;  /* 0x00000000ff037431 */ /* 0x000fc800000001ff */
[----:B------:R-:W-:Y:S05]  /*fd60*/  RET.REL.NODEC R2 `(_ZN7cutlass13device_kernelINS_4gemm6kernel13GemmUniversalINS1_15MoEProblemShapeIN4cute5tupleIJiiiEEEEENS1_10collective13CollectiveMmaINS1_58MainloopSm100UmmaMixedTmaCpAsyncWarpSpecializedBlockScaledILi7ELi3ELi2ENS6_IJNS5_1CILi1EEESD_SD_EEEEENS6_IJNSC_ILi128EEENSC_ILi64EEENSC_ILi256EEEEEENS6_IJNS_12float_e2m1_tENS_13float_ue4m3_tEEEENS6_IJNS6_IJlSD_lEEENS5_6LayoutINS6_IJNS6_IJNS6_IJNSC_ILi32EEENSC_ILi4EEEEEEiEEENS6_IJNS6_IJNSC_ILi16EEESQ_EEEiEEENS6_IJSD_iEEEEEENS6_IJSV_NS6_IJNS6_IJNSC_ILi0EEESD_EEENSC_ILi512EEEEEENS6_IJSY_iEEEEEEEEEEESM_S15_NS5_8TiledMMAINS5_8MMA_AtomIJNS5_17SM100_MMA_MXF4_SSISK_SK_fSL_Li128ELi64ELi16ELNS5_4UMMA5MajorE0ELS1A_0ELNS19_7ScaleInE0ELS1B_0EEEEEENSO_ISE_NS6_IJSY_SY_SY_EEEEENS6_IJNS5_10UnderscoreES1G_S1G_EEEEENS6_IJNS5_13SM90_TMA_LOADES1J_EEENS6_IJNS5_14ComposedLayoutINS5_7SwizzleILi3ELi4ELi3EEENS5_18smem_ptr_flag_bitsILi4EEENSO_INS6_IJNSC_ILi8EEESI_EEENS6_IJSI_SD_EEEEEEENSO_INS6_IJNS6_IJNS6_IJSR_SD_EEESU_EEESD_NS6_IJSD_SQ_EEEEEENS6_IJNS6_IJNS6_IJSU_S10_EEESZ_EEESY_NS6_IJSQ_S10_EEEEEEEEEEEvNS5_8identityENS6_IJNS5_9TiledCopyINS5_9Copy_AtomIJNS5_31SM80_CP_ASYNC_CACHEGLOBAL_ZFILLINS_9uint128_tES29_EESK_EEENSO_INS6_IJNS6_IJS1Q_ST_EEESP_EEENS6_IJNS6_IJS10_SD_EEEST_EEEEENS6_IJST_SI_EEEEES1J_EEES24_vS25_EENS_8epilogue10collective18CollectiveEpilogueINS2L_23Sm100TmaWarpSpecializedILi3ELi2ELi32ELb1ELb0EEEJSJ_NS6_IJNSO_ISG_SD_EENSO_ISP_SD_EEEEENS_6half_tENS6_IJSD_llEEES2T_S2U_NS2L_6fusion15FusionCallbacksIS2P_NS2V_17LinearCombinationIS2T_fS2T_fLNS_15FloatRoundStyleE2EEESJ_S2S_JEEENS5_5SM1004TMEM4LOAD26SM100_TMEM_LOAD_16dp256b4xES1J_NS1L_IS1N_NS1O_ILi16EEENSO_INS6_IJSH_S1Q_EEENS6_IJSD_SH_EEEEEEENS5_17SM75_U16x8_LDSM_TENS5_14SM90_TMA_STOREES39_NS5_17SM90_U16x8_STSM_TENS5_39AutoVectorizingCopyWithAssumedAlignmentILi128EEEEEEvvEEEEvNT_6ParamsE) ;  /* 0xffffff0002a47950 */ /* 0x000fea0003c3ffff */
        .weak           $__internal_1_$__cuda_sm10x_tcgen05_guardrail_trap_phase_invalid_during_alloc
        .type           $__internal_1_$__cuda_sm10x_tcgen05_guardrail_trap_phase_invalid_during_alloc,@function
        .size           $__internal_1_$__cuda_sm10x_tcgen05_guardrail_trap_phase_invalid_during_alloc,($__internal_2_$__cuda_sm10x_tcgen05_guardrail_trap_unallocated_columns_being_dealloced - $__internal_1_$__cuda_sm10x_tcgen05_guardrail_trap_phase_invalid_during_alloc)
$__internal_1_$__cuda_sm10x_tcgen05_guardrail_trap_phase_invalid_during_alloc:
[----:B------:R-:W-:Y:S05]  /*fd70*/  BPT.TRAP 0x1 ;  /* 0x000000040000795c */ /* 0x000fea0000300000 */
[----:B------:R-:W-:-:S04]  /*fd80*/  MOV R3, 0x0 ;  /* 0x0000000000037802 */ /* 0x000fc80000000f00 */
[----:B------:R-:W-:Y:S05]  /*fd90*/  RET.REL.NODEC R2 `(_ZN7cutlass13device_kernelINS_4gemm6kernel13GemmUniversalINS1_15MoEProblemShapeIN4cute5tupleIJiiiEEEEENS1_10collective13CollectiveMmaINS1_58MainloopSm100UmmaMixedTmaCpAsyncWarpSpecializedBlockScaledILi7ELi3ELi2ENS6_IJNS5_1CILi1EEESD_SD_EEEEENS6_IJNSC_ILi128EEENSC_ILi64EEENSC_ILi256EEEEEENS6_IJNS_12float_e2m1_tENS_13float_ue4m3_tEEEENS6_IJNS6_IJlSD_lEEENS5_6LayoutINS6_IJNS6_IJNS6_IJNSC_ILi32EEENSC_ILi4EEEEEEiEEENS6_IJNS6_IJNSC_ILi16EEESQ_EEEiEEENS6_IJSD_iEEEEEENS6_IJSV_NS6_IJNS6_IJNSC_ILi0EEESD_EEENSC_ILi512EEEEEENS6_IJSY_iEEEEEEEEEEESM_S15_NS5_8TiledMMAINS5_8MMA_AtomIJNS5_17SM100_MMA_MXF4_SSISK_SK_fSL_Li128ELi64ELi16ELNS5_4UMMA5MajorE0ELS1A_0ELNS19_7ScaleInE0ELS1B_0EEEEEENSO_ISE_NS6_IJSY_SY_SY_EEEEENS6_IJNS5_10UnderscoreES1G_S1G_EEEEENS6_IJNS5_13SM90_TMA_LOADES1J_EEENS6_IJNS5_14ComposedLayoutINS5_7SwizzleILi3ELi4ELi3EEENS5_18smem_ptr_flag_bitsILi4EEENSO_INS6_IJNSC_ILi8EEESI_EEENS6_IJSI_SD_EEEEEEENSO_INS6_IJNS6_IJNS6_IJSR_SD_EEESU_EEESD_NS6_IJSD_SQ_EEEEEENS6_IJNS6_IJNS6_IJSU_S10_EEESZ_EEESY_NS6_IJSQ_S10_EEEEEEEEEEEvNS5_8identityENS6_IJNS5_9TiledCopyINS5_9Copy_AtomIJNS5_31SM80_CP_ASYNC_CACHEGLOBAL_ZFILLINS_9uint128_tES29_EESK_EEENSO_INS6_IJNS6_IJS1Q_ST_EEESP_EEENS6_IJNS6_IJS10_SD_EEEST_EEEEENS6_IJST_SI_EEEEES1J_EEES24_vS25_EENS_8epilogue10collective18CollectiveEpilogueINS2L_23Sm100TmaWarpSpecializedILi3ELi2ELi32ELb1ELb0EEEJSJ_NS6_IJNSO_ISG_SD_EENSO_ISP_SD_EEEEENS_6half_tENS6_IJSD_llEEES2T_S2U_NS2L_6fusion15FusionCallbacksIS2P_NS2V_17LinearCombinationIS2T_fS2T_fLNS_15FloatRoundStyleE2EEESJ_S2S_JEEENS5_5SM1004TMEM4LOAD26SM100_TMEM_LOAD_16dp256b4xES1J_NS1L_IS1N_NS1O_ILi16EEENSO_INS6_IJSH_S1Q_EEENS6_IJSD_SH_EEEEEEENS5_17SM75_U16x8_LDSM_TENS5_14SM90_TMA_STOREES39_NS5_17SM90_U16x8_STSM_TENS5_39AutoVectorizingCopyWithAssumedAlignmentILi128EEEEEEvvEEEEvNT_6ParamsE) ;  /* 0xffffff0002987950 */ /* 0x000fea0003c3ffff */
        .weak           $__internal_2_$__cuda_sm10x_tcgen05_guardrail_trap_unallocated_columns_being_dealloced
        .type           $__internal_2_$__cuda_sm10x_tcgen05_guardrail_trap_unallocated_columns_being_dealloced,@function
        .size           $__internal_2_$__cuda_sm10x_tcgen05_guardrail_trap_unallocated_columns_being_dealloced,($__internal_3_$__cuda_sm20_div_u64 - $__internal_2_$__cuda_sm10x_tcgen05_guardrail_trap_unallocated_columns_being_dealloced)
$__internal_2_$__cuda_sm10x_tcgen05_guardrail_trap_unallocated_columns_being_dealloced:
[----:B------:R-:W-:Y:S05]  /*fda0*/  BPT.TRAP 0x1 ;  /* 0x000000040000795c */ /* 0x000fea0000300000 */
[----:B------:R-:W-:-:S04]  /*fdb0*/  HFMA2 R3, -RZ, RZ, 0, 0 ;  /* 0x00000000ff037431 */ /* 0x000fc800000001ff */
[----:B------:R-:W-:Y:S05]  /*fdc0*/  RET.REL.NODEC R2 `(_ZN7cutlass13device_kernelINS_4gemm6kernel13GemmUniversalINS1_15MoEProblemShapeIN4cute5tupleIJiiiEEEEENS1_10collective13CollectiveMmaINS1_58MainloopSm100UmmaMixedTmaCpAsyncWarpSpecializedBlockScaledILi7ELi3ELi2ENS6_IJNS5_1CILi1EEESD_SD_EEEEENS6_IJNSC_ILi128EEENSC_ILi64EEENSC_ILi256EEEEEENS6_IJNS_12float_e2m1_tENS_13float_ue4m3_tEEEENS6_IJNS6_IJlSD_lEEENS5_6LayoutINS6_IJNS6_IJNS6_IJNSC_ILi32EEENSC_ILi4EEEEEEiEEENS6_IJNS6_IJNSC_ILi16EEESQ_EEEiEEENS6_IJSD_iEEEEEENS6_IJSV_NS6_IJNS6_IJNSC_ILi0EEESD_EEENSC_ILi512EEEEEENS6_IJSY_iEEEEEEEEEEESM_S15_NS5_8TiledMMAINS5_8MMA_AtomIJNS5_17SM100_MMA_MXF4_SSISK_SK_fSL_Li128ELi64ELi16ELNS5_4UMMA5MajorE0ELS1A_0ELNS19_7ScaleInE0ELS1B_0EEEEEENSO_ISE_NS6_IJSY_SY_SY_EEEEENS6_IJNS5_10UnderscoreES1G_S1G_EEEEENS6_IJNS5_13SM90_TMA_LOADES1J_EEENS6_IJNS5_14ComposedLayoutINS5_7SwizzleILi3ELi4ELi3EEENS5_18smem_ptr_flag_bitsILi4EEENSO_INS6_IJNSC_ILi8EEESI_EEENS6_IJSI_SD_EEEEEEENSO_INS6_IJNS6_IJNS6_IJSR_SD_EEESU_EEESD_NS6_IJSD_SQ_EEEEEENS6_IJNS6_IJNS6_IJSU_S10_EEESZ_EEESY_NS6_IJSQ_S10_EEEEEEEEEEEvNS5_8identityENS6_IJNS5_9TiledCopyINS5_9Copy_AtomIJNS5_31SM80_CP_ASYNC_CACHEGLOBAL_ZFILLINS_9uint128_tES29_EESK_EEENSO_INS6_IJNS6_IJS1Q_ST_EEESP_EEENS6_IJNS6_IJS10_SD_EEEST_EEEEENS6_IJST_SI_EEEEES1J_EEES24_vS25_EENS_8epilogue10collective18CollectiveEpilogueINS2L_23Sm100TmaWarpSpecializedILi3ELi2ELi32ELb1ELb0EEEJSJ_NS6_IJNSO_ISG_SD_EENSO_ISP_SD_EEEEENS_6half_tENS6_IJSD_llEEES2T_S2U_NS2L_6fusion15FusionCallbacksIS2P_NS2V_17LinearCombinationIS2T_fS2T_fLNS_15FloatRoundStyleE2EEESJ_S2S_JEEENS5_5SM1004TMEM4LOAD26SM100_TMEM_LOAD_16dp256b4xES1J_NS1L_IS1N_NS1O_ILi16EEENSO_INS6_IJSH_S1Q_EEENS6_IJSD_SH_EEEEEEENS5_17SM75_U16x8_LDSM_TENS5_14SM90_TMA_STOREES39_NS5_17SM90_U16x8_STSM_TENS5_39AutoVectorizingCopyWithAssumedAlignmentILi128EEEEEEvvEEEEvNT_6ParamsE) ;  /* 0xffffff00028c7950 */ /* 0x000fea0003c3ffff */
        .weak           $__internal_3_$__cuda_sm20_div_u64
        .type           $__internal_3_$__cuda_sm20_div_u64,@function
        .size           $__internal_3_$__cuda_sm20_div_u64,(.L_x_368 - $__internal_3_$__cuda_sm20_div_u64)
$__internal_3_$__cuda_sm20_div_u64:
[----:B------:R-:W-:Y:S01]  /*fdd0*/  MOV R12, R6 ;  /* 0x00000006000c7202 */ /* 0x000fe20000000f00 */
[----:B------:R-:W-:-:S04]  /*fde0*/  IMAD.MOV.U32 R13, RZ, RZ, R5 ;  /* 0x000000ffff0d7224 */ /* 0x000fc800078e0005 */
[----:B------:R-:W1:Y:S08]  /*fdf0*/  I2F.U64.RP R14, R12 ;  /* 0x0000000c000e7312 */ /* 0x000e700000309000 */
[----:B-1----:R-:W1:Y:S02]  /*fe00*/  MUFU.RCP R14, R14 ;  /* 0x0000000e000e7308 */ /* 0x002e640000001000 */
[----:B-1----:R-:W-:-:S06]  /*fe10*/  IADD3 R14, PT, PT, R14, 0x1ffffffe, RZ ;  /* 0x1ffffffe0e0e7810 */ /* 0x002fcc0007ffe0ff */
[----:B------:R-:W1:Y:S02]  /*fe20*/  F2I.U64.TRUNC R14, R14 ;  /* 0x0000000e000e7311 */ /* 0x000e64000020d800 */
[----:B-1----:R-:W-:Y:S01]  /*fe30*/  IMAD.WIDE.U32 R12, R14, R6, RZ ;  /* 0x000000060e0c7225 */ /* 0x002fe200078e00ff */
[----:B------:R-:W-:-:S03]  /*fe40*/  MOV R17, R14 ;  /* 0x0000000e00117202 */ /* 0x000fc60000000f00 */
[----:B------:R-:W-:Y:S01]  /*fe50*/  IMAD R0, R14, R5, R13 ;  /* 0x000000050e007224 */ /* 0x000fe200078e020d */
[----:B------:R-:W-:-:S03]  /*fe60*/  IADD3 R13, P0, PT, RZ, -R12, RZ ;  /* 0x8000000cff0d7210 */ /* 0x000fc60007f1e0ff */
[----:B------:R-:W-:Y:S02]  /*fe70*/  IMAD R0, R15, R6, R0 ;  /* 0x000000060f007224 */ /* 0x000fe400078e0200 */
[----:B------:R-:W-:-:S04]  /*fe80*/  IMAD.HI.U32 R16, R14, R13, RZ ;  /* 0x0000000d0e107227 */ /* 0x000fc800078e00ff */
[----:B------:R-:W-:-:S04]  /*fe90*/  IMAD.X R0, RZ, RZ, ~R0, P0 ;  /* 0x000000ffff007224 */ /* 0x000fc800000e0e00 */
[----:B------:R-:W-:-:S04]  /*fea0*/  IMAD.WIDE.U32 R16, P2, R14, R0, R16 ;  /* 0x000000000e107225 */ /* 0x000fc80007840010 */
[C---:B------:R-:W-:Y:S02]  /*feb0*/  IMAD R12, R15.reuse, R0, RZ ;  /* 0x000000000f0c7224 */ /* 0x040fe400078e02ff */
[----:B------:R-:W-:-:S04]  /*fec0*/  IMAD.HI.U32 R13, P1, R15, R13, R16 ;  /* 0x0000000d0f0d7227 */ /* 0x000fc80007820010 */
[----:B------:R-:W-:Y:S01]  /*fed0*/  IMAD.HI.U32 R0, R15, R0, RZ ;  /* 0x000000000f007227 */ /* 0x000fe200078e00ff */
[----:B------:R-:W-:-:S03]  /*fee0*/  IADD3 R13, P0, PT, R12, R13, RZ ;  /* 0x0000000d0c0d7210 */ /* 0x000fc60007f1e0ff */
[----:B------:R-:W-:Y:S02]  /*fef0*/  IMAD.X R0, R0, 0x1, R15, P2 ;  /* 0x0000000100007824 */ /* 0x000fe400010e060f */
[----:B------:R-:W-:-:S03]  /*ff00*/  IMAD.WIDE.U32 R14, R13, R6, RZ ;  /* 0x000000060d0e7225 */ /* 0x000fc600078e00ff */
[----:B------:R-:W-:Y:S01]  /*ff10*/  IADD3.X R9, PT, PT, RZ, RZ, R0, P0, P1 ;  /* 0x000000ffff097210 */ /* 0x000fe200007e2400 */
[----:B------:R-:W-:Y:S01]  /*ff20*/  IMAD R0, R13, R5, R15 ;  /* 0x000000050d007224 */ /* 0x000fe200078e020f */
[----:B------:R-:W-:-:S03]  /*ff30*/  IADD3 R3, P0, PT, RZ, -R14, RZ ;  /* 0x8000000eff037210 */ /* 0x000fc60007f1e0ff */
[----:B------:R-:W-:Y:S02]  /*ff40*/  IMAD R0, R9, R6, R0 ;  /* 0x0000000609007224 */ /* 0x000fe400078e0200 */
[----:B------:R-:W-:-:S03]  /*ff50*/  IMAD.HI.U32 R12, R13, R3, RZ ;  /* 0x000000030d0c7227 */ /* 0x000fc600078e00ff */
[----:B------:R-:W-:-:S05]  /*ff60*/  IADD3.X R0, PT, PT, RZ, ~R0, RZ, P0, !PT ;  /* 0x80000000ff007210 */ /* 0x000fca00007fe4ff */
[----:B------:R-:W-:-:S04]  /*ff70*/  IMAD.WIDE.U32 R14, P2, R13, R0, R12 ;  /* 0x000000000d0e7225 */ /* 0x000fc8000784000c */
[C---:B------:R-:W-:Y:S02]  /*ff80*/  IMAD R12, R9.reuse, R0, RZ ;  /* 0x00000000090c7224 */ /* 0x040fe400078e02ff */
[----:B------:R-:W-:-:S04]  /*ff90*/  IMAD.HI.U32 R3, P1, R9, R3, R14 ;  /* 0x0000000309037227 */ /* 0x000fc8000782000e */
[----:B------:R-:W-:Y:S02]  /*ffa0*/  HFMA2 R15, -RZ, RZ, 0, 0 ;  /* 0x00000000ff0f7431 */ /* 0x000fe400000001ff */
[----:B------:R-:W-:Y:S01]  /*ffb0*/  IMAD.HI.U32 R0, R9, R0, RZ ;  /* 0x0000000009007227 */ /* 0x000fe200078e00ff */
[----:B------:R-:W-:-:S03]  /*ffc0*/  IADD3 R12, P0, PT, R12, R3, RZ ;  /* 0x000000030c0c7210 */ /* 0x000fc60007f1e0ff */
[----:B------:R-:W-:Y:S02]  /*ffd0*/  IMAD.X R0, R0, 0x1, R9, P2 ;  /* 0x0000000100007824 */ /* 0x000fe400010e0609 */
[----:B------:R-:W-:-:S03]  /*ffe0*/  IMAD.HI.U32 R14, R12, R8, RZ ;  /* 0x000000080c0e7227 */ /* 0x000fc600078e00ff */
[----:B------:R-:W-:Y:S01]  /*fff0*/  IADD3.X R3, PT, PT, RZ, RZ, R0, P0, P1 ;  /* 0x000000ffff037210 */ /* 0x000fe200007e2400 */
[----:B------:R-:W-:-:S04]  /*10000*/  IMAD.WIDE.U32 R12, R12, R7, R14 ;  /* 0x000000070c0c7225 */ /* 0x000fc800078e000e */
[C---:B------:R-:W-:Y:S02]  /*10010*/  IMAD R0, R3.reuse, R7, RZ ;  /* 0x0000000703007224 */ /* 0x040fe400078e02ff */
[----:B------:R-:W-:-:S04]  /*10020*/  IMAD.HI.U32 R9, P1, R3, R8, R12 ;  /* 0x0000000803097227 */ /* 0x000fc8000782000c */
[----:B------:R-:W-:Y:S01]  /*10030*/  IMAD.HI.U32 R3, R3, R7, RZ ;  /* 0x0000000703037227 */ /* 0x000fe200078e00ff */
[----:B------:R-:W-:-:S04]  /*10040*/  IADD3 R0, P0, PT, R0, R9, RZ ;  /* 0x0000000900007210 */ /* 0x000fc80007f1e0ff */
[----:B------:R-:W-:Y:S01]  /*10050*/  IADD3.X R3, PT, PT, R3, RZ, RZ, P1, !PT ;  /* 0x000000ff03037210 */ /* 0x000fe20000ffe4ff */
[----:B------:R-:W-:-:S04]  /*10060*/  IMAD.WIDE.U32 R14, R0, R6, RZ ;  /* 0x00000006000e7225 */ /* 0x000fc800078e00ff */
[----:B------:R-:W-:Y:S01]  /*10070*/  IMAD.X R12, RZ, RZ, R3, P0 ;  /* 0x000000ffff0c7224 */ /* 0x000fe200000e0603 */
[----:B------:R-:W-:Y:S01]  /*10080*/  IADD3 R3, P0, PT, -R14, R8, RZ ;  /* 0x000000080e037210 */ /* 0x000fe20007f1e1ff */
[C---:B------:R-:W-:Y:S02]  /*10090*/  IMAD R9, R0.reuse, R5, R15 ;  /* 0x0000000500097224 */ /* 0x040fe400078e020f */
[----:B------:R-:W-:Y:S01]  /*100a0*/  VIADD R13, R0, 0x1 ;  /* 0x00000001000d7836 */ /* 0x000fe20000000000 */
[-C--:B------:R-:W-:Y:S01]  /*100b0*/  ISETP.GE.U32.AND P1, PT, R3, R6.reuse, PT ;  /* 0x000000060300720c */ /* 0x080fe20003f26070 */
[----:B------:R-:W-:-:S05]  /*100c0*/  IMAD R9, R12, R6, R9 ;  /* 0x000000060c097224 */ /* 0x000fca00078e0209 */
[----:B------:R-:W-:Y:S02]  /*100d0*/  IADD3.X R7, PT, PT, ~R9, R7, RZ, P0, !PT ;  /* 0x0000000709077210 */ /* 0x000fe400007fe5ff */
[----:B------:R-:W-:Y:S02]  /*100e0*/  IADD3 R12, P0, PT, -R6, R3, RZ ;  /* 0x00000003060c7210 */ /* 0x000fe40007f1e1ff */
[----:B------:R-:W-:Y:S02]  /*100f0*/  ISETP.GE.U32.AND.EX P1, PT, R7, R5, PT, P1 ;  /* 0x000000050700720c */ /* 0x000fe40003f26110 */
[----:B------:R-:W-:Y:S02]  /*10100*/  IADD3.X R9, PT, PT, ~R5, R7, RZ, P0, !PT ;  /* 0x0000000705097210 */ /* 0x000fe400007fe5ff */
[----:B------:R-:W-:Y:S02]  /*10110*/  SEL R12, R12, R3, P1 ;  /* 0x000000030c0c7207 */ /* 0x000fe40000800000 */
[----:B------:R-:W-:-:S02]  /*10120*/  SEL R9, R9, R7, P1 ;  /* 0x0000000709097207 */ /* 0x000fc40000800000 */
[----:B------:R-:W-:Y:S02]  /*10130*/  SEL R13, R13, R0, P1 ;  /* 0x000000000d0d7207 */ /* 0x000fe40000800000 */
[----:B------:R-:W-:Y:S02]  /*10140*/  ISETP.GE.U32.AND P1, PT, R12, R6, PT ;  /* 0x000000060c00720c */ /* 0x000fe40003f26070 */
[----:B------:R-:W-:Y:S02]  /*10150*/  ISETP.NE.U32.AND P0, PT, R6, RZ, PT ;  /* 0x000000ff0600720c */ /* 0x000fe40003f05070 */
[----:B------:R-:W-:Y:S02]  /*10160*/  IADD3 R0, PT, PT, R13, 0x1, RZ ;  /* 0x000000010d007810 */ /* 0x000fe40007ffe0ff */
[----:B------:R-:W-:Y:S02]  /*10170*/  ISETP.GE.U32.AND.EX P1, PT, R9, R5, PT, P1 ;  /* 0x000000050900720c */ /* 0x000fe40003f26110 */
[----:B------:R-:W-:-:S02]  /*10180*/  ISETP.NE.AND.EX P0, PT, R5, RZ, PT, P0 ;  /* 0x000000ff0500720c */ /* 0x000fc40003f05300 */
[----:B------:R-:W-:Y:S02]  /*10190*/  MOV R5, 0x0 ;  /* 0x0000000000057802 */ /* 0x000fe40000000f00 */
[----:B------:R-:W-:-:S04]  /*101a0*/  SEL R0, R0, R13, P1 ;  /* 0x0000000d00007207 */ /* 0x000fc80000800000 */
[----:B------:R-:W-:Y:S01]  /*101b0*/  SEL R0, R0, 0xffffffff, P0 ;  /* 0xffffffff00007807 */ /* 0x000fe20000000000 */
[----:B------:R-:W-:Y:S06]  /*101c0*/  RET.REL.NODEC R4 `(_ZN7cutlass13device_kernelINS_4gemm6kernel13GemmUniversalINS1_15MoEProblemShapeIN4cute5tupleIJiiiEEEEENS1_10collective13CollectiveMmaINS1_58MainloopSm100UmmaMixedTmaCpAsyncWarpSpecializedBlockScaledILi7ELi3ELi2ENS6_IJNS5_1CILi1EEESD_SD_EEEEENS6_IJNSC_ILi128EEENSC_ILi64EEENSC_ILi256EEEEEENS6_IJNS_12float_e2m1_tENS_13float_ue4m3_tEEEENS6_IJNS6_IJlSD_lEEENS5_6LayoutINS6_IJNS6_IJNS6_IJNSC_ILi32EEENSC_ILi4EEEEEEiEEENS6_IJNS6_IJNSC_ILi16EEESQ_EEEiEEENS6_IJSD_iEEEEEENS6_IJSV_NS6_IJNS6_IJNSC_ILi0EEESD_EEENSC_ILi512EEEEEENS6_IJSY_iEEEEEEEEEEESM_S15_NS5_8TiledMMAINS5_8MMA_AtomIJNS5_17SM100_MMA_MXF4_SSISK_SK_fSL_Li128ELi64ELi16ELNS5_4UMMA5MajorE0ELS1A_0ELNS19_7ScaleInE0ELS1B_0EEEEEENSO_ISE_NS6_IJSY_SY_SY_EEEEENS6_IJNS5_10UnderscoreES1G_S1G_EEEEENS6_IJNS5_13SM90_TMA_LOADES1J_EEENS6_IJNS5_14ComposedLayoutINS5_7SwizzleILi3ELi4ELi3EEENS5_18smem_ptr_flag_bitsILi4EEENSO_INS6_IJNSC_ILi8EEESI_EEENS6_IJSI_SD_EEEEEEENSO_INS6_IJNS6_IJNS6_IJSR_SD_EEESU_EEESD_NS6_IJSD_SQ_EEEEEENS6_IJNS6_IJNS6_IJSU_S10_EEESZ_EEESY_NS6_IJSQ_S10_EEEEEEEEEEEvNS5_8identityENS6_IJNS5_9TiledCopyINS5_9Copy_AtomIJNS5_31SM80_CP_ASYNC_CACHEGLOBAL_ZFILLINS_9uint128_tES29_EESK_EEENSO_INS6_IJNS6_IJS1Q_ST_EEESP_EEENS6_IJNS6_IJS10_SD_EEEST_EEEEENS6_IJST_SI_EEEEES1J_EEES24_vS25_EENS_8epilogue10collective18CollectiveEpilogueINS2L_23Sm100TmaWarpSpecializedILi3ELi2ELi32ELb1ELb0EEEJSJ_NS6_IJNSO_ISG_SD_EENSO_ISP_SD_EEEEENS_6half_tENS6_IJSD_llEEES2T_S2U_NS2L_6fusion15FusionCallbacksIS2P_NS2V_17LinearCombinationIS2T_fS2T_fLNS_15FloatRoundStyleE2EEESJ_S2S_JEEENS5_5SM1004TMEM4LOAD26SM100_TMEM_LOAD_16dp256b4xES1J_NS1L_IS1N_NS1O_ILi16EEENSO_INS6_IJSH_S1Q_EEENS6_IJSD_SH_EEEEEEENS5_17SM75_U16x8_LDSM_TENS5_14SM90_TMA_STOREES39_NS5_17SM90_U16x8_STSM_TENS5_39AutoVectorizingCopyWithAssumedAlignmentILi128EEEEEEvvEEEEvNT_6ParamsE) ;  /* 0xfffffefc048c7950 */ /* 0x000fec0003c3ffff */
.L_x_367:
[----:B------:R-:W-:-:S00]  /*101d0*/  BRA `(.L_x_367) ;  /* 0xfffffffc00fc7947 */ /* 0x000fc0000383ffff */
[----:B------:R-:W-:-:S00]  /*101e0*/  NOP ;  /* 0x0000000000007918 */ /* 0x000fc00000000000 */
        /* <DEDUP_REMOVED lines=9> */
.L_x_368:


//--------------------- .nv.global.init           --------------------------
	.section	.nv.global.init,"aw",@progbits
	.align	4
.nv.global.init:
	.type		mrg32k3aM1SubSeq,@object
	.size		mrg32k3aM1SubSeq,(mrg32k3aM2SubSeq - mrg32k3aM1SubSeq)
mrg32k3aM1SubSeq:
        /*0000*/ 	.byte	0x0b, 0xcc, 0xee, 0x04, 0x73, 0x29, 0x8b, 0x6f, 0xf6, 0x53, 0x03, 0xf6, 0x23, 0xf6, 0xea, 0xda
        /* <DEDUP_REMOVED lines=125> */
	.type		mrg32k3aM2SubSeq,@object
	.size		mrg32k3aM2SubSeq,(mrg32k3aM1 - mrg32k3aM2SubSeq)
mrg32k3aM2SubSeq:
        /* <DEDUP_REMOVED lines=126> */
	.type		mrg32k3aM1,@object
	.size		mrg32k3aM1,(mrg32k3aM1Seq - mrg32k3aM1)
mrg32k3aM1:
        /* <DEDUP_REMOVED lines=144> */
	.type		mrg32k3aM1Seq,@object
	.size		mrg32k3aM1Seq,(mrg32k3aM2 - mrg32k3aM1Seq)
mrg32k3aM1Seq:
        /* <DEDUP_REMOVED lines=144> */
	.type		mrg32k3aM2,@object
	.size		mrg32k3aM2,(mrg32k3aM2Seq - mrg32k3aM2)
mrg32k3aM2:
        /* <DEDUP_REMOVED lines=144> */
	.type		mrg32k3aM2Seq,@object
	.size		mrg32k3aM2Seq,(precalc_xorwow_matrix - mrg32k3aM2Seq)
mrg32k3aM2Seq:
        /* <DEDUP_REMOVED lines=144> */
	.type		precalc_xorwow_matrix,@object
	.size		precalc_xorwow_matrix,(precalc_xorwow_offset_matrix - precalc_xorwow_matrix)
precalc_xorwow_matrix:
        /* <DEDUP_REMOVED lines=6400> */
	.type		precalc_xorwow_offset_matrix,@object
	.size		precalc_xorwow_offset_matrix,($str$28 - precalc_xorwow_offset_matrix)
precalc_xorwow_offset_matrix:
        /* <DEDUP_REMOVED lines=6400> */
	.type		$str$28,@object
	.size		$str$28,($str$30 - $str$28)
$str$28:
        /*353c0*/ 	.byte	0x78, 0x2e, 0x69, 0x64, 0x78, 0x5f, 0x20, 0x3d, 0x3d, 0x20, 0x30, 0x00
	.type		$str$30,@object
	.size		$str$30,($str$21 - $str$30)
$str$30:
        /*353cc*/ 	.byte	0x28, 0x61, 0x64, 0x64, 0x72, 0x65, 0x73, 0x73, 0x20, 0x26, 0x20, 0x6d, 0x61, 0x73, 0x6b, 0x29
        /*353dc*/ 	.byte	0x20, 0x3d, 0x3d, 0x20, 0x30, 0x00
	.type		$str$21,@object
	.size		$str$21,($str$31 - $str$21)
$str$21:
        /*353e2*/ 	.byte	0x74, 0x6f, 0x6b, 0x65, 0x6e, 0x73, 0x5f, 0x70, 0x65, 0x72, 0x5f, 0x65, 0x78, 0x70, 0x65, 0x72
        /*353f2*/ 	.byte	0x74, 0x20, 0x21, 0x3d, 0x20, 0x6e, 0x75, 0x6c, 0x6c, 0x70, 0x74, 0x72, 0x00
	.type		$str$31,@object
	.size		$str$31,($str$27 - $str$31)
$str$31:
        /*353ff*/ 	.byte	0x2f, 0x74, 0x6d, 0x70, 0x2f, 0x63, 0x75, 0x74, 0x6c, 0x61, 0x73, 0x73, 0x5f, 0x73, 0x77, 0x65
        /*3540f*/ 	.byte	0x65, 0x70, 0x5f, 0x73, 0x72, 0x63, 0x2f, 0x69, 0x6e, 0x63, 0x6c, 0x75, 0x64, 0x65, 0x2f, 0x63
        /*3541f*/ 	.byte	0x75, 0x74, 0x65, 0x2f, 0x70, 0x6f, 0x69, 0x6e, 0x74, 0x65, 0x72, 0x5f, 0x66, 0x6c, 0x61, 0x67
        /*3542f*/ 	.byte	0x67, 0x65, 0x64, 0x2e, 0x68, 0x70, 0x70, 0x00
	.type		$str$27,@object
	.size		$str$27,($str$29 - $str$27)
$str$27:
        /*35437*/ 	.byte	0x2f, 0x74, 0x6d, 0x70, 0x2f, 0x63, 0x75, 0x74, 0x6c, 0x61, 0x73, 0x73, 0x5f, 0x73, 0x77, 0x65
        /*35447*/ 	.byte	0x65, 0x70, 0x5f, 0x73, 0x72, 0x63, 0x2f, 0x69, 0x6e, 0x63, 0x6c, 0x75, 0x64, 0x65, 0x2f, 0x63
        /*35457*/ 	.byte	0x75, 0x74, 0x65, 0x2f, 0x61, 0x74, 0x6f, 0x6d, 0x2f, 0x63, 0x6f, 0x70, 0x79, 0x5f, 0x74, 0x72
        /*35467*/ 	.byte	0x61, 0x69, 0x74, 0x73, 0x5f, 0x73, 0x6d, 0x31, 0x30, 0x30, 0x2e, 0x68, 0x70, 0x70, 0x00
	.type		$str$29,@object
	.size		$str$29,($str$26 - $str$29)
$str$29:
        /*35476*/ 	.byte	0x2f, 0x74, 0x6d, 0x70, 0x2f, 0x63, 0x75, 0x74, 0x6c, 0x61, 0x73, 0x73, 0x5f, 0x73, 0x77, 0x65
        /*35486*/ 	.byte	0x65, 0x70, 0x5f, 0x73, 0x72, 0x63, 0x2f, 0x69, 0x6e, 0x63, 0x6c, 0x75, 0x64, 0x65, 0x2f, 0x63
        /*35496*/ 	.byte	0x75, 0x74, 0x65, 0x2f, 0x63, 0x6f, 0x6e, 0x74, 0x61, 0x69, 0x6e, 0x65, 0x72, 0x2f, 0x61, 0x72
        /*354a6*/ 	.byte	0x72, 0x61, 0x79, 0x5f, 0x73, 0x75, 0x62, 0x62, 0x79, 0x74, 0x65, 0x2e, 0x68, 0x70, 0x70, 0x00
	.type		$str$26,@object
	.size		$str$26,($str$22 - $str$26)
$str$26:
        /*354b6*/ 	.byte	0x28, 0x28, 0x75, 0x69, 0x6e, 0x74, 0x33, 0x32, 0x5f, 0x74, 0x28, 0x74, 0x68, 0x72, 0x65, 0x61
        /*354c6*/ 	.byte	0x64, 0x49, 0x64, 0x78, 0x2e, 0x78, 0x29, 0x20, 0x2f, 0x20, 0x33, 0x32, 0x29, 0x20, 0x25, 0x20
        /*354d6*/ 	.byte	0x34, 0x29, 0x20, 0x3d, 0x3d, 0x20, 0x28, 0x28, 0x28, 0x74, 0x6d, 0x65, 0x6d, 0x5f, 0x61, 0x64
        /*354e6*/ 	.byte	0x64, 0x72, 0x20, 0x3e, 0x3e, 0x20, 0x31, 0x36, 0x29, 0x20, 0x2f, 0x20, 0x33, 0x32, 0x29, 0x20
        /*354f6*/ 	.byte	0x25, 0x20, 0x34, 0x29, 0x00
	.type		$str$22,@object
	.size		$str$22,(__unnamed_1 - $str$22)
$str$22:
        /*354fb*/ 	.byte	0x2f, 0x74, 0x6d, 0x70, 0x2f, 0x63, 0x75, 0x74, 0x6c, 0x61, 0x73, 0x73, 0x5f, 0x73, 0x77, 0x65
        /*3550b*/ 	.byte	0x65, 0x70, 0x5f, 0x73, 0x72, 0x63, 0x2f, 0x69, 0x6e, 0x63, 0x6c, 0x75, 0x64, 0x65, 0x2f, 0x63
        /*3551b*/ 	.byte	0x75, 0x74, 0x6c, 0x61, 0x73, 0x73, 0x2f, 0x67, 0x65, 0x6d, 0x6d, 0x2f, 0x67, 0x72, 0x6f, 0x75
        /*3552b*/ 	.byte	0x70, 0x5f, 0x61, 0x72, 0x72, 0x61, 0x79, 0x5f, 0x70, 0x72, 0x6f, 0x62, 0x6c, 0x65, 0x6d, 0x5f
        /*3553b*/ 	.byte	0x73, 0x68, 0x61, 0x70, 0x65, 0x2e, 0x68, 0x70, 0x70, 0x00
	.type		__unnamed_1,@object
	.size		__unnamed_1,(__unnamed_2 - __unnamed_1)
__unnamed_1:
        /*35545*/ 	.byte	0x63, 0x6f, 0x6e, 0x73, 0x74, 0x65, 0x78, 0x70, 0x72, 0x20, 0x54, 0x20, 0x2a, 0x63, 0x75, 0x74
        /*35555*/ 	.byte	0x65, 0x3a, 0x3a, 0x72, 0x61, 0x77, 0x5f, 0x70, 0x6f, 0x69, 0x6e, 0x74, 0x65, 0x72, 0x5f, 0x63
        /*35565*/ 	.byte	0x61, 0x73, 0x74, 0x28, 0x63, 0x6f, 0x6e, 0x73, 0x74, 0x20, 0x63, 0x75, 0x74, 0x65, 0x3a, 0x3a
        /*35575*/ 	.byte	0x73, 0x75, 0x62, 0x62, 0x79, 0x74, 0x65, 0x5f, 0x69, 0x74, 0x65, 0x72, 0x61, 0x74, 0x6f, 0x72
        /*35585*/ 	.byte	0x3c, 0x54, 0x3e, 0x20, 0x26, 0x29, 0x20, 0x5b, 0x77, 0x69, 0x74, 0x68, 0x20, 0x54, 0x20, 0x3d
        /*35595*/ 	.byte	0x20, 0x63, 0x6f, 0x6e, 0x73, 0x74, 0x20, 0x63, 0x75, 0x74, 0x6c, 0x61, 0x73, 0x73, 0x3a, 0x3a
        /*355a5*/ 	.byte	0x66, 0x6c, 0x6f, 0x61, 0x74, 0x5f, 0x65, 0x32, 0x6d, 0x31, 0x5f, 0x74, 0x5d, 0x00
	.type		__unnamed_2,@object
	.size		__unnamed_2,(__unnamed_3 - __unnamed_2)
__unnamed_2:
        /* <DEDUP_REMOVED lines=10> */
        /*35653*/ 	.byte	0x20, 0x73, 0x69, 0x67, 0x6e, 0x65, 0x64, 0x20, 0x69, 0x6e, 0x74, 0x3e, 0x5d, 0x00
	.type		__unnamed_3,@object
	.size		__unnamed_3,(__unnamed_4 - __unnamed_3)
__unnamed_3:
        /* <DEDUP_REMOVED lines=25> */
        /*357f1*/ 	.byte	0x39, 0x36, 0x3e, 0x3e, 0x3e, 0x3e, 0x5d, 0x00
	.type		__unnamed_4,@object
	.size		__unnamed_4,(.L_13 - __unnamed_4)
__unnamed_4:
        /* <DEDUP_REMOVED lines=42> */
        /*35a99*/ 	.byte	0x3e, 0x5d, 0x00
.L_13:


//--------------------- .nv.shared._ZN7cutlass13device_kernelINS_4gemm6kernel13GemmUniversalINS1_15MoEProblemShapeIN4cute5tupleIJiiiEEEEENS1_10collective13CollectiveMmaINS1_58MainloopSm100UmmaMixedTmaCpAsyncWarpSpecializedBlockScaledILi7ELi3ELi2ENS6_IJNS5_1CILi1EEESD_SD_EEEEENS6_IJNSC_ILi128EEENSC_ILi64EEENSC_ILi256EEEEEENS6_IJNS_12float_e2m1_tENS_13float_ue4m3_tEEEENS6_IJNS6_IJlSD_lEEENS5_6LayoutINS6_IJNS6_IJNS6_IJNSC_ILi32EEENSC_ILi4EEEEEEiEEENS6_IJNS6_IJNSC_ILi16EEESQ_EEEiEEENS6_IJSD_iEEEEEENS6_IJSV_NS6_IJNS6_IJNSC_ILi0EEESD_EEENSC_ILi512EEEEEENS6_IJSY_iEEEEEEEEEEESM_S15_NS5_8TiledMMAINS5_8MMA_AtomIJNS5_17SM100_MMA_MXF4_SSISK_SK_fSL_Li128ELi64ELi16ELNS5_4UMMA5MajorE0ELS1A_0ELNS19_7ScaleInE0ELS1B_0EEEEEENSO_ISE_NS6_IJSY_SY_SY_EEEEENS6_IJNS5_10UnderscoreES1G_S1G_EEEEENS6_IJNS5_13SM90_TMA_LOADES1J_EEENS6_IJNS5_14ComposedLayoutINS5_7SwizzleILi3ELi4ELi3EEENS5_18smem_ptr_flag_bitsILi4EEENSO_INS6_IJNSC_ILi8EEESI_EEENS6_IJSI_SD_EEEEEEENSO_INS6_IJNS6_IJNS6_IJSR_SD_EEESU_EEESD_NS6_IJSD_SQ_EEEEEENS6_IJNS6_IJNS6_IJSU_S10_EEESZ_EEESY_NS6_IJSQ_S10_EEEEEEEEEEEvNS5_8identityENS6_IJNS5_9TiledCopyINS5_9Copy_AtomIJNS5_31SM80_CP_ASYNC_CACHEGLOBAL_ZFILLINS_9uint128_tES29_EESK_EEENSO_INS6_IJNS6_IJS1Q_ST_EEESP_EEENS6_IJNS6_IJS10_SD_EEEST_EEEEENS6_IJST_SI_EEEEES1J_EEES24_vS25_EENS_8epilogue10collective18CollectiveEpilogueINS2L_23Sm100TmaWarpSpecializedILi3ELi2ELi32ELb1ELb0EEEJSJ_NS6_IJNSO_ISG_SD_EENSO_ISP_SD_EEEEENS_6half_tENS6_IJSD_llEEES2T_S2U_NS2L_6fusion15FusionCallbacksIS2P_NS2V_17LinearCombinationIS2T_fS2T_fLNS_15FloatRoundStyleE2EEESJ_S2S_JEEENS5_5SM1004TMEM4LOAD26SM100_TMEM_LOAD_16dp256b4xES1J_NS1L_IS1N_NS1O_ILi16EEENSO_INS6_IJSH_S1Q_EEENS6_IJSD_SH_EEEEEEENS5_17SM75_U16x8_LDSM_TENS5_14SM90_TMA_STOREES39_NS5_17SM90_U16x8_STSM_TENS5_39AutoVectorizingCopyWithAssumedAlignmentILi128EEEEEEvvEEEEvNT_6ParamsE --------------------------
	.section	.nv.shared._ZN7cutlass13device_kernelINS_4gemm6kernel13GemmUniversalINS1_15MoEProblemShapeIN4cute5tupleIJiiiEEEEENS1_10collective13CollectiveMmaINS1_58MainloopSm100UmmaMixedTmaCpAsyncWarpSpecializedBlockScaledILi7ELi3ELi2ENS6_IJNS5_1CILi1EEESD_SD_EEEEENS6_IJNSC_ILi128EEENSC_ILi64EEENSC_ILi256EEEEEENS6_IJNS_12float_e2m1_tENS_13float_ue4m3_tEEEENS6_IJNS6_IJlSD_lEEENS5_6LayoutINS6_IJNS6_IJNS6_IJNSC_ILi32EEENSC_ILi4EEEEEEiEEENS6_IJNS6_IJNSC_ILi16EEESQ_EEEiEEENS6_IJSD_iEEEEEENS6_IJSV_NS6_IJNS6_IJNSC_ILi0EEESD_EEENSC_ILi512EEEEEENS6_IJSY_iEEEEEEEEEEESM_S15_NS5_8TiledMMAINS5_8MMA_AtomIJNS5_17SM100_MMA_MXF4_SSISK_SK_fSL_Li128ELi64ELi16ELNS5_4UMMA5MajorE0ELS1A_0ELNS19_7ScaleInE0ELS1B_0EEEEEENSO_ISE_NS6_IJSY_SY_SY_EEEEENS6_IJNS5_10UnderscoreES1G_S1G_EEEEENS6_IJNS5_13SM90_TMA_LOADES1J_EEENS6_IJNS5_14ComposedLayoutINS5_7SwizzleILi3ELi4ELi3EEENS5_18smem_ptr_flag_bitsILi4EEENSO_INS6_IJNSC_ILi8EEESI_EEENS6_IJSI_SD_EEEEEEENSO_INS6_IJNS6_IJNS6_IJSR_SD_EEESU_EEESD_NS6_IJSD_SQ_EEEEEENS6_IJNS6_IJNS6_IJSU_S10_EEESZ_EEESY_NS6_IJSQ_S10_EEEEEEEEEEEvNS5_8identityENS6_IJNS5_9TiledCopyINS5_9Copy_AtomIJNS5_31SM80_CP_ASYNC_CACHEGLOBAL_ZFILLINS_9uint128_tES29_EESK_EEENSO_INS6_IJNS6_IJS1Q_ST_EEESP_EEENS6_IJNS6_IJS10_SD_EEEST_EEEEENS6_IJST_SI_EEEEES1J_EEES24_vS25_EENS_8epilogue10collective18CollectiveEpilogueINS2L_23Sm100TmaWarpSpecializedILi3ELi2ELi32ELb1ELb0EEEJSJ_NS6_IJNSO_ISG_SD_EENSO_ISP_SD_EEEEENS_6half_tENS6_IJSD_llEEES2T_S2U_NS2L_6fusion15FusionCallbacksIS2P_NS2V_17LinearCombinationIS2T_fS2T_fLNS_15FloatRoundStyleE2EEESJ_S2S_JEEENS5_5SM1004TMEM4LOAD26SM100_TMEM_LOAD_16dp256b4xES1J_NS1L_IS1N_NS1O_ILi16EEENSO_INS6_IJSH_S1Q_EEENS6_IJSD_SH_EEEEEEENS5_17SM75_U16x8_LDSM_TENS5_14SM90_TMA_STOREES39_NS5_17SM90_U16x8_STSM_TENS5_39AutoVectorizingCopyWithAssumedAlignmentILi128EEEEEEvvEEEEvNT_6ParamsE,"aw",@nobits
	.sectionflags	@""
	.align	16
	.zero		1024


//--------------------- .nv.shared.reserved.0     --------------------------
	.section	.nv.shared.reserved.0,"aw",@nobits
	.weak		__nv_reservedSMEM_offset_0_alias
	.size		__nv_reservedSMEM_offset_0_alias, 0, 64
	.other		__nv_reservedSMEM_offset_0_alias,@"STO_CUDA_RESERVED_SHARED STV_DEFAULT"
__nv_reservedSMEM_offset_0_alias:
	.zero		0
.nv.shared.reserved.0:
	.zero		64
	.weak		__nv_reservedSMEM_tcgen05_partition
	.type		__nv_reservedSMEM_tcgen05_partition,@object
	.size		__nv_reservedSMEM_tcgen05_partition,(.L_0 - __nv_reservedSMEM_tcgen05_partition)
__nv_reservedSMEM_tcgen05_partition:
	.zero		32
.L_0:


//--------------------- .nv.global                --------------------------
	.section	.nv.global,"aw",@nobits
.nv.global:
	.type		_ZN30_INTERNAL_e57d69d9_4_k_cu_main4cute1_E,@object
	.size		_ZN30_INTERNAL_e57d69d9_4_k_cu_main4cute1_E,(_ZN30_INTERNAL_e57d69d9_4_k_cu_main4cuda3std3__45__cpo6cbeginE - _ZN30_INTERNAL_e57d69d9_4_k_cu_main4cute1_E)
_ZN30_INTERNAL_e57d69d9_4_k_cu_main4cute1_E:
	.zero		1
	.type		_ZN30_INTERNAL_e57d69d9_4_k_cu_main4cuda3std3__45__cpo6cbeginE,@object
	.size		_ZN30_INTERNAL_e57d69d9_4_k_cu_main4cuda3std3__45__cpo6cbeginE,(_ZN30_INTERNAL_e57d69d9_4_k_cu_main4cuda3std3__48in_placeE - _ZN30_INTERNAL_e57d69d9_4_k_cu_main4cuda3std3__45__cpo6cbeginE)
_ZN30_INTERNAL_e57d69d9_4_k_cu_main4cuda3std3__45__cpo6cbeginE:
	.zero		1
	.type		_ZN30_INTERNAL_e57d69d9_4_k_cu_main4cuda3std3__48in_placeE,@object
	.size		_ZN30_INTERNAL_e57d69d9_4_k_cu_main4cuda3std3__48in_placeE,(_ZN30_INTERNAL_e57d69d9_4_k_cu_main4cuda3std6ranges3__45__cpo9iter_moveE - _ZN30_INTERNAL_e57d69d9_4_k_cu_main4cuda3std3__48in_placeE)
_ZN30_INTERNAL_e57d69d9_4_k_cu_main4cuda3std3__48in_placeE:
	.zero		1
	.type		_ZN30_INTERNAL_e57d69d9_4_k_cu_main4cuda3std6ranges3__45__cpo9iter_moveE,@object
	.size		_ZN30_INTERNAL_e57d69d9_4_k_cu_main4cuda3std6ranges3__45__cpo9iter_moveE,(_ZN30_INTERNAL_e57d69d9_4_k_cu_main4cuda3std3__45__cpo5beginE - _ZN30_INTERNAL_e57d69d9_4_k_cu_main4cuda3std6ranges3__45__cpo9iter_moveE)
_ZN30_INTERNAL_e57d69d9_4_k_cu_main4cuda3std6ranges3__45__cpo9iter_moveE:
	.zero		1
	.type		_ZN30_INTERNAL_e57d69d9_4_k_cu_main4cuda3std3__45__cpo5beginE,@object
	.size		_ZN30_INTERNAL_e57d69d9_4_k_cu_main4cuda3std3__45__cpo5beginE,(_ZN30_INTERNAL_e57d69d9_4_k_cu_main4cuda3std3__432_GLOBAL__N__e57d69d9_4_k_cu_main6ignoreE - _ZN30_INTERNAL_e57d69d9_4_k_cu_main4cuda3std3__45__cpo5beginE)
_ZN30_INTERNAL_e57d69d9_4_k_cu_main4cuda3std3__45__cpo5beginE:
	.zero		1
	.type		_ZN30_INTERNAL_e57d69d9_4_k_cu_main4cuda3std3__432_GLOBAL__N__e57d69d9_4_k_cu_main6ignoreE,@object
	.size		_ZN30_INTERNAL_e57d69d9_4_k_cu_main4cuda3std3__432_GLOBAL__N__e57d69d9_4_k_cu_main6ignoreE,(_ZN30_INTERNAL_e57d69d9_4_k_cu_main4cute7productE - _ZN30_INTERNAL_e57d69d9_4_k_cu_main4cuda3std3__432_GLOBAL__N__e57d69d9_4_k_cu_main6ignoreE)
_ZN30_INTERNAL_e57d69d9_4_k_cu_main4cuda3std3__432_GLOBAL__N__e57d69d9_4_k_cu_main6ignoreE:
	.zero		1
	.type		_ZN30_INTERNAL_e57d69d9_4_k_cu_main4cute7productE,@object
	.size		_ZN30_INTERNAL_e57d69d9_4_k_cu_main4cute7productE,(_ZN30_INTERNAL_e57d69d9_4_k_cu_main4cuda3std3__45__cpo3endE - _ZN30_INTERNAL_e57d69d9_4_k_cu_main4cute7productE)
_ZN30_INTERNAL_e57d69d9_4_k_cu_main4cute7productE:
	.zero		1
	.type		_ZN30_INTERNAL_e57d69d9_4_k_cu_main4cuda3std3__45__cpo3endE,@object
	.size		_ZN30_INTERNAL_e57d69d9_4_k_cu_main4cuda3std3__45__cpo3endE,(_ZN30_INTERNAL_e57d69d9_4_k_cu_main4cuda3std3__419piecewise_constructE - _ZN30_INTERNAL_e57d69d9_4_k_cu_main4cuda3std3__45__cpo3endE)
_ZN30_INTERNAL_e57d69d9_4_k_cu_main4cuda3std3__45__cpo3endE:
	.zero		1
	.type		_ZN30_INTERNAL_e57d69d9_4_k_cu_main4cuda3std3__419piecewise_constructE,@object
	.size		_ZN30_INTERNAL_e57d69d9_4_k_cu_main4cuda3std3__419piecewise_constructE,(_ZN30_INTERNAL_e57d69d9_4_k_cu_main4cuda3std3__45__cpo4cendE - _ZN30_INTERNAL_e57d69d9_4_k_cu_main4cuda3std3__419piecewise_constructE)
_ZN30_INTERNAL_e57d69d9_4_k_cu_main4cuda3std3__419piecewise_constructE:
	.zero		1
	.type		_ZN30_INTERNAL_e57d69d9_4_k_cu_main4cuda3std3__45__cpo4cendE,@object
	.size		_ZN30_INTERNAL_e57d69d9_4_k_cu_main4cuda3std3__45__cpo4cendE,(_ZN30_INTERNAL_e57d69d9_4_k_cu_main4cuda3std6ranges3__45__cpo4swapE - _ZN30_INTERNAL_e57d69d9_4_k_cu_main4cuda3std3__45__cpo4cendE)
_ZN30_INTERNAL_e57d69d9_4_k_cu_main4cuda3std3__45__cpo4cendE:
	.zero		1
	.type		_ZN30_INTERNAL_e57d69d9_4_k_cu_main4cuda3std6ranges3__45__cpo4swapE,@object
	.size		_ZN30_INTERNAL_e57d69d9_4_k_cu_main4cuda3std6ranges3__45__cpo4swapE,(.L_21 - _ZN30_INTERNAL_e57d69d9_4_k_cu_main4cuda3std6ranges3__45__cpo4swapE)
_ZN30_INTERNAL_e57d69d9_4_k_cu_main4cuda3std6ranges3__45__cpo4swapE:
	.zero		1
.L_21:


//--------------------- .nv.constant0._ZN7cutlass13device_kernelINS_4gemm6kernel13GemmUniversalINS1_15MoEProblemShapeIN4cute5tupleIJiiiEEEEENS1_10collective13CollectiveMmaINS1_58MainloopSm100UmmaMixedTmaCpAsyncWarpSpecializedBlockScaledILi7ELi3ELi2ENS6_IJNS5_1CILi1EEESD_SD_EEEEENS6_IJNSC_ILi128EEENSC_ILi64EEENSC_ILi256EEEEEENS6_IJNS_12float_e2m1_tENS_13float_ue4m3_tEEEENS6_IJNS6_IJlSD_lEEENS5_6LayoutINS6_IJNS6_IJNS6_IJNSC_ILi32EEENSC_ILi4EEEEEEiEEENS6_IJNS6_IJNSC_ILi16EEESQ_EEEiEEENS6_IJSD_iEEEEEENS6_IJSV_NS6_IJNS6_IJNSC_ILi0EEESD_EEENSC_ILi512EEEEEENS6_IJSY_iEEEEEEEEEEESM_S15_NS5_8TiledMMAINS5_8MMA_AtomIJNS5_17SM100_MMA_MXF4_SSISK_SK_fSL_Li128ELi64ELi16ELNS5_4UMMA5MajorE0ELS1A_0ELNS19_7ScaleInE0ELS1B_0EEEEEENSO_ISE_NS6_IJSY_SY_SY_EEEEENS6_IJNS5_10UnderscoreES1G_S1G_EEEEENS6_IJNS5_13SM90_TMA_LOADES1J_EEENS6_IJNS5_14ComposedLayoutINS5_7SwizzleILi3ELi4ELi3EEENS5_18smem_ptr_flag_bitsILi4EEENSO_INS6_IJNSC_ILi8EEESI_EEENS6_IJSI_SD_EEEEEEENSO_INS6_IJNS6_IJNS6_IJSR_SD_EEESU_EEESD_NS6_IJSD_SQ_EEEEEENS6_IJNS6_IJNS6_IJSU_S10_EEESZ_EEESY_NS6_IJSQ_S10_EEEEEEEEEEEvNS5_8identityENS6_IJNS5_9TiledCopyINS5_9Copy_AtomIJNS5_31SM80_CP_ASYNC_CACHEGLOBAL_ZFILLINS_9uint128_tES29_EESK_EEENSO_INS6_IJNS6_IJS1Q_ST_EEESP_EEENS6_IJNS6_IJS10_SD_EEEST_EEEEENS6_IJST_SI_EEEEES1J_EEES24_vS25_EENS_8epilogue10collective18CollectiveEpilogueINS2L_23Sm100TmaWarpSpecializedILi3ELi2ELi32ELb1ELb0EEEJSJ_NS6_IJNSO_ISG_SD_EENSO_ISP_SD_EEEEENS_6half_tENS6_IJSD_llEEES2T_S2U_NS2L_6fusion15FusionCallbacksIS2P_NS2V_17LinearCombinationIS2T_fS2T_fLNS_15FloatRoundStyleE2EEESJ_S2S_JEEENS5_5SM1004TMEM4LOAD26SM100_TMEM_LOAD_16dp256b4xES1J_NS1L_IS1N_NS1O_ILi16EEENSO_INS6_IJSH_S1Q_EEENS6_IJSD_SH_EEEEEEENS5_17SM75_U16x8_LDSM_TENS5_14SM90_TMA_STOREES39_NS5_17SM90_U16x8_STSM_TENS5_39AutoVectorizingCopyWithAssumedAlignmentILi128EEEEEEvvEEEEvNT_6ParamsE --------------------------
	.section	.nv.constant0._ZN7cutlass13device_kernelINS_4gemm6kernel13GemmUniversalINS1_15MoEProblemShapeIN4cute5tupleIJiiiEEEEENS1_10collective13CollectiveMmaINS1_58MainloopSm100UmmaMixedTmaCpAsyncWarpSpecializedBlockScaledILi7ELi3ELi2ENS6_IJNS5_1CILi1EEESD_SD_EEEEENS6_IJNSC_ILi128EEENSC_ILi64EEENSC_ILi256EEEEEENS6_IJNS_12float_e2m1_tENS_13float_ue4m3_tEEEENS6_IJNS6_IJlSD_lEEENS5_6LayoutINS6_IJNS6_IJNS6_IJNSC_ILi32EEENSC_ILi4EEEEEEiEEENS6_IJNS6_IJNSC_ILi16EEESQ_EEEiEEENS6_IJSD_iEEEEEENS6_IJSV_NS6_IJNS6_IJNSC_ILi0EEESD_EEENSC_ILi512EEEEEENS6_IJSY_iEEEEEEEEEEESM_S15_NS5_8TiledMMAINS5_8MMA_AtomIJNS5_17SM100_MMA_MXF4_SSISK_SK_fSL_Li128ELi64ELi16ELNS5_4UMMA5MajorE0ELS1A_0ELNS19_7ScaleInE0ELS1B_0EEEEEENSO_ISE_NS6_IJSY_SY_SY_EEEEENS6_IJNS5_10UnderscoreES1G_S1G_EEEEENS6_IJNS5_13SM90_TMA_LOADES1J_EEENS6_IJNS5_14ComposedLayoutINS5_7SwizzleILi3ELi4ELi3EEENS5_18smem_ptr_flag_bitsILi4EEENSO_INS6_IJNSC_ILi8EEESI_EEENS6_IJSI_SD_EEEEEEENSO_INS6_IJNS6_IJNS6_IJSR_SD_EEESU_EEESD_NS6_IJSD_SQ_EEEEEENS6_IJNS6_IJNS6_IJSU_S10_EEESZ_EEESY_NS6_IJSQ_S10_EEEEEEEEEEEvNS5_8identityENS6_IJNS5_9TiledCopyINS5_9Copy_AtomIJNS5_31SM80_CP_ASYNC_CACHEGLOBAL_ZFILLINS_9uint128_tES29_EESK_EEENSO_INS6_IJNS6_IJS1Q_ST_EEESP_EEENS6_IJNS6_IJS10_SD_EEEST_EEEEENS6_IJST_SI_EEEEES1J_EEES24_vS25_EENS_8epilogue10collective18CollectiveEpilogueINS2L_23Sm100TmaWarpSpecializedILi3ELi2ELi32ELb1ELb0EEEJSJ_NS6_IJNSO_ISG_SD_EENSO_ISP_SD_EEEEENS_6half_tENS6_IJSD_llEEES2T_S2U_NS2L_6fusion15FusionCallbacksIS2P_NS2V_17LinearCombinationIS2T_fS2T_fLNS_15FloatRoundStyleE2EEESJ_S2S_JEEENS5_5SM1004TMEM4LOAD26SM100_TMEM_LOAD_16dp256b4xES1J_NS1L_IS1N_NS1O_ILi16EEENSO_INS6_IJSH_S1Q_EEENS6_IJSD_SH_EEEEEEENS5_17SM75_U16x8_LDSM_TENS5_14SM90_TMA_STOREES39_NS5_17SM90_U16x8_STSM_TENS5_39AutoVectorizingCopyWithAssumedAlignmentILi128EEEEEEvvEEEEvNT_6ParamsE,"a",@progbits
	.sectionflags	@""
	.align	4
.nv.constant0._ZN7cutlass13device_kernelINS_4gemm6kernel13GemmUniversalINS1_15MoEProblemShapeIN4cute5tupleIJiiiEEEEENS1_10collective13CollectiveMmaINS1_58MainloopSm100UmmaMixedTmaCpAsyncWarpSpecializedBlockScaledILi7ELi3ELi2ENS6_IJNS5_1CILi1EEESD_SD_EEEEENS6_IJNSC_ILi128EEENSC_ILi64EEENSC_ILi256EEEEEENS6_IJNS_12float_e2m1_tENS_13float_ue4m3_tEEEENS6_IJNS6_IJlSD_lEEENS5_6LayoutINS6_IJNS6_IJNS6_IJNSC_ILi32EEENSC_ILi4EEEEEEiEEENS6_IJNS6_IJNSC_ILi16EEESQ_EEEiEEENS6_IJSD_iEEEEEENS6_IJSV_NS6_IJNS6_IJNSC_ILi0EEESD_EEENSC_ILi512EEEEEENS6_IJSY_iEEEEEEEEEEESM_S15_NS5_8TiledMMAINS5_8MMA_AtomIJNS5_17SM100_MMA_MXF4_SSISK_SK_fSL_Li128ELi64ELi16ELNS5_4UMMA5MajorE0ELS1A_0ELNS19_7ScaleInE0ELS1B_0EEEEEENSO_ISE_NS6_IJSY_SY_SY_EEEEENS6_IJNS5_10UnderscoreES1G_S1G_EEEEENS6_IJNS5_13SM90_TMA_LOADES1J_EEENS6_IJNS5_14ComposedLayoutINS5_7SwizzleILi3ELi4ELi3EEENS5_18smem_ptr_flag_bitsILi4EEENSO_INS6_IJNSC_ILi8EEESI_EEENS6_IJSI_SD_EEEEEEENSO_INS6_IJNS6_IJNS6_IJSR_SD_EEESU_EEESD_NS6_IJSD_SQ_EEEEEENS6_IJNS6_IJNS6_IJSU_S10_EEESZ_EEESY_NS6_IJSQ_S10_EEEEEEEEEEEvNS5_8identityENS6_IJNS5_9TiledCopyINS5_9Copy_AtomIJNS5_31SM80_CP_ASYNC_CACHEGLOBAL_ZFILLINS_9uint128_tES29_EESK_EEENSO_INS6_IJNS6_IJS1Q_ST_EEESP_EEENS6_IJNS6_IJS10_SD_EEEST_EEEEENS6_IJST_SI_EEEEES1J_EEES24_vS25_EENS_8epilogue10collective18CollectiveEpilogueINS2L_23Sm100TmaWarpSpecializedILi3ELi2ELi32ELb1ELb0EEEJSJ_NS6_IJNSO_ISG_SD_EENSO_ISP_SD_EEEEENS_6half_tENS6_IJSD_llEEES2T_S2U_NS2L_6fusion15FusionCallbacksIS2P_NS2V_17LinearCombinationIS2T_fS2T_fLNS_15FloatRoundStyleE2EEESJ_S2S_JEEENS5_5SM1004TMEM4LOAD26SM100_TMEM_LOAD_16dp256b4xES1J_NS1L_IS1N_NS1O_ILi16EEENSO_INS6_IJSH_S1Q_EEENS6_IJSD_SH_EEEEEEENS5_17SM75_U16x8_LDSM_TENS5_14SM90_TMA_STOREES39_NS5_17SM90_U16x8_STSM_TENS5_39AutoVectorizingCopyWithAssumedAlignmentILi128EEEEEEvvEEEEvNT_6ParamsE:
	.zero		2816


//--------------------- SYMBOLS --------------------------

	.type		.nv.reservedSmem.offset0,@object
	.size		.nv.reservedSmem.offset0,0x4
	.type		.nv.reservedSmem.cap,@object
	.size		.nv.reservedSmem.cap,0x4
	.type		__assertfail,@function
